def matmul_kernel(
    a_ptr,
    b_ptr,
    c_ptr,
    M,
    N,
    K,
    stride_am,
    stride_ak,
    stride_bk,
    stride_bn,
    stride_cm,
    stride_cn,
    BLOCK_M: tl.constexpr,
    BLOCK_N: tl.constexpr,
    BLOCK_K: tl.constexpr,
    GROUP_M: tl.constexpr,
):
    pid = tl.program_id(axis=0)
    num_pid_m = tl.cdiv(M, BLOCK_M)
    num_pid_n = tl.cdiv(N, BLOCK_N)
    num_pid_in_group = GROUP_M * num_pid_n
    group_id = pid // num_pid_in_group
    first_pid_m = group_id * GROUP_M
    group_size_m = min(num_pid_m - first_pid_m, GROUP_M)
    pid_m = first_pid_m + ((pid % num_pid_in_group) % group_size_m)
    pid_n = (pid % num_pid_in_group) // group_size_m

    offs_am = (pid_m * BLOCK_M + tl.arange(0, BLOCK_M)) % M
    offs_bn = (pid_n * BLOCK_N + tl.arange(0, BLOCK_N)) % N
    offs_k = tl.arange(0, BLOCK_K)
    a_ptrs = a_ptr + offs_am[:, None] * stride_am + offs_k[None, :] * stride_ak
    b_ptrs = b_ptr + offs_k[:, None] * stride_bk + offs_bn[None, :] * stride_bn

    acc = tl.zeros((BLOCK_M, BLOCK_N), dtype=tl.float32)
    for kk in range(0, tl.cdiv(K, BLOCK_K)):
        a = tl.load(a_ptrs, mask=offs_k[None, :] < K - kk * BLOCK_K, other=0.0)
        b = tl.load(b_ptrs, mask=offs_k[:, None] < K - kk * BLOCK_K, other=0.0)
        acc = tl.dot(a, b, acc)
        a_ptrs += BLOCK_K * stride_ak
        b_ptrs += BLOCK_K * stride_bk

    c = acc.to(c_ptr.dtype.element_ty)
    offs_cm = pid_m * BLOCK_M + tl.arange(0, BLOCK_M)
    offs_cn = pid_n * BLOCK_N + tl.arange(0, BLOCK_N)
    c_ptrs = c_ptr + offs_cm[:, None] * stride_cm + offs_cn[None, :] * stride_cn
    mask = (offs_cm[:, None] < M) & (offs_cn[None, :] < N)
    tl.store(c_ptrs, c, mask=mask)

# config = {"BLOCK_K": 32, "BLOCK_M": 256, "BLOCK_N": 512, "GROUP_M": 8, "arch": "sm_100", "dtype": "fp32", "num_ctas": 4, "num_stages": 3, "num_warps": 4}
# arch = sm_100


// ===== COMPILED SASS (sm_100a) =====

	.target	sm_100a

	.elftype	@"ET_EXEC"


//--------------------- .note.nv.tkinfo           --------------------------
	.section	.note.nv.tkinfo,"",@"SHT_NOTE"
	.sectionflags	@"SHF_NOTE_NV_TKINFO"
	.tkinfo
        /*0018*/ 	.word	0x00000081
        /*0030*/ 	.string	""
        /*0030*/ 	.string	"ptxas-blackwell"
        /*0030*/ 	.string	"Cuda compilation tools, release 12.9, V12.9.86"
        /*0030*/ 	.string	"Build cuda_12.9.r12.9/compiler.36037853_0"
        /*0030*/ 	.string	"-v  -suppress-debug-info  -lineinfo  -arch sm_100a "



//--------------------- .note.nv.cuver            --------------------------
	.section	.note.nv.cuver,"",@"SHT_NOTE"
	.sectionflags	@"SHF_NOTE_NV_CUVER"
        /*0018*/ 	.short	0x0001
        /*001a*/ 	.short	0x0064
        /*001c*/ 	.short	0x0001
        /*001e*/ 	.short	0x0000
        /*0020*/ 	.short	0x0001
        /*0022*/ 	.short	0x0000


//--------------------- .nv.info                  --------------------------
	.section	.nv.info,"",@"SHT_CUDA_INFO"
	.align	4


	//----- nvinfo : EIATTR_REGCOUNT
	.align		4
        /*0000*/ 	.byte	0x04, 0x2f
        /*0002*/ 	.short	(.L_4 - .L_3)
	.align		4
.L_3:
        /*0004*/ 	.word	index@(matmul_kernel)
        /*0008*/ 	.word	0x000000ff


	//----- nvinfo : EIATTR_FRAME_SIZE
	.align		4
.L_4:
        /*000c*/ 	.byte	0x04, 0x11
        /*000e*/ 	.short	(.L_6 - .L_5)
	.align		4
.L_5:
        /*0010*/ 	.word	index@($__internal_2_$__cuda_sm10x_tcgen05_guardrail_trap_unallocated_columns_being_dealloced)
        /*0014*/ 	.word	0x00000248


	//----- nvinfo : EIATTR_FRAME_SIZE
	.align		4
.L_6:
        /*0018*/ 	.byte	0x04, 0x11
        /*001a*/ 	.short	(.L_8 - .L_7)
	.align		4
.L_7:
        /*001c*/ 	.word	index@($__internal_1_$__cuda_sm10x_tcgen05_guardrail_trap_phase_invalid_during_alloc)
        /*0020*/ 	.word	0x00000248


	//----- nvinfo : EIATTR_FRAME_SIZE
	.align		4
.L_8:
        /*0024*/ 	.byte	0x04, 0x11
        /*0026*/ 	.short	(.L_10 - .L_9)
	.align		4
.L_9:
        /*0028*/ 	.word	index@($__internal_0_$__cuda_sm10x_tcgen05_guardrail_trap_col_being_dealloced_not_returned_by_alloc)
        /*002c*/ 	.word	0x00000248


	//----- nvinfo : EIATTR_FRAME_SIZE
	.align		4
.L_10:
        /*0030*/ 	.byte	0x04, 0x11
        /*0032*/ 	.short	(.L_12 - .L_11)
	.align		4
.L_11:
        /*0034*/ 	.word	index@(matmul_kernel)
        /*0038*/ 	.word	0x00000248


	//----- nvinfo : EIATTR_MIN_STACK_SIZE
	.align		4
.L_12:
        /*003c*/ 	.byte	0x04, 0x12
        /*003e*/ 	.short	(.L_14 - .L_13)
	.align		4
.L_13:
        /*0040*/ 	.word	index@(matmul_kernel)
        /*0044*/ 	.word	0x00000248
.L_14:


//--------------------- .nv.info.matmul_kernel    --------------------------
	.section	.nv.info.matmul_kernel,"",@"SHT_CUDA_INFO"
	.sectionflags	@""
	.align	4


	//----- nvinfo : EIATTR_CUDA_API_VERSION
	.align		4
        /*0000*/ 	.byte	0x04, 0x37
        /*0002*/ 	.short	(.L_16 - .L_15)
.L_15:
        /*0004*/ 	.word	0x00000081


	//----- nvinfo : EIATTR_KPARAM_INFO
	.align		4
.L_16:
        /*0008*/ 	.byte	0x04, 0x17
        /*000a*/ 	.short	(.L_18 - .L_17)
.L_17:
        /*000c*/ 	.word	0x00000000
        /*0010*/ 	.short	0x000d
        /*0012*/ 	.short	0x0048
        /*0014*/ 	.byte	0x00, 0xf4, 0x21, 0x00


	//----- nvinfo : EIATTR_KPARAM_INFO
	.align		4
.L_18:
        /*0018*/ 	.byte	0x04, 0x17
        /*001a*/ 	.short	(.L_20 - .L_19)
.L_19:
        /*001c*/ 	.word	0x00000000
        /*0020*/ 	.short	0x000c
        /*0022*/ 	.short	0x0040
        /*0024*/ 	.byte	0x00, 0xf4, 0x21, 0x00


	//----- nvinfo : EIATTR_KPARAM_INFO
	.align		4
.L_20:
        /*0028*/ 	.byte	0x04, 0x17
        /*002a*/ 	.short	(.L_22 - .L_21)
.L_21:
        /*002c*/ 	.word	0x00000000
        /*0030*/ 	.short	0x000b
        /*0032*/ 	.short	0x0038
        /*0034*/ 	.byte	0x00, 0xf0, 0x11, 0x00


	//----- nvinfo : EIATTR_KPARAM_INFO
	.align		4
.L_22:
        /*0038*/ 	.byte	0x04, 0x17
        /*003a*/ 	.short	(.L_24 - .L_23)
.L_23:
        /*003c*/ 	.word	0x00000000
        /*0040*/ 	.short	0x000a
        /*0042*/ 	.short	0x0034
        /*0044*/ 	.byte	0x00, 0xf0, 0x11, 0x00


	//----- nvinfo : EIATTR_KPARAM_INFO
	.align		4
.L_24:
        /*0048*/ 	.byte	0x04, 0x17
        /*004a*/ 	.short	(.L_26 - .L_25)
.L_25:
        /*004c*/ 	.word	0x00000000
        /*0050*/ 	.short	0x0009
        /*0052*/ 	.short	0x0030
        /*0054*/ 	.byte	0x00, 0xf0, 0x11, 0x00


	//----- nvinfo : EIATTR_KPARAM_INFO
	.align		4
.L_26:
        /*0058*/ 	.byte	0x04, 0x17
        /*005a*/ 	.short	(.L_28 - .L_27)
.L_27:
        /*005c*/ 	.word	0x00000000
        /*0060*/ 	.short	0x0008
        /*0062*/ 	.short	0x002c
        /*0064*/ 	.byte	0x00, 0xf0, 0x11, 0x00


	//----- nvinfo : EIATTR_KPARAM_INFO
	.align		4
.L_28:
        /*0068*/ 	.byte	0x04, 0x17
        /*006a*/ 	.short	(.L_30 - .L_29)
.L_29:
        /*006c*/ 	.word	0x00000000
        /*0070*/ 	.short	0x0007
        /*0072*/ 	.short	0x0028
        /*0074*/ 	.byte	0x00, 0xf0, 0x11, 0x00


	//----- nvinfo : EIATTR_KPARAM_INFO
	.align		4
.L_30:
        /*0078*/ 	.byte	0x04, 0x17
        /*007a*/ 	.short	(.L_32 - .L_31)
.L_31:
        /*007c*/ 	.word	0x00000000
        /*0080*/ 	.short	0x0006
        /*0082*/ 	.short	0x0024
        /*0084*/ 	.byte	0x00, 0xf0, 0x11, 0x00


	//----- nvinfo : EIATTR_KPARAM_INFO
	.align		4
.L_32:
        /*0088*/ 	.byte	0x04, 0x17
        /*008a*/ 	.short	(.L_34 - .L_33)
.L_33:
        /*008c*/ 	.word	0x00000000
        /*0090*/ 	.short	0x0005
        /*0092*/ 	.short	0x0020
        /*0094*/ 	.byte	0x00, 0xf0, 0x11, 0x00


	//----- nvinfo : EIATTR_KPARAM_INFO
	.align		4
.L_34:
        /*0098*/ 	.byte	0x04, 0x17
        /*009a*/ 	.short	(.L_36 - .L_35)
.L_35:
        /*009c*/ 	.word	0x00000000
        /*00a0*/ 	.short	0x0004
        /*00a2*/ 	.short	0x001c
        /*00a4*/ 	.byte	0x00, 0xf0, 0x11, 0x00


	//----- nvinfo : EIATTR_KPARAM_INFO
	.align		4
.L_36:
        /*00a8*/ 	.byte	0x04, 0x17
        /*00aa*/ 	.short	(.L_38 - .L_37)
.L_37:
        /*00ac*/ 	.word	0x00000000
        /*00b0*/ 	.short	0x0003
        /*00b2*/ 	.short	0x0018
        /*00b4*/ 	.byte	0x00, 0xf0, 0x11, 0x00


	//----- nvinfo : EIATTR_KPARAM_INFO
	.align		4
.L_38:
        /*00b8*/ 	.byte	0x04, 0x17
        /*00ba*/ 	.short	(.L_40 - .L_39)
.L_39:
        /*00bc*/ 	.word	0x00000000
        /*00c0*/ 	.short	0x0002
        /*00c2*/ 	.short	0x0010
        /*00c4*/ 	.byte	0x00, 0xf4, 0x21, 0x00


	//----- nvinfo : EIATTR_KPARAM_INFO
	.align		4
.L_40:
        /*00c8*/ 	.byte	0x04, 0x17
        /*00ca*/ 	.short	(.L_42 - .L_41)
.L_41:
        /*00cc*/ 	.word	0x00000000
        /*00d0*/ 	.short	0x0001
        /*00d2*/ 	.short	0x0008
        /*00d4*/ 	.byte	0x00, 0xf4, 0x21, 0x00


	//----- nvinfo : EIATTR_KPARAM_INFO
	.align		4
.L_42:
        /*00d8*/ 	.byte	0x04, 0x17
        /*00da*/ 	.short	(.L_44 - .L_43)
.L_43:
        /*00dc*/ 	.word	0x00000000
        /*00e0*/ 	.short	0x0000
        /*00e2*/ 	.short	0x0000
        /*00e4*/ 	.byte	0x00, 0xf4, 0x21, 0x00


	//----- nvinfo : EIATTR_EXPLICIT_CLUSTER
	.align		4
.L_44:
        /*00e8*/ 	.byte	0x01, 0x3e
	.zero		2


	//----- nvinfo : EIATTR_CTA_PER_CLUSTER
	.align		4
        /*00ec*/ 	.byte	0x04, 0x3d
        /*00ee*/ 	.short	(.L_46 - .L_45)
.L_45:
        /*00f0*/ 	.word	0x00000004
        /*00f4*/ 	.word	0x00000001
        /*00f8*/ 	.word	0x00000001


	//----- nvinfo : EIATTR_AT_ENTRY_FRAGMENTS
	.align		4
.L_46:
        /*00fc*/ 	.byte	0x04, 0x4f
        /*00fe*/ 	.short	(.L_48 - .L_47)


	//   ....[0]....
.L_47:
        /*0100*/ 	.word	0x00000004


	//----- nvinfo : EIATTR_RESERVED_SMEM_USED
	.align		4
.L_48:
        /*0104*/ 	.byte	0x01, 0x41
	.zero		2


	//----- nvinfo : EIATTR_SPARSE_MMA_MASK
	.align		4
        /*0108*/ 	.byte	0x03, 0x50
        /*010a*/ 	.short	0x0000


	//----- nvinfo : EIATTR_TCGEN05_1CTA_USED
	.align		4
        /*010c*/ 	.byte	0x01, 0x51
	.zero		2


	//----- nvinfo : EIATTR_MAXREG_COUNT
	.align		4
        /*0110*/ 	.byte	0x03, 0x1b
        /*0112*/ 	.short	0x00ff


	//----- nvinfo : EIATTR_NUM_BARRIERS
	.align		4
        /*0114*/ 	.byte	0x02, 0x4c
        /*0116*/ 	.byte	0x01
	.zero		1


	//----- nvinfo : EIATTR_ANNOTATIONS
	.align		4
        /*0118*/ 	.byte	0x04, 0x55
        /*011a*/ 	.short	(.L_50 - .L_49)


	//   ....[0]....
.L_49:
        /*011c*/ 	.word	0x00000001
        /*0120*/ 	.byte	0xe0, 0x09, 0x00, 0x00, 0x01, 0x00, 0x00, 0x00, 0x20, 0x0a, 0x00, 0x00, 0x01, 0x00, 0x00, 0x00
        /* <DEDUP_REMOVED lines=167> */
        /*0ba0*/ 	.byte	0x50, 0xf6, 0x00, 0x00, 0x01, 0x00, 0x00, 0x00, 0x60, 0xf6, 0x00, 0x00


	//----- nvinfo : EIATTR_INT_WARP_WIDE_INSTR_OFFSETS
	.align		4
.L_50:
        /*0bac*/ 	.byte	0x04, 0x31
        /*0bae*/ 	.short	(.L_52 - .L_51)


	//   ....[0]....
.L_51:
        /*0bb0*/ 	.word	0x00005600


	//   ....[1]....
        /*0bb4*/ 	.word	0x00005620


	//   ....[2]....
        /*0bb8*/ 	.word	0x000056a0


	//   ....[3]....
        /*0bbc*/ 	.word	0x00014fb0


	//   ....[4]....
        /*0bc0*/ 	.word	0x00015000


	//----- nvinfo : EIATTR_COOP_GROUP_MASK_REGIDS
	.align		4
.L_52:
        /*0bc4*/ 	.byte	0x04, 0x29
        /*0bc6*/ 	.short	(.L_54 - .L_53)


	//   ....[0]....
.L_53:
        /*0bc8*/ 	.word	0xffffffff


	//   ....[1]....
        /*0bcc*/ 	.word	0xffffffff


	//   ....[2]....
        /*0bd0*/ 	.word	0xffffffff


	//   ....[3]....
        /*0bd4*/ 	.word	0xffffffff


	//----- nvinfo : EIATTR_COOP_GROUP_INSTR_OFFSETS
	.align		4
.L_54:
        /*0bd8*/ 	.byte	0x04, 0x28
        /*0bda*/ 	.short	(.L_56 - .L_55)


	//   ....[0]....
.L_55:
        /*0bdc*/ 	.word	0x00000070


	//   ....[1]....
        /*0be0*/ 	.word	0x00000330


	//   ....[2]....
        /*0be4*/ 	.word	0x00014e40


	//   ....[3]....
        /*0be8*/ 	.word	0x000150b0


	//----- nvinfo : EIATTR_VRC_CTA_INIT_COUNT
	.align		4
.L_56:
        /*0bec*/ 	.byte	0x02, 0x4a
        /*0bee*/ 	.byte	0x80
	.zero		1


	//----- nvinfo : EIATTR_MBARRIER_INSTR_OFFSETS
	.align		4
        /*0bf0*/ 	.byte	0x04, 0x39
        /*0bf2*/ 	.short	(.L_58 - .L_57)


	//   ....[0]....
.L_57:
        /*0bf4*/ 	.word	0x00005710
        /*0bf8*/ 	.word	0x000000ff
        /*0bfc*/ 	.word	0x00000000
        /*0c00*/ 	.short	0x0100
        /*0c02*/ 	.byte	0x0c
	.zero		1


	//   ....[1]....
        /*0c04*/ 	.word	0x000057c0
        /*0c08*/ 	.word	0x000000ff
        /*0c0c*/ 	.word	0x00020008
        /*0c10*/ 	.short	0x0100
        /*0c12*/ 	.byte	0x0a
	.zero		1


	//   ....[2]....
        /*0c14*/ 	.word	0x0000afd0
        /*0c18*/ 	.word	0x000000ff
        /*0c1c*/ 	.word	0x00000000
        /*0c20*/ 	.short	0x010a
        /*0c22*/ 	.byte	0x0c
	.zero		1


	//   ....[3]....
        /*0c24*/ 	.word	0x0000d250
        /*0c28*/ 	.word	0x000000ff
        /*0c2c*/ 	.word	0x00000000
        /*0c30*/ 	.short	0x010a
        /*0c32*/ 	.byte	0x0c
	.zero		1


	//   ....[4]....
        /*0c34*/ 	.word	0x0000d3c0
        /*0c38*/ 	.word	0x000000ff
        /*0c3c*/ 	.word	0x00020000
        /*0c40*/ 	.short	0x0108
        /*0c42*/ 	.byte	0x0a
	.zero		1


	//   ....[5]....
        /*0c44*/ 	.word	0x0000d460
        /*0c48*/ 	.word	0x000000ff
        /*0c4c*/ 	.word	0x00020008
        /*0c50*/ 	.short	0x0108
        /*0c52*/ 	.byte	0x0a
	.zero		1


	//   ....[6]....
        /*0c54*/ 	.word	0x000150d0
        /*0c58*/ 	.word	0x000000ff
        /*0c5c*/ 	.word	0x00000000
        /*0c60*/ 	.short	0x010a
        /*0c62*/ 	.byte	0x0c
	.zero		1


	//   ....[7]....
        /*0c64*/ 	.word	0x00015100
        /*0c68*/ 	.word	0x000000ff
        /*0c6c*/ 	.word	0x00000000
        /*0c70*/ 	.short	0x010a
        /*0c72*/ 	.byte	0x0c
	.zero		1


	//----- nvinfo : EIATTR_NUM_MBARRIERS
	.align		4
.L_58:
        /*0c74*/ 	.byte	0x03, 0x38
        /*0c76*/ 	.short	0x0002


	//----- nvinfo : EIATTR_EXIT_INSTR_OFFSETS
	.align		4
        /*0c78*/ 	.byte	0x04, 0x1c
        /*0c7a*/ 	.short	(.L_60 - .L_59)


	//   ....[0]....
.L_59:
        /*0c7c*/ 	.word	0x000150c0


	//----- nvinfo : EIATTR_REQNTID
	.align		4
.L_60:
        /*0c80*/ 	.byte	0x04, 0x10
        /*0c82*/ 	.short	(.L_62 - .L_61)
.L_61:
        /*0c84*/ 	.word	0x00000080
        /*0c88*/ 	.word	0x00000001
        /*0c8c*/ 	.word	0x00000001


	//----- nvinfo : EIATTR_CRS_STACK_SIZE
	.align		4
.L_62:
        /*0c90*/ 	.byte	0x04, 0x1e
        /*0c92*/ 	.short	(.L_64 - .L_63)
.L_63:
        /*0c94*/ 	.word	0x00000000


	//----- nvinfo : EIATTR_CBANK_PARAM_SIZE
	.align		4
.L_64:
        /*0c98*/ 	.byte	0x03, 0x19
        /*0c9a*/ 	.short	0x0050


	//----- nvinfo : EIATTR_PARAM_CBANK
	.align		4
        /*0c9c*/ 	.byte	0x04, 0x0a
        /*0c9e*/ 	.short	(.L_66 - .L_65)
	.align		4
.L_65:
        /*0ca0*/ 	.word	index@(.nv.constant0.matmul_kernel)
        /*0ca4*/ 	.short	0x0380
        /*0ca6*/ 	.short	0x0050


	//----- nvinfo : EIATTR_SW_WAR
	.align		4
.L_66:
        /*0ca8*/ 	.byte	0x04, 0x36
        /*0caa*/ 	.short	(.L_68 - .L_67)
.L_67:
        /*0cac*/ 	.word	0x00000008
.L_68:


//--------------------- .nv.compat                --------------------------
	.section	.nv.compat,"",@"SHT_CUDA_COMPAT_INFO"
	.align	4
        /*0000*/ 	.byte	0x02, 0x02, 0x02, 0x00, 0x02, 0x05, 0x05, 0x00, 0x02, 0x03, 0x00, 0x00, 0x02, 0x06, 0x01, 0x00


//--------------------- .nv.callgraph             --------------------------
	.section	.nv.callgraph,"",@"SHT_CUDA_CALLGRAPH"
	.align	4
	.sectionentsize	8
	.align		4
        /*0000*/ 	.word	0x00000000
	.align		4
        /*0004*/ 	.word	0xffffffff
	.align		4
        /*0008*/ 	.word	0x00000000
	.align		4
        /*000c*/ 	.word	0xfffffffe
	.align		4
        /*0010*/ 	.word	0x00000000
	.align		4
        /*0014*/ 	.word	0xfffffffd
	.align		4
        /*0018*/ 	.word	0x00000000
	.align		4
        /*001c*/ 	.word	0xfffffffc


//--------------------- .text.matmul_kernel       --------------------------
	.section	.text.matmul_kernel,"ax",@progbits
	.align	128
        .global         matmul_kernel
        .type           matmul_kernel,@function
        .size           matmul_kernel,(.L_x_21 - matmul_kernel)
        .other          matmul_kernel,@"STO_CUDA_ENTRY STV_DEFAULT"
matmul_kernel:
.text.matmul_kernel:
[----:B------:R-:W1:Y:S01]  /*0000*/  LDC R1, c[0x0][0x37c] ;  /* 0x0000df00ff017b82 */ /* 0x000e620000000800 */
[----:B------:R-:W2:Y:S01]  /*0010*/  S2R R5, SR_TID.X ;  /* 0x0000000000057919 */ /* 0x000ea20000002100 */
[----:B-1----:R-:W-:Y:S01]  /*0020*/  VIADD R1, R1, 0xfffffdb8 ;  /* 0xfffffdb801017836 */ /* 0x002fe20000000000 */
[----:B--2---:R-:W-:-:S13]  /*0030*/  ISETP.GE.U32.AND P0, PT, R5, 0x20, PT ;  /* 0x000000200500780c */ /* 0x004fda0003f06070 */
[----:B------:R-:W-:Y:S02]  /*0040*/  VOTEU.ANY UP0, P0 ;  /* 0x0000000000ff7886 */ /* 0x000fe40000000100 */
[----:B------:R-:W-:Y:S05]  /*0050*/  BRA.U UP0, `(.L_x_0) ;  /* 0x0000000100b87547 */ /* 0x000fea000b800000 */
[----:B------:R-:W1:Y:S01]  /*0060*/  S2UR UR6, SR_CgaCtaId ;  /* 0x00000000000679c3 */ /* 0x000e620000008800 */
[----:B------:R-:W-:Y:S01]  /*0070*/  NOP ;  /* 0x0000000000007918 */ /* 0x000fe20000000000 */
[----:B------:R-:W-:Y:S02]  /*0080*/  UMOV UR4, 0x40 ;  /* 0x0000004000047882 */ /* 0x000fe40000000000 */
[----:B-1----:R-:W-:-:S09]  /*0090*/  ULEA UR4, UR6, UR4, 0x18 ;  /* 0x0000000406047291 */ /* 0x002fd2000f8ec0ff */
[----:B------:R-:W1:Y:S01]  /*00a0*/  LDS.U8 R0, [UR4] ;  /* 0x00000004ff007984 */ /* 0x000e620008000000 */
[----:B------:R-:W-:Y:S02]  /*00b0*/  UMOV UR4, 0x400 ;  /* 0x0000040000047882 */ /* 0x000fe40000000000 */
[----:B------:R-:W-:Y:S01]  /*00c0*/  ULEA UR4, UR6, UR4, 0x18 ;  /* 0x0000000406047291 */ /* 0x000fe2000f8ec0ff */
[----:B-1----:R-:W-:-:S13]  /*00d0*/  ISETP.NE.AND P0, PT, R0, RZ, PT ;  /* 0x000000ff0000720c */ /* 0x002fda0003f05270 */
[----:B------:R-:W-:Y:S05]  /*00e0*/  @P0 BRA `(.L_x_1) ;  /* 0x00000000007c0947 */ /* 0x000fea0003800000 */
[----:B------:R-:W-:-:S13]  /*00f0*/  ELECT P0, URZ, PT ;  /* 0x0000000000ff782f */ /* 0x000fda0003800000 */
[----:B------:R-:W-:Y:S05]  /*0100*/  @!P0 BRA `(.L_x_2) ;  /* 0x0000000000848947 */ /* 0x000fea0003800000 */
[----:B------:R-:W-:Y:S01]  /*0110*/  UMOV UR5, 0x10 ;  /* 0x0000001000057882 */ /* 0x000fe20000000000 */
[----:B------:R-:W-:Y:S02]  /*0120*/  IMAD.MOV.U32 R4, RZ, RZ, 0x1 ;  /* 0x00000001ff047424 */ /* 0x000fe400078e00ff */
[----:B------:R-:W-:Y:S02]  /*0130*/  IMAD.MOV.U32 R7, RZ, RZ, 0xffff ;  /* 0x0000ffffff077424 */ /* 0x000fe400078e00ff */
[----:B------:R-:W-:Y:S04]  /*0140*/  DEPBAR.LE SB1, 0x36 ;  /* 0x00009d800000791a */ /* 0x000fe80000000000 */
[----:B------:R-:W1:Y:S02]  /*0150*/  UTCATOMSWS.FIND_AND_SET.ALIGN UP1, UR5, UR5 ;  /* 0x00000005000575e3 */ /* 0x000e640008020800 */
[----:B-1----:R-:W-:-:S04]  /*0160*/  PLOP3.LUT P0, PT, PT, PT, UP1, 0x80, 0x8 ;  /* 0x000000000008781c */ /* 0x002fc80003f0f018 */
[----:B------:R-:W-:-:S04]  /*0170*/  SEL R0, RZ, 0xffffffff, !P0 ;  /* 0xffffffffff007807 */ /* 0x000fc80004000000 */
[----:B------:R-:W-:Y:S01]  /*0180*/  ISETP.NE.AND P0, PT, R0, RZ, PT ;  /* 0x000000ff0000720c */ /* 0x000fe20003f05270 */
[----:B------:R-:W-:-:S12]  /*0190*/  IMAD.U32 R0, RZ, RZ, UR5 ;  /* 0x00000005ff007e24 */ /* 0x000fd8000f8e00ff */
[----:B------:R-:W-:Y:S05]  /*01a0*/  @P0 BRA `(.L_x_3) ;  /* 0x0000000000240947 */ /* 0x000fea0003800000 */
.L_x_4:
[----:B------:R-:W-:Y:S05]  /*01b0*/  NANOSLEEP 0x64 ;  /* 0x000000640000795d */ /* 0x000fea0003800000 */
[----:B------:R-:W-:-:S05]  /*01c0*/  UMOV UR5, 0x10 ;  /* 0x0000001000057882 */ /* 0x000fca0000000000 */
[----:B------:R-:W-:Y:S04]  /*01d0*/  DEPBAR.LE SB1, 0x36 ;  /* 0x00009d800000791a */ /* 0x000fe80000000000 */
[----:B------:R-:W1:Y:S02]  /*01e0*/  UTCATOMSWS.FIND_AND_SET.ALIGN UP1, UR5, UR5 ;  /* 0x00000005000575e3 */ /* 0x000e640008020800 */
[----:B-1----:R-:W-:-:S04]  /*01f0*/  PLOP3.LUT P0, PT, PT, PT, UP1, 0x80, 0x8 ;  /* 0x000000000008781c */ /* 0x002fc80003f0f018 */
[----:B------:R-:W-:-:S04]  /*0200*/  SEL R0, RZ, 0xffffffff, !P0 ;  /* 0xffffffffff007807 */ /* 0x000fc80004000000 */
[----:B------:R-:W-:Y:S01]  /*0210*/  ISETP.NE.AND P0, PT, R0, RZ, PT ;  /* 0x000000ff0000720c */ /* 0x000fe20003f05270 */
[----:B------:R-:W-:-:S12]  /*0220*/  IMAD.U32 R0, RZ, RZ, UR5 ;  /* 0x00000005ff007e24 */ /* 0x000fd8000f8e00ff */
[----:B------:R-:W-:Y:S05]  /*0230*/  @!P0 BRA `(.L_x_4) ;  /* 0xfffffffc00dc8947 */ /* 0x000fea000383ffff */
.L_x_3:
[C---:B------:R-:W-:Y:S01]  /*0240*/  VIADD R3, R0.reuse, 0x10 ;  /* 0x0000001000037836 */ /* 0x040fe20000000000 */
[----:B------:R-:W-:Y:S01]  /*0250*/  UMOV UR5, 0x50 ;  /* 0x0000005000057882 */ /* 0x000fe20000000000 */
[----:B------:R-:W-:Y:S01]  /*0260*/  SHF.L.U32 R2, R7, R0, RZ ;  /* 0x0000000007027219 */ /* 0x000fe200000006ff */
[----:B------:R-:W-:Y:S01]  /*0270*/  ULEA UR5, UR6, UR5, 0x18 ;  /* 0x0000000506057291 */ /* 0x000fe2000f8ec0ff */
[----:B------:R-:W-:Y:S01]  /*0280*/  IMAD.SHL.U32 R0, R0, 0x20, RZ ;  /* 0x0000002000007824 */ /* 0x000fe200078e00ff */
[----:B------:R-:W-:-:S04]  /*0290*/  SHF.L.U32 R3, R4, R3, RZ ;  /* 0x0000000304037219 */ /* 0x000fc800000006ff */
[----:B------:R-:W-:-:S05]  /*02a0*/  LOP3.LUT R2, R3, R2, RZ, 0xfc, !PT ;  /* 0x0000000203027212 */ /* 0x000fca00078efcff */
[----:B------:R1:W-:Y:S04]  /*02b0*/  ATOMS.OR RZ, [UR5], R2 ;  /* 0x00000002ffff798c */ /* 0x0003e8000b000005 */
[----:B------:R1:W-:Y:S01]  /*02c0*/  STS [UR4], R0 ;  /* 0x00000000ff007988 */ /* 0x0003e20008000804 */
[----:B------:R-:W-:Y:S05]  /*02d0*/  BRA `(.L_x_2) ;  /* 0x0000000000107947 */ /* 0x000fea0003800000 */
.L_x_1:
[----:B------:R-:W-:Y:S01]  /*02e0*/  IMAD.MOV.U32 R0, RZ, RZ, -0x1 ;  /* 0xffffffffff007424 */ /* 0x000fe200078e00ff */
[----:B------:R-:W-:-:S04]  /*02f0*/  MOV R2, 0x320 ;  /* 0x0000032000027802 */ /* 0x000fc80000000f00 */
[----:B------:R1:W-:Y:S03]  /*0300*/  STS [UR4], R0 ;  /* 0x00000000ff007988 */ /* 0x0003e60008000804 */
[----:B-1----:R-:W-:Y:S05]  /*0310*/  CALL.REL.NOINC `($__internal_1_$__cuda_sm10x_tcgen05_guardrail_trap_phase_invalid_during_alloc) ;  /* 0x0000014c00907944 */ /* 0x002fea0003c00000 */
.L_x_2:
[----:B------:R-:W-:Y:S05]  /*0320*/  WARPSYNC.ALL ;  /* 0x0000000000007948 */ /* 0x000fea0003800000 */
[----:B------:R-:W-:Y:S01]  /*0330*/  NOP ;  /* 0x0000000000007918 */ /* 0x000fe20000000000 */
.L_x_0:
[----:B------:R-:W2:Y:S08]  /*0340*/  LDC.64 R44, c[0x0][0x398] ;  /* 0x0000e600ff2c7b82 */ /* 0x000eb00000000a00 */
[----:B------:R-:W3:Y:S02]  /*0350*/  S2UR UR5, SR_CgaSize ;  /* 0x00000000000579c3 */ /* 0x000ee40000008a00 */
[----:B---3--:R-:W-:-:S12]  /*0360*/  UIMAD UR5, UR5, -0xa0, URZ ;  /* 0xffffff60050578a4 */ /* 0x008fd8000f8e02ff */
[----:B------:R-:W3:Y:S01]  /*0370*/  LDCU UR5, c[0x0][UR5+0x2b0] ;  /* 0x00005600050577ac */ /* 0x000ee20008000800 */
[----:B------:R-:W4:Y:S01]  /*0380*/  S2R R18, SR_CgaCtaId ;  /* 0x0000000000127919 */ /* 0x000f220000008800 */
[----:B------:R-:W5:Y:S01]  /*0390*/  S2UR UR4, SR_CTAID.X ;  /* 0x00000000000479c3 */ /* 0x000f620000002500 */
[----:B-12---:R-:W-:Y:S01]  /*03a0*/  VIADD R0, R45, 0x1ff ;  /* 0x000001ff2d007836 */ /* 0x006fe20000000000 */
[----:B------:R-:W-:-:S04]  /*03b0*/  IABS R12, R44 ;  /* 0x0000002c000c7213 */ /* 0x000fc80000000000 */
[----:B------:R-:W-:Y:S02]  /*03c0*/  SHF.R.S32.HI R3, RZ, 0x1f, R0 ;  /* 0x0000001fff037819 */ /* 0x000fe40000011400 */
[----:B-----5:R-:W-:Y:S01]  /*03d0*/  I2FP.F32.U32 R6, UR4 ;  /* 0x0000000400067c45 */ /* 0x020fe20008201000 */
[----:B------:R-:W1:Y:S01]  /*03e0*/  S2UR UR4, SR_CgaCtaId ;  /* 0x00000000000479c3 */ /* 0x000e620000008800 */
[----:B------:R-:W-:Y:S01]  /*03f0*/  LEA.HI R3, R3, R0, RZ, 0x9 ;  /* 0x0000000003037211 */ /* 0x000fe200078f48ff */
[----:B----4-:R-:W-:Y:S02]  /*0400*/  IMAD.SHL.U32 R15, R18, 0x100, RZ ;  /* 0x00000100120f7824 */ /* 0x010fe400078e00ff */
[----:B---3--:R-:W-:Y:S01]  /*0410*/  FMUL R6, R6, UR5 ;  /* 0x0000000506067c20 */ /* 0x008fe20008400000 */
[----:B------:R-:W-:-:S03]  /*0420*/  SHF.R.S32.HI R3, RZ, 0x9, R3 ;  /* 0x00000009ff037819 */ /* 0x000fc60000011403 */
[----:B------:R-:W-:Y:S02]  /*0430*/  F2I.U32.TRUNC.NTZ R7, R6 ;  /* 0x0000000600077305 */ /* 0x000fe4000020f000 */
[----:B------:R-:W-:-:S05]  /*0440*/  IMAD.SHL.U32 R4, R3, 0x8, RZ ;  /* 0x0000000803047824 */ /* 0x000fca00078e00ff */
[----:B------:R-:W-:-:S04]  /*0450*/  IABS R9, R4 ;  /* 0x0000000400097213 */ /* 0x000fc80000000000 */
[----:B------:R-:W2:Y:S08]  /*0460*/  I2F.RP R0, R9 ;  /* 0x0000000900007306 */ /* 0x000eb00000209400 */
[----:B--2---:R-:W2:Y:S02]  /*0470*/  MUFU.RCP R0, R0 ;  /* 0x0000000000007308 */ /* 0x004ea40000001000 */
[----:B--2---:R-:W-:Y:S01]  /*0480*/  VIADD R2, R0, 0xffffffe ;  /* 0x0ffffffe00027836 */ /* 0x004fe20000000000 */
[----:B------:R-:W-:-:S05]  /*0490*/  IABS R0, R7 ;  /* 0x0000000700007213 */ /* 0x000fca0000000000 */
[----:B------:R2:W3:Y:S02]  /*04a0*/  F2I.FTZ.U32.TRUNC.NTZ R3, R2 ;  /* 0x0000000200037305 */ /* 0x0004e4000021f000 */
[----:B--2---:R-:W-:Y:S02]  /*04b0*/  IMAD.MOV.U32 R2, RZ, RZ, RZ ;  /* 0x000000ffff027224 */ /* 0x004fe400078e00ff */
[----:B---3--:R-:W-:-:S04]  /*04c0*/  IMAD.MOV R8, RZ, RZ, -R3 ;  /* 0x000000ffff087224 */ /* 0x008fc800078e0a03 */
[----:B------:R-:W-:Y:S01]  /*04d0*/  IMAD R11, R8, R9, RZ ;  /* 0x00000009080b7224 */ /* 0x000fe200078e02ff */
[----:B------:R-:W-:-:S03]  /*04e0*/  IABS R8, R4 ;  /* 0x0000000400087213 */ /* 0x000fc60000000000 */
[----:B------:R-:W-:-:S04]  /*04f0*/  IMAD.HI.U32 R3, R3, R11, R2 ;  /* 0x0000000b03037227 */ /* 0x000fc800078e0002 */
[----:B------:R-:W-:Y:S02]  /*0500*/  IMAD.MOV R2, RZ, RZ, -R8 ;  /* 0x000000ffff027224 */ /* 0x000fe400078e0a08 */
[----:B------:R-:W-:-:S04]  /*0510*/  IMAD.HI.U32 R3, R3, R0, RZ ;  /* 0x0000000003037227 */ /* 0x000fc800078e00ff */
[----:B------:R-:W-:Y:S01]  /*0520*/  IMAD R0, R3, R2, R0 ;  /* 0x0000000203007224 */ /* 0x000fe200078e0200 */
[----:B------:R-:W-:Y:S04]  /*0530*/  BAR.SYNC.DEFER_BLOCKING 0x0 ;  /* 0x0000000000007b1d */ /* 0x000fe80000010000 */
[----:B------:R-:W-:-:S13]  /*0540*/  ISETP.GT.U32.AND P1, PT, R9, R0, PT ;  /* 0x000000000900720c */ /* 0x000fda0003f24070 */
[----:B------:R-:W-:Y:S02]  /*0550*/  @!P1 IMAD.IADD R0, R0, 0x1, -R9 ;  /* 0x0000000100009824 */ /* 0x000fe400078e0a09 */
[----:B------:R-:W-:Y:S01]  /*0560*/  @!P1 VIADD R3, R3, 0x1 ;  /* 0x0000000103039836 */ /* 0x000fe20000000000 */
[----:B------:R-:W-:Y:S02]  /*0570*/  ISETP.NE.AND P1, PT, R4, RZ, PT ;  /* 0x000000ff0400720c */ /* 0x000fe40003f25270 */
[----:B------:R-:W-:Y:S02]  /*0580*/  ISETP.GE.U32.AND P0, PT, R0, R9, PT ;  /* 0x000000090000720c */ /* 0x000fe40003f06070 */
[----:B------:R-:W-:-:S04]  /*0590*/  LOP3.LUT R0, R7, R4, RZ, 0x3c, !PT ;  /* 0x0000000407007212 */ /* 0x000fc800078e3cff */
[----:B------:R-:W-:Y:S01]  /*05a0*/  ISETP.GE.AND P2, PT, R0, RZ, PT ;  /* 0x000000ff0000720c */ /* 0x000fe20003f46270 */
[----:B------:R-:W-:-:S06]  /*05b0*/  VIADD R0, R44, 0xff ;  /* 0x000000ff2c007836 */ /* 0x000fcc0000000000 */
[----:B------:R-:W-:-:S04]  /*05c0*/  @P0 VIADD R3, R3, 0x1 ;  /* 0x0000000103030836 */ /* 0x000fc80000000000 */
[----:B------:R-:W-:Y:S01]  /*05d0*/  IMAD.MOV.U32 R2, RZ, RZ, R3 ;  /* 0x000000ffff027224 */ /* 0x000fe200078e0003 */
[----:B------:R-:W-:-:S03]  /*05e0*/  SHF.R.S32.HI R3, RZ, 0x1f, R0 ;  /* 0x0000001fff037819 */ /* 0x000fc60000011400 */
[----:B------:R-:W-:Y:S01]  /*05f0*/  @!P2 IMAD.MOV R2, RZ, RZ, -R2 ;  /* 0x000000ffff02a224 */ /* 0x000fe200078e0a02 */
[----:B------:R-:W-:Y:S02]  /*0600*/  @!P1 LOP3.LUT R2, RZ, R4, RZ, 0x33, !PT ;  /* 0x00000004ff029212 */ /* 0x000fe400078e33ff */
[----:B------:R-:W-:-:S03]  /*0610*/  LEA.HI R3, R3, R0, RZ, 0x8 ;  /* 0x0000000003037211 */ /* 0x000fc600078f40ff */
[----:B------:R-:W-:Y:S02]  /*0620*/  IMAD.SHL.U32 R10, R2, 0x8, RZ ;  /* 0x00000008020a7824 */ /* 0x000fe400078e00ff */
[----:B------:R-:W-:-:S03]  /*0630*/  IMAD.MOV R2, RZ, RZ, -R2 ;  /* 0x000000ffff027224 */ /* 0x000fc600078e0a02 */
[----:B------:R-:W-:Y:S01]  /*0640*/  LEA.HI.SX32 R3, R3, -R10, 0x18 ;  /* 0x8000000a03037211 */ /* 0x000fe200078fc2ff */
[----:B------:R-:W-:Y:S02]  /*0650*/  IMAD R14, R4, R2, R7 ;  /* 0x00000002040e7224 */ /* 0x000fe400078e0207 */
[----:B------:R-:W-:Y:S01]  /*0660*/  IMAD.MOV.U32 R2, RZ, RZ, RZ ;  /* 0x000000ffff027224 */ /* 0x000fe200078e00ff */
[----:B------:R-:W-:Y:S02]  /*0670*/  VIMNMX R11, PT, PT, R3, 0x8, PT ;  /* 0x00000008030b7848 */ /* 0x000fe40003fe0100 */
[----:B------:R-:W-:Y:S02]  /*0680*/  IABS R9, R14 ;  /* 0x0000000e00097213 */ /* 0x000fe40000000000 */
[-C--:B------:R-:W-:Y:S02]  /*0690*/  IABS R6, R11.reuse ;  /* 0x0000000b00067213 */ /* 0x080fe40000000000 */
[----:B------:R-:W-:-:S02]  /*06a0*/  IABS R4, R11 ;  /* 0x0000000b00047213 */ /* 0x000fc40000000000 */
[----:B------:R-:W2:Y:S08]  /*06b0*/  I2F.RP R0, R6 ;  /* 0x0000000600007306 */ /* 0x000eb00000209400 */
[----:B--2---:R-:W2:Y:S02]  /*06c0*/  MUFU.RCP R0, R0 ;  /* 0x0000000000007308 */ /* 0x004ea40000001000 */
[----:B--2---:R-:W-:-:S06]  /*06d0*/  VIADD R3, R0, 0xffffffe ;  /* 0x0ffffffe00037836 */ /* 0x004fcc0000000000 */
[----:B------:R-:W2:Y:S02]  /*06e0*/  F2I.FTZ.U32.TRUNC.NTZ R3, R3 ;  /* 0x0000000300037305 */ /* 0x000ea4000021f000 */
[----:B--2---:R-:W-:-:S04]  /*06f0*/  IMAD.MOV R8, RZ, RZ, -R3 ;  /* 0x000000ffff087224 */ /* 0x004fc800078e0a03 */
[----:B------:R-:W-:-:S04]  /*0700*/  IMAD.MOV.U32 R7, RZ, RZ, R8 ;  /* 0x000000ffff077224 */ /* 0x000fc800078e0008 */
[----:B------:R-:W-:-:S04]  /*0710*/  IMAD R7, R7, R6, RZ ;  /* 0x0000000607077224 */ /* 0x000fc800078e02ff */
[----:B------:R-:W-:-:S04]  /*0720*/  IMAD.HI.U32 R2, R3, R7, R2 ;  /* 0x0000000703027227 */ /* 0x000fc800078e0002 */
[----:B------:R-:W-:Y:S02]  /*0730*/  IMAD.MOV R3, RZ, RZ, -R4 ;  /* 0x000000ffff037224 */ /* 0x000fe400078e0a04 */
[----:B------:R-:W-:Y:S01]  /*0740*/  IMAD.HI.U32 R0, R2, R9, RZ ;  /* 0x0000000902007227 */ /* 0x000fe200078e00ff */
[----:B------:R-:W2:Y:S01]  /*0750*/  I2F.RP R4, R12 ;  /* 0x0000000c00047306 */ /* 0x000ea20000209400 */
[----:B------:R-:W-:Y:S02]  /*0760*/  IABS R2, R45 ;  /* 0x0000002d00027213 */ /* 0x000fe40000000000 */
[----:B------:R-:W-:-:S05]  /*0770*/  IMAD R3, R0, R3, R9 ;  /* 0x0000000300037224 */ /* 0x000fca00078e0209 */
[----:B------:R-:W-:Y:S01]  /*0780*/  ISETP.GT.U32.AND P1, PT, R6, R3, PT ;  /* 0x000000030600720c */ /* 0x000fe20003f24070 */
[----:B------:R-:W3:Y:S08]  /*0790*/  I2F.RP R8, R2 ;  /* 0x0000000200087306 */ /* 0x000ef00000209400 */
[----:B--2---:R-:W2:Y:S04]  /*07a0*/  MUFU.RCP R4, R4 ;  /* 0x0000000400047308 */ /* 0x004ea80000001000 */
[----:B------:R-:W-:-:S02]  /*07b0*/  @!P1 IMAD.IADD R3, R3, 0x1, -R6 ;  /* 0x0000000103039824 */ /* 0x000fc400078e0a06 */
[----:B------:R-:W-:Y:S01]  /*07c0*/  @!P1 VIADD R0, R0, 0x1 ;  /* 0x0000000100009836 */ /* 0x000fe20000000000 */
[----:B------:R-:W-:Y:S01]  /*07d0*/  ISETP.NE.AND P1, PT, R11, RZ, PT ;  /* 0x000000ff0b00720c */ /* 0x000fe20003f25270 */
[----:B---3--:R-:W3:Y:S01]  /*07e0*/  MUFU.RCP R8, R8 ;  /* 0x0000000800087308 */ /* 0x008ee20000001000 */
[----:B------:R-:W-:Y:S02]  /*07f0*/  ISETP.GE.U32.AND P0, PT, R3, R6, PT ;  /* 0x000000060300720c */ /* 0x000fe40003f06070 */
[----:B------:R-:W-:-:S04]  /*0800*/  LOP3.LUT R3, R14, R11, RZ, 0x3c, !PT ;  /* 0x0000000b0e037212 */ /* 0x000fc800078e3cff */
[----:B------:R-:W-:Y:S01]  /*0810*/  ISETP.GE.AND P2, PT, R3, RZ, PT ;  /* 0x000000ff0300720c */ /* 0x000fe20003f46270 */
[----:B------:R-:W-:Y:S02]  /*0820*/  IMAD.SHL.U32 R3, R18, 0x40, RZ ;  /* 0x0000004012037824 */ /* 0x000fe400078e00ff */
[----:B--2---:R-:W-:Y:S01]  /*0830*/  VIADD R6, R4, 0xffffffe ;  /* 0x0ffffffe04067836 */ /* 0x004fe20000000000 */
[----:B------:R-:W-:Y:S02]  /*0840*/  SHF.R.U32.HI R4, RZ, 0x5, R5 ;  /* 0x00000005ff047819 */ /* 0x000fe40000011605 */
[----:B------:R-:W-:Y:S01]  /*0850*/  LOP3.LUT R3, R3, 0x80, RZ, 0xc0, !PT ;  /* 0x0000008003037812 */ /* 0x000fe200078ec0ff */
[----:B------:R-:W-:Y:S01]  /*0860*/  @P0 VIADD R0, R0, 0x1 ;  /* 0x0000000100000836 */ /* 0x000fe20000000000 */
[----:B------:R2:W4:Y:S01]  /*0870*/  F2I.FTZ.U32.TRUNC.NTZ R7, R6 ;  /* 0x0000000600077305 */ /* 0x000522000021f000 */
[----:B---3--:R-:W-:Y:S02]  /*0880*/  VIADD R8, R8, 0xffffffe ;  /* 0x0ffffffe08087836 */ /* 0x008fe40000000000 */
[----:B------:R-:W-:Y:S01]  /*0890*/  IMAD.MOV.U32 R13, RZ, RZ, R0 ;  /* 0x000000ffff0d7224 */ /* 0x000fe200078e0000 */
[----:B------:R-:W-:-:S03]  /*08a0*/  MOV R0, 0x400 ;  /* 0x0000040000007802 */ /* 0x000fc60000000f00 */
[----:B------:R-:W-:Y:S01]  /*08b0*/  @!P2 IMAD.MOV R13, RZ, RZ, -R13 ;  /* 0x000000ffff0da224 */ /* 0x000fe200078e0a0d */
[----:B------:R-:W-:Y:S01]  /*08c0*/  @!P1 LOP3.LUT R13, RZ, R11, RZ, 0x33, !PT ;  /* 0x0000000bff0d9212 */ /* 0x000fe200078e33ff */
[----:B------:R-:W3:Y:S01]  /*08d0*/  F2I.FTZ.U32.TRUNC.NTZ R9, R8 ;  /* 0x0000000800097305 */ /* 0x000ee2000021f000 */
[----:B------:R-:W-:Y:S01]  /*08e0*/  R2UR UR10, R0 ;  /* 0x00000000000a72ca */ /* 0x000fe200000e0000 */
[----:B--2---:R-:W-:Y:S02]  /*08f0*/  IMAD.MOV.U32 R6, RZ, RZ, RZ ;  /* 0x000000ffff067224 */ /* 0x004fe400078e00ff */
[----:B------:R-:W-:-:S04]  /*0900*/  IMAD.MOV R0, RZ, RZ, -R13 ;  /* 0x000000ffff007224 */ /* 0x000fc800078e0a0d */
[----:B------:R-:W-:Y:S02]  /*0910*/  IMAD R0, R11, R0, R14 ;  /* 0x000000000b007224 */ /* 0x000fe400078e020e */
[----:B----4-:R-:W-:Y:S02]  /*0920*/  IMAD.MOV R11, RZ, RZ, -R7 ;  /* 0x000000ffff0b7224 */ /* 0x010fe400078e0a07 */
[----:B------:R-:W-:Y:S02]  /*0930*/  IMAD.IADD R0, R10, 0x1, R0 ;  /* 0x000000010a007824 */ /* 0x000fe400078e0200 */
[----:B-1----:R-:W-:Y:S01]  /*0940*/  ULEA UR10, UR4, UR10, 0x18 ;  /* 0x0000000a040a7291 */ /* 0x002fe2000f8ec0ff */
[----:B------:R-:W-:Y:S02]  /*0950*/  IMAD R11, R11, R12, RZ ;  /* 0x0000000c0b0b7224 */ /* 0x000fe400078e02ff */
[----:B------:R-:W-:Y:S01]  /*0960*/  IMAD R3, R0, 0x100, R3 ;  /* 0x0000010000037824 */ /* 0x000fe200078e0203 */
[----:B------:R-:W-:Y:S01]  /*0970*/  LOP3.LUT R0, R5, 0x7f, RZ, 0xc0, !PT ;  /* 0x0000007f05007812 */ /* 0x000fe200078ec0ff */
[----:B------:R-:W-:-:S04]  /*0980*/  IMAD.HI.U32 R7, R7, R11, R6 ;  /* 0x0000000b07077227 */ /* 0x000fc800078e0006 */
[----:B------:R-:W1:Y:S01]  /*0990*/  LDS R14, [UR10] ;  /* 0x0000000aff0e7984 */ /* 0x000e620008000800 */
[----:B------:R-:W-:Y:S02]  /*09a0*/  IMAD.IADD R21, R0, 0x1, R3 ;  /* 0x0000000100157824 */ /* 0x000fe400078e0203 */
[----:B------:R-:W-:Y:S02]  /*09b0*/  IMAD.IADD R6, R15, 0x1, R4 ;  /* 0x000000010f067824 */ /* 0x000fe400078e0204 */
[----:B------:R-:W-:Y:S01]  /*09c0*/  IMAD.SHL.U32 R10, R13, 0x200, RZ ;  /* 0x000002000d0a7824 */ /* 0x000fe200078e00ff */
[----:B------:R-:W-:Y:S01]  /*09d0*/  IABS R251, R21 ;  /* 0x0000001500fb7213 */ /* 0x000fe20000000000 */
[----:B------:R-:W-:Y:S01]  /*09e0*/  STL [R1+0xd4], R21 ;  /* 0x0000d41501007387 */ /* 0x000fe20000100800 */
[----:B---3--:R-:W-:Y:S02]  /*09f0*/  IMAD.MOV R3, RZ, RZ, -R9 ;  /* 0x000000ffff037224 */ /* 0x008fe400078e0a09 */
[----:B------:R-:W-:Y:S01]  /*0a00*/  LOP3.LUT R6, R10, 0x103, R6, 0xf8, !PT ;  /* 0x000001030a067812 */ /* 0x000fe200078ef806 */
[----:B------:R-:W-:Y:S01]  /*0a10*/  IMAD.HI.U32 R7, R7, R251, RZ ;  /* 0x000000fb07077227 */ /* 0x000fe200078e00ff */
[----:B------:R2:W-:Y:S02]  /*0a20*/  STL [R1+0xd8], R10 ;  /* 0x0000d80a01007387 */ /* 0x0005e40000100800 */
[C---:B------:R-:W-:Y:S01]  /*0a30*/  LOP3.LUT R25, R6.reuse, 0xfc, RZ, 0xfc, !PT ;  /* 0x000000fc06197812 */ /* 0x040fe200078efcff */
[----:B------:R-:W-:Y:S01]  /*0a40*/  IMAD R3, R3, R2, RZ ;  /* 0x0000000203037224 */ /* 0x000fe200078e02ff */
[----:B------:R-:W-:Y:S01]  /*0a50*/  LOP3.LUT R19, R6, 0x4, RZ, 0xfc, !PT ;  /* 0x0000000406137812 */ /* 0x000fe200078efcff */
[----:B------:R-:W-:Y:S01]  /*0a60*/  IMAD.MOV.U32 R8, RZ, RZ, RZ ;  /* 0x000000ffff087224 */ /* 0x000fe200078e00ff */
[----:B------:R-:W-:-:S02]  /*0a70*/  IABS R17, R25 ;  /* 0x0000001900117213 */ /* 0x000fc40000000000 */
[----:B------:R-:W-:Y:S01]  /*0a80*/  LOP3.LUT R20, R6, 0x8, RZ, 0xfc, !PT ;  /* 0x0000000806147812 */ /* 0x000fe200078efcff */
[----:B--2---:R-:W-:Y:S01]  /*0a90*/  IMAD.MOV R10, RZ, RZ, -R7 ;  /* 0x000000ffff0a7224 */ /* 0x004fe200078e0a07 */
[----:B------:R-:W-:Y:S01]  /*0aa0*/  IABS R13, R19 ;  /* 0x00000013000d7213 */ /* 0x000fe20000000000 */
[----:B------:R-:W-:Y:S01]  /*0ab0*/  IMAD.HI.U32 R7, R9, R3, R8 ;  /* 0x0000000309077227 */ /* 0x000fe200078e0008 */
[----:B------:R-:W-:-:S03]  /*0ac0*/  IABS R15, R20 ;  /* 0x00000014000f7213 */ /* 0x000fc60000000000 */
[----:B------:R-:W-:Y:S01]  /*0ad0*/  IMAD R251, R12, R10, R251 ;  /* 0x0000000a0cfb7224 */ /* 0x000fe200078e02fb */
[----:B------:R-:W-:Y:S01]  /*0ae0*/  IABS R10, R6 ;  /* 0x00000006000a7213 */ /* 0x000fe20000000000 */
[----:B------:R-:W-:Y:S02]  /*0af0*/  IMAD.SHL.U32 R3, R4, 0x200000, RZ ;  /* 0x0020000004037824 */ /* 0x000fe400078e00ff */
[----:B------:R-:W-:Y:S01]  /*0b00*/  IMAD.HI.U32 R9, R7, R15, RZ ;  /* 0x0000000f07097227 */ /* 0x000fe200078e00ff */
[----:B------:R-:W-:Y:S01]  /*0b10*/  BAR.SYNC.DEFER_BLOCKING 0x0 ;  /* 0x0000000000007b1d */ /* 0x000fe20000010000 */
[----:B------:R-:W-:Y:S02]  /*0b20*/  ISETP.GT.U32.AND P0, PT, R12, R251, PT ;  /* 0x000000fb0c00720c */ /* 0x000fe40003f04070 */
[----:B------:R-:W-:Y:S01]  /*0b30*/  LOP3.LUT R8, R3, 0x600000, RZ, 0xc0, !PT ;  /* 0x0060000003087812 */ /* 0x000fe200078ec0ff */
[----:B------:R-:W-:-:S03]  /*0b40*/  IMAD.HI.U32 R3, R7, R17, RZ ;  /* 0x0000001107037227 */ /* 0x000fc600078e00ff */
[----:B------:R-:W-:Y:S01]  /*0b50*/  R2UR UR11, R8 ;  /* 0x00000000080b72ca */ /* 0x000fe200000e0000 */
[----:B------:R-:W-:Y:S01]  /*0b60*/  IMAD.MOV R3, RZ, RZ, -R3 ;  /* 0x000000ffff037224 */ /* 0x000fe200078e0a03 */
[----:B-1----:R-:W-:Y:S01]  /*0b70*/  R2UR UR20, R14 ;  /* 0x000000000e1472ca */ /* 0x002fe200000e0000 */
[----:B------:R-:W-:-:S04]  /*0b80*/  IMAD.HI.U32 R8, R7, R13, RZ ;  /* 0x0000000d07087227 */ /* 0x000fc800078e00ff */
[C---:B------:R-:W-:Y:S02]  /*0b90*/  IMAD R17, R2.reuse, R3, R17 ;  /* 0x0000000302117224 */ /* 0x040fe400078e0211 */
[----:B------:R-:W-:Y:S02]  /*0ba0*/  @!P0 IMAD.IADD R251, R251, 0x1, -R12 ;  /* 0x00000001fbfb8824 */ /* 0x000fe400078e0a0c */
[----:B------:R-:W-:Y:S01]  /*0bb0*/  IMAD.HI.U32 R3, R7, R10, RZ ;  /* 0x0000000a07037227 */ /* 0x000fe200078e00ff */
[----:B------:R-:W-:Y:S02]  /*0bc0*/  ISETP.GT.U32.AND P3, PT, R2, R17, PT ;  /* 0x000000110200720c */ /* 0x000fe40003f64070 */
[----:B------:R-:W-:Y:S01]  /*0bd0*/  ISETP.GT.U32.AND P1, PT, R12, R251, PT ;  /* 0x000000fb0c00720c */ /* 0x000fe20003f24070 */
[----:B------:R-:W-:Y:S02]  /*0be0*/  IMAD.MOV R11, RZ, RZ, -R3 ;  /* 0x000000ffff0b7224 */ /* 0x000fe400078e0a03 */
[----:B------:R-:W-:-:S02]  /*0bf0*/  IMAD.MOV R14, RZ, RZ, -R8 ;  /* 0x000000ffff0e7224 */ /* 0x000fc400078e0a08 */
[----:B------:R-:W-:Y:S01]  /*0c00*/  IMAD.MOV R16, RZ, RZ, -R9 ;  /* 0x000000ffff107224 */ /* 0x000fe200078e0a09 */
[----:B------:R-:W-:Y:S07]  /*0c10*/  BRA.U UP0, `(.L_x_5) ;  /* 0x0000000100187547 */ /* 0x000fee000b800000 */
[----:B------:R-:W-:Y:S01]  /*0c20*/  ELECT P0, URZ, PT ;  /* 0x0000000000ff782f */ /* 0x000fe20003800000 */
[----:B------:R-:W-:Y:S01]  /*0c30*/  IMAD.MOV.U32 R3, RZ, RZ, 0x1 ;  /* 0x00000001ff037424 */ /* 0x000fe200078e00ff */
[----:B------:R-:W-:Y:S11]  /*0c40*/  UVIRTCOUNT.DEALLOC.SMPOOL 0x80 ;  /* 0x000000800000784c */ /* 0x000ff60000000000 */
[----:B------:R-:W-:-:S04]  /*0c50*/  @P0 MOV R9, 0x40 ;  /* 0x0000004000090802 */ /* 0x000fc80000000f00 */
[----:B------:R-:W-:-:S05]  /*0c60*/  @P0 LEA R18, R18, R9, 0x18 ;  /* 0x0000000912120211 */ /* 0x000fca00078ec0ff */
[----:B------:R1:W-:Y:S02]  /*0c70*/  @P0 STS.U8 [R18], R3 ;  /* 0x0000000312000388 */ /* 0x0003e40000000000 */
.L_x_5:
[----:B------:R-:W-:Y:S01]  /*0c80*/  IMAD R8, R2, R11, R10 ;  /* 0x0000000b02087224 */ /* 0x000fe200078e020a */
[----:B------:R-:W-:Y:S01]  /*0c90*/  ISETP.GE.AND P2, PT, R21, RZ, PT ;  /* 0x000000ff1500720c */ /* 0x000fe20003f46270 */
[----:B------:R-:W-:Y:S01]  /*0ca0*/  @!P1 IMAD.IADD R251, R251, 0x1, -R12 ;  /* 0x00000001fbfb9824 */ /* 0x000fe200078e0a0c */
[----:B------:R-:W-:Y:S01]  /*0cb0*/  ISETP.NE.AND P0, PT, R44, RZ, PT ;  /* 0x000000ff2c00720c */ /* 0x000fe20003f05270 */
[--C-:B------:R-:W-:Y:S01]  /*0cc0*/  @!P3 IMAD.IADD R17, R17, 0x1, -R2.reuse ;  /* 0x000000011111b824 */ /* 0x100fe200078e0a02 */
[C---:B------:R-:W-:Y:S01]  /*0cd0*/  ISETP.GT.U32.AND P1, PT, R2.reuse, R8, PT ;  /* 0x000000080200720c */ /* 0x040fe20003f24070 */
[----:B------:R-:W-:Y:S01]  /*0ce0*/  IMAD R10, R2, R16, R15 ;  /* 0x00000010020a7224 */ /* 0x000fe200078e020f */
[----:B------:R-:W-:Y:S01]  /*0cf0*/  LOP3.LUT R15, R6, 0x10, RZ, 0xfc, !PT ;  /* 0x00000010060f7812 */ /* 0x000fe200078efcff */
[C---:B------:R-:W-:Y:S01]  /*0d00*/  IMAD R9, R2.reuse, R14, R13 ;  /* 0x0000000e02097224 */ /* 0x040fe200078e020d */
[----:B------:R-:W-:Y:S01]  /*0d10*/  ISETP.GT.U32.AND P3, PT, R2, R17, PT ;  /* 0x000000110200720c */ /* 0x000fe20003f64070 */
[----:B------:R-:W2:Y:S01]  /*0d20*/  LDC.64 R212, c[0x0][0x3a8] ;  /* 0x0000ea00ffd47b82 */ /* 0x000ea20000000a00 */
[----:B------:R-:W-:Y:S01]  /*0d30*/  LOP3.LUT R14, R6, 0xc, RZ, 0xfc, !PT ;  /* 0x0000000c060e7812 */ /* 0x000fe200078efcff */
[----:B------:R-:W3:Y:S01]  /*0d40*/  LDCU UR5, c[0x0][0x3b0] ;  /* 0x00007600ff0577ac */ /* 0x000ee20008000800 */
[C---:B------:R-:W-:Y:S01]  /*0d50*/  ISETP.GT.U32.AND P6, PT, R2.reuse, R10, PT ;  /* 0x0000000a0200720c */ /* 0x040fe20003fc4070 */
[----:B------:R-:W-:Y:S01]  /*0d60*/  @!P2 IMAD.MOV R251, RZ, RZ, -R251 ;  /* 0x000000fffffba224 */ /* 0x000fe200078e0afb */
[----:B------:R-:W-:Y:S01]  /*0d70*/  IABS R12, R14 ;  /* 0x0000000e000c7213 */ /* 0x000fe20000000000 */
[----:B------:R-:W4:Y:S01]  /*0d80*/  LDCU.128 UR12, c[0x0][0x380] ;  /* 0x00007000ff0c77ac */ /* 0x000f220008000c00 */
[----:B------:R-:W-:Y:S01]  /*0d90*/  ISETP.GT.U32.AND P5, PT, R2, R9, PT ;  /* 0x000000090200720c */ /* 0x000fe20003fa4070 */
[--C-:B------:R-:W-:Y:S01]  /*0da0*/  @!P1 IMAD.IADD R8, R8, 0x1, -R2.reuse ;  /* 0x0000000108089824 */ /* 0x100fe200078e0a02 */
[----:B------:R-:W-:Y:S01]  /*0db0*/  IABS R13, R15 ;  /* 0x0000000f000d7213 */ /* 0x000fe20000000000 */
[----:B-1----:R-:W-:Y:S01]  /*0dc0*/  IMAD.HI.U32 R3, R7, R12, RZ ;  /* 0x0000000c07037227 */ /* 0x002fe200078e00ff */
[----:B------:R-:W-:Y:S01]  /*0dd0*/  @!P0 LOP3.LUT R251, RZ, R44, RZ, 0x33, !PT ;  /* 0x0000002cfffb8212 */ /* 0x000fe200078e33ff */
[----:B------:R-:W1:Y:S01]  /*0de0*/  LDC R82, c[0x0][0x3a0] ;  /* 0x0000e800ff527b82 */ /* 0x000e620000000800 */
[----:B------:R-:W-:Y:S01]  /*0df0*/  ISETP.GE.AND P0, PT, R14, RZ, PT ;  /* 0x000000ff0e00720c */ /* 0x000fe20003f06270 */
[--C-:B------:R-:W-:Y:S01]  /*0e00*/  @!P3 IMAD.IADD R17, R17, 0x1, -R2.reuse ;  /* 0x000000011111b824 */ /* 0x100fe200078e0a02 */
[----:B------:R-:W-:Y:S01]  /*0e10*/  ISETP.GT.U32.AND P3, PT, R2, R8, PT ;  /* 0x000000080200720c */ /* 0x000fe20003f64070 */
[----:B------:R-:W-:Y:S01]  /*0e20*/  IMAD.HI.U32 R11, R7, R13, RZ ;  /* 0x0000000d070b7227 */ /* 0x000fe200078e00ff */
[C---:B------:R-:W-:Y:S01]  /*0e30*/  LOP3.LUT R22, R6.reuse, 0x14, RZ, 0xfc, !PT ;  /* 0x0000001406167812 */ /* 0x040fe200078efcff */
[----:B------:R-:W5:Y:S01]  /*0e40*/  LDCU UR4, c[0x0][0x3a4] ;  /* 0x00007480ff0477ac */ /* 0x000f620008000800 */
[----:B------:R-:W-:Y:S01]  /*0e50*/  ISETP.GE.AND P1, PT, R15, RZ, PT ;  /* 0x000000ff0f00720c */ /* 0x000fe20003f26270 */
[----:B------:R-:W-:Y:S01]  /*0e60*/  IMAD.MOV R3, RZ, RZ, -R3 ;  /* 0x000000ffff037224 */ /* 0x000fe200078e0a03 */
[----:B------:R-:W-:Y:S01]  /*0e70*/  LOP3.LUT R23, R6, 0x18, RZ, 0xfc, !PT ;  /* 0x0000001806177812 */ /* 0x000fe200078efcff */
[--C-:B------:R-:W-:Y:S01]  /*0e80*/  @!P6 IMAD.IADD R10, R10, 0x1, -R2.reuse ;  /* 0x000000010a0ae824 */ /* 0x100fe200078e0a02 */
[----:B------:R-:W-:Y:S01]  /*0e90*/  IABS R15, R22 ;  /* 0x00000016000f7213 */ /* 0x000fe20000000000 */
[----:B------:R-:W-:Y:S01]  /*0ea0*/  IMAD.MOV R14, RZ, RZ, -R11 ;  /* 0x000000ffff0e7224 */ /* 0x000fe200078e0a0b */
[----:B------:R-:W-:Y:S01]  /*0eb0*/  LOP3.LUT R24, R6, 0x1c, RZ, 0xfc, !PT ;  /* 0x0000001c06187812 */ /* 0x000fe200078efcff */
[----:B------:R-:W-:Y:S01]  /*0ec0*/  @!P5 IMAD.IADD R9, R9, 0x1, -R2 ;  /* 0x000000010909d824 */ /* 0x000fe200078e0a02 */
[C---:B------:R-:W-:Y:S01]  /*0ed0*/  ISETP.GT.U32.AND P6, PT, R2.reuse, R10, PT ;  /* 0x0000000a0200720c */ /* 0x040fe20003fc4070 */
[----:B------:R-:W-:Y:S01]  /*0ee0*/  IMAD R11, R2, R3, R12 ;  /* 0x00000003020b7224 */ /* 0x000fe200078e020c */
[----:B------:R-:W-:Y:S01]  /*0ef0*/  IABS R16, R23 ;  /* 0x0000001700107213 */ /* 0x000fe20000000000 */
[--C-:B------:R-:W-:Y:S01]  /*0f00*/  @!P3 IMAD.IADD R8, R8, 0x1, -R2.reuse ;  /* 0x000000010808b824 */ /* 0x100fe200078e0a02 */
[C---:B------:R-:W-:Y:S01]  /*0f10*/  ISETP.GT.U32.AND P5, PT, R2.reuse, R9, PT ;  /* 0x000000090200720c */ /* 0x040fe20003fa4070 */
[C---:B------:R-:W-:Y:S01]  /*0f20*/  IMAD R12, R2.reuse, R14, R13 ;  /* 0x0000000e020c7224 */ /* 0x040fe200078e020d */
[----:B------:R-:W-:Y:S01]  /*0f30*/  ISETP.GT.U32.AND P3, PT, R2, R11, PT ;  /* 0x0000000b0200720c */ /* 0x000fe20003f64070 */
[----:B------:R-:W-:Y:S01]  /*0f40*/  IMAD.HI.U32 R3, R7, R15, RZ ;  /* 0x0000000f07037227 */ /* 0x000fe200078e00ff */
[----:B------:R-:W-:Y:S01]  /*0f50*/  IABS R18, R24 ;  /* 0x0000001800127213 */ /* 0x000fe20000000000 */
[----:B------:R-:W-:Y:S01]  /*0f60*/  UIADD3 UR11, UPT, UPT, UR20, UR11, URZ ;  /* 0x0000000b140b7290 */ /* 0x000fe2000fffe0ff */
[----:B------:R-:W-:Y:S01]  /*0f70*/  ISETP.GE.AND P4, PT, R19, RZ, PT ;  /* 0x000000ff1300720c */ /* 0x000fe20003f86270 */
[----:B------:R-:W-:Y:S01]  /*0f80*/  IMAD.HI.U32 R13, R7, R16, RZ ;  /* 0x00000010070d7227 */ /* 0x000fe200078e00ff */
[----:B------:R-:W-:Y:S01]  /*0f90*/  ISETP.GE.AND P2, PT, R20, RZ, PT ;  /* 0x000000ff1400720c */ /* 0x000fe20003f46270 */
[----:B------:R-:W1:Y:S01]  /*0fa0*/  LDCU.64 UR18, c[0x0][0x358] ;  /* 0x00006b00ff1277ac */ /* 0x000e620008000a00 */
[----:B------:R-:W-:Y:S01]  /*0fb0*/  LOP3.LUT R28, R6, 0x3c, RZ, 0xfc, !PT ;  /* 0x0000003c061c7812 */ /* 0x000fe200078efcff */
[--C-:B------:R-:W-:Y:S01]  /*0fc0*/  @!P6 IMAD.IADD R10, R10, 0x1, -R2.reuse ;  /* 0x000000010a0ae824 */ /* 0x100fe200078e0a02 */
[----:B------:R-:W-:Y:S01]  /*0fd0*/  ISETP.GT.U32.AND P6, PT, R2, R12, PT ;  /* 0x0000000c0200720c */ /* 0x000fe20003fc4070 */
[--C-:B------:R-:W-:Y:S01]  /*0fe0*/  @!P5 IMAD.IADD R9, R9, 0x1, -R2.reuse ;  /* 0x000000010909d824 */ /* 0x100fe200078e0a02 */
[C---:B------:R-:W-:Y:S01]  /*0ff0*/  ISETP.GE.AND P5, PT, R6.reuse, RZ, PT ;  /* 0x000000ff0600720c */ /* 0x040fe20003fa6270 */
[----:B------:R-:W-:Y:S01]  /*1000*/  @!P3 IMAD.IADD R11, R11, 0x1, -R2 ;  /* 0x000000010b0bb824 */ /* 0x000fe200078e0a02 */
[----:B------:R-:W-:Y:S01]  /*1010*/  ISETP.GE.AND P3, PT, R25, RZ, PT ;  /* 0x000000ff1900720c */ /* 0x000fe20003f66270 */
[----:B------:R-:W-:Y:S01]  /*1020*/  IMAD.MOV R3, RZ, RZ, -R3 ;  /* 0x000000ffff037224 */ /* 0x000fe200078e0a03 */
[C---:B------:R-:W-:Y:S01]  /*1030*/  LOP3.LUT R25, R6.reuse, 0x20, RZ, 0xfc, !PT ;  /* 0x0000002006197812 */ /* 0x040fe200078efcff */
[C---:B------:R-:W-:Y:S01]  /*1040*/  IMAD.HI.U32 R14, R7.reuse, R18, RZ ;  /* 0x00000012070e7227 */ /* 0x040fe200078e00ff */
[C---:B------:R-:W-:Y:S01]  /*1050*/  LOP3.LUT R27, R6.reuse, 0x38, RZ, 0xfc, !PT ;  /* 0x00000038061b7812 */ /* 0x040fe200078efcff */
[----:B------:R-:W-:Y:S01]  /*1060*/  STTM.x64 tmem[UR11], RZ ;  /* 0x000000ff000079ed */ /* 0x000fe2000834000b */
[----:B------:R-:W-:Y:S01]  /*1070*/  IABS R26, R28 ;  /* 0x0000001c001a7213 */ /* 0x000fe20000000000 */
[----:B------:R-:W-:Y:S01]  /*1080*/  IMAD.MOV R19, RZ, RZ, -R13 ;  /* 0x000000ffff137224 */ /* 0x000fe200078e0a0d */
[----:B------:R-:W-:Y:S01]  /*1090*/  LOP3.LUT R35, R6, 0x48, RZ, 0xfc, !PT ;  /* 0x0000004806237812 */ /* 0x000fe200078efcff */
[----:B------:R-:W-:Y:S01]  /*10a0*/  IMAD R13, R2, R3, R15 ;  /* 0x00000003020d7224 */ /* 0x000fe200078e020f */
[----:B------:R-:W-:Y:S01]  /*10b0*/  LOP3.LUT R36, R6, 0x4c, RZ, 0xfc, !PT ;  /* 0x0000004c06247812 */ /* 0x000fe200078efcff */
[----:B------:R-:W-:Y:S01]  /*10c0*/  IMAD.MOV R21, RZ, RZ, -R14 ;  /* 0x000000ffff157224 */ /* 0x000fe200078e0a0e */
[----:B------:R-:W-:Y:S01]  /*10d0*/  IABS R29, R35 ;  /* 0x00000023001d7213 */ /* 0x000fe20000000000 */
[----:B------:R-:W-:Y:S01]  /*10e0*/  @!P6 IMAD.IADD R12, R12, 0x1, -R2 ;  /* 0x000000010c0ce824 */ /* 0x000fe200078e0a02 */
[----:B------:R-:W-:Y:S01]  /*10f0*/  ISETP.GT.U32.AND P6, PT, R2, R11, PT ;  /* 0x0000000b0200720c */ /* 0x000fe20003fc4070 */
[----:B------:R-:W-:Y:S01]  /*1100*/  IMAD.MOV.U32 R3, RZ, RZ, R17 ;  /* 0x000000ffff037224 */ /* 0x000fe200078e0011 */
[----:B------:R-:W-:Y:S01]  /*1110*/  LOP3.LUT R33, R6, 0x44, RZ, 0xfc, !PT ;  /* 0x0000004406217812 */ /* 0x000fe200078efcff */
[C---:B------:R-:W-:Y:S01]  /*1120*/  IMAD R14, R2.reuse, R19, R16 ;  /* 0x00000013020e7224 */ /* 0x040fe200078e0210 */
[----:B------:R-:W-:Y:S01]  /*1130*/  IABS R30, R36 ;  /* 0x00000024001e7213 */ /* 0x000fe20000000000 */
[C---:B------:R-:W-:Y:S01]  /*1140*/  IMAD R15, R2.reuse, R21, R18 ;  /* 0x00000015020f7224 */ /* 0x040fe200078e0212 */
[----:B------:R-:W-:Y:S01]  /*1150*/  IABS R18, R25 ;  /* 0x0000001900127213 */ /* 0x000fe20000000000 */
[----:B------:R-:W-:Y:S01]  /*1160*/  @!P5 IMAD.MOV R8, RZ, RZ, -R8 ;  /* 0x000000ffff08d224 */ /* 0x000fe200078e0a08 */
[C---:B------:R-:W-:Y:S01]  /*1170*/  ISETP.GT.U32.AND P5, PT, R2.reuse, R12, PT ;  /* 0x0000000c0200720c */ /* 0x040fe20003fa4070 */
[----:B------:R-:W-:Y:S01]  /*1180*/  @!P3 IMAD.MOV R3, RZ, RZ, -R3 ;  /* 0x000000ffff03b224 */ /* 0x000fe200078e0a03 */
[C---:B------:R-:W-:Y:S01]  /*1190*/  ISETP.GT.U32.AND P3, PT, R2.reuse, R13, PT ;  /* 0x0000000d0200720c */ /* 0x040fe20003f64070 */
[----:B------:R-:W-:Y:S01]  /*11a0*/  @!P4 IMAD.MOV R9, RZ, RZ, -R9 ;  /* 0x000000ffff09c224 */ /* 0x000fe200078e0a09 */
[----:B------:R-:W-:Y:S01]  /*11b0*/  ISETP.GT.U32.AND P4, PT, R2, R14, PT ;  /* 0x0000000e0200720c */ /* 0x000fe20003f84070 */
[----:B------:R-:W-:Y:S01]  /*11c0*/  IMAD.HI.U32 R16, R7, R18, RZ ;  /* 0x0000001207107227 */ /* 0x000fe200078e00ff */
[C---:B------:R-:W-:Y:S01]  /*11d0*/  LOP3.LUT R21, R6.reuse, 0x24, RZ, 0xfc, !PT ;  /* 0x0000002406157812 */ /* 0x040fe200078efcff */
[----:B------:R-:W-:Y:S01]  /*11e0*/  STTM.x64 tmem[UR11+0x40], RZ ;  /* 0x000040ff000079ed */ /* 0x000fe2000834000b */
[----:B------:R-:W-:Y:S01]  /*11f0*/  LOP3.LUT R37, R6, 0x50, RZ, 0xfc, !PT ;  /* 0x0000005006257812 */ /* 0x000fe200078efcff */
[----:B------:R-:W-:Y:S01]  /*1200*/  IMAD.MOV R19, RZ, RZ, -R16 ;  /* 0x000000ffff137224 */ /* 0x000fe200078e0a10 */
[----:B------:R-:W-:Y:S01]  /*1210*/  IABS R20, R21 ;  /* 0x0000001500147213 */ /* 0x000fe20000000000 */
[--C-:B------:R-:W-:Y:S01]  /*1220*/  @!P6 IMAD.IADD R11, R11, 0x1, -R2.reuse ;  /* 0x000000010b0be824 */ /* 0x100fe200078e0a02 */
[----:B------:R-:W-:Y:S01]  /*1230*/  ISETP.GT.U32.AND P6, PT, R2, R15, PT ;  /* 0x0000000f0200720c */ /* 0x000fe20003fc4070 */
[--C-:B------:R-:W-:Y:S01]  /*1240*/  @!P5 IMAD.IADD R12, R12, 0x1, -R2.reuse ;  /* 0x000000010c0cd824 */ /* 0x100fe200078e0a02 */
[----:B------:R-:W-:Y:S01]  /*1250*/  ISETP.GE.AND P5, PT, R23, RZ, PT ;  /* 0x000000ff1700720c */ /* 0x000fe20003fa6270 */
[----:B------:R-:W-:Y:S01]  /*1260*/  @!P3 IMAD.IADD R13, R13, 0x1, -R2 ;  /* 0x000000010d0db824 */ /* 0x000fe200078e0a02 */
[----:B------:R-:W-:Y:S01]  /*1270*/  ISETP.GE.AND P3, PT, R24, RZ, PT ;  /* 0x000000ff1800720c */ /* 0x000fe20003f66270 */
[----:B------:R-:W-:Y:S01]  /*1280*/  IMAD R16, R2, R19, R18 ;  /* 0x0000001302107224 */ /* 0x000fe200078e0212 */
[----:B------:R-:W-:Y:S01]  /*1290*/  LOP3.LUT R24, R6, 0x2c, RZ, 0xfc, !PT ;  /* 0x0000002c06187812 */ /* 0x000fe200078efcff */
[----:B------:R-:W-:Y:S01]  /*12a0*/  @!P4 IMAD.IADD R14, R14, 0x1, -R2 ;  /* 0x000000010e0ec824 */ /* 0x000fe200078e0a02 */
[C---:B------:R-:W-:Y:S01]  /*12b0*/  ISETP.GT.U32.AND P4, PT, R2.reuse, R13, PT ;  /* 0x0000000d0200720c */ /* 0x040fe20003f84070 */
[----:B------:R-:W-:Y:S01]  /*12c0*/  @!P1 IMAD.MOV R12, RZ, RZ, -R12 ;  /* 0x000000ffff0c9224 */ /* 0x000fe200078e0a0c */
[----:B------:R-:W-:Y:S01]  /*12d0*/  ISETP.GT.U32.AND P1, PT, R2, R16, PT ;  /* 0x000000100200720c */ /* 0x000fe20003f24070 */
[----:B------:R-:W-:Y:S01]  /*12e0*/  @!P2 IMAD.MOV R10, RZ, RZ, -R10 ;  /* 0x000000ffff0aa224 */ /* 0x000fe200078e0a0a */
[----:B------:R-:W-:Y:S01]  /*12f0*/  ISETP.GE.AND P2, PT, R22, RZ, PT ;  /* 0x000000ff1600720c */ /* 0x000fe20003f46270 */
[--C-:B------:R-:W-:Y:S01]  /*1300*/  @!P6 IMAD.IADD R15, R15, 0x1, -R2.reuse ;  /* 0x000000010f0fe824 */ /* 0x100fe200078e0a02 */
[----:B------:R-:W-:Y:S01]  /*1310*/  ISETP.GT.U32.AND P6, PT, R2, R14, PT ;  /* 0x0000000e0200720c */ /* 0x000fe20003fc4070 */
[----:B------:R-:W-:Y:S01]  /*1320*/  IMAD.HI.U32 R17, R7, R20, RZ ;  /* 0x0000001407117227 */ /* 0x000fe200078e00ff */
[----:B------:R-:W-:Y:S01]  /*1330*/  IABS R22, R24 ;  /* 0x0000001800167213 */ /* 0x000fe20000000000 */
[----:B------:R-:W-:Y:S01]  /*1340*/  STTM.x64 tmem[UR11+0x80], RZ ;  /* 0x000080ff000079ed */ /* 0x000fe2000834000b */
[----:B------:R-:W-:Y:S01]  /*1350*/  LOP3.LUT R23, R6, 0x28, RZ, 0xfc, !PT ;  /* 0x0000002806177812 */ /* 0x000fe200078efcff */
[----:B------:R-:W-:Y:S01]  /*1360*/  IMAD.MOV R17, RZ, RZ, -R17 ;  /* 0x000000ffff117224 */ /* 0x000fe200078e0a11 */
[----:B------:R-:W-:Y:S01]  /*1370*/  IABS R31, R37 ;  /* 0x00000025001f7213 */ /* 0x000fe20000000000 */
[--C-:B------:R-:W-:Y:S01]  /*1380*/  @!P4 IMAD.IADD R13, R13, 0x1, -R2.reuse ;  /* 0x000000010d0dc824 */ /* 0x100fe200078e0a02 */
[----:B------:R-:W-:Y:S01]  /*1390*/  ISETP.GE.AND P4, PT, R25, RZ, PT ;  /* 0x000000ff1900720c */ /* 0x000fe20003f86270 */
[----:B------:R-:W-:Y:S01]  /*13a0*/  @!P1 IMAD.IADD R16, R16, 0x1, -R2 ;  /* 0x0000000110109824 */ /* 0x000fe200078e0a02 */
[----:B------:R-:W-:Y:S01]  /*13b0*/  LOP3.LUT R25, R6, 0x30, RZ, 0xfc, !PT ;  /* 0x0000003006197812 */ /* 0x000fe200078efcff */
[----:B------:R-:W-:Y:S01]  /*13c0*/  @!P2 IMAD.MOV R13, RZ, RZ, -R13 ;  /* 0x000000ffff0da224 */ /* 0x000fe200078e0a0d */
[----:B------:R-:W-:Y:S01]  /*13d0*/  ISETP.GE.AND P1, PT, R23, RZ, PT ;  /* 0x000000ff1700720c */ /* 0x000fe20003f26270 */
[C---:B------:R-:W-:Y:S01]  /*13e0*/  IMAD R17, R2.reuse, R17, R20 ;  /* 0x0000001102117224 */ /* 0x040fe200078e0214 */
[----:B------:R-:W-:Y:S01]  /*13f0*/  ISETP.GT.U32.AND P2, PT, R2, R16, PT ;  /* 0x000000100200720c */ /* 0x000fe20003f44070 */
[C---:B------:R-:W-:Y:S01]  /*1400*/  IMAD.HI.U32 R19, R7.reuse, R22, RZ ;  /* 0x0000001607137227 */ /* 0x040fe200078e00ff */
[----:B------:R-:W-:Y:S01]  /*1410*/  IABS R20, R23 ;  /* 0x0000001700147213 */ /* 0x000fe20000000000 */
[----:B------:R-:W-:Y:S01]  /*1420*/  STTM.x64 tmem[UR11+0xc0], RZ ;  /* 0x0000c0ff000079ed */ /* 0x000fe2000834000b */
[----:B------:R-:W-:Y:S01]  /*1430*/  IABS R23, R25 ;  /* 0x0000001900177213 */ /* 0x000fe20000000000 */
[----:B------:R-:W-:Y:S01]  /*1440*/  @!P6 IMAD.IADD R14, R14, 0x1, -R2 ;  /* 0x000000010e0ee824 */ /* 0x000fe200078e0a02 */
[----:B------:R-:W-:Y:S01]  /*1450*/  ISETP.GT.U32.AND P6, PT, R2, R17, PT ;  /* 0x000000110200720c */ /* 0x000fe20003fc4070 */
[----:B------:R-:W-:Y:S01]  /*1460*/  IMAD.MOV R19, RZ, RZ, -R19 ;  /* 0x000000ffff137224 */ /* 0x000fe200078e0a13 */
[----:B------:R-:W-:Y:S01]  /*1470*/  LOP3.LUT R40, R6, 0x5c, RZ, 0xfc, !PT ;  /* 0x0000005c06287812 */ /* 0x000fe200078efcff */
[----:B------:R-:W-:Y:S01]  /*1480*/  @!P0 IMAD.MOV R11, RZ, RZ, -R11 ;  /* 0x000000ffff0b8224 */ /* 0x000fe200078e0a0b */
[C---:B------:R-:W-:Y:S01]  /*1490*/  ISETP.GT.U32.AND P0, PT, R2.reuse, R15, PT ;  /* 0x0000000f0200720c */ /* 0x040fe20003f04070 */
[----:B------:R-:W-:Y:S01]  /*14a0*/  IMAD R19, R2, R19, R22 ;  /* 0x0000001302137224 */ /* 0x000fe200078e0216 */
[----:B------:R-:W-:Y:S01]  /*14b0*/  IABS R34, R40 ;  /* 0x0000002800227213 */ /* 0x000fe20000000000 */
[--C-:B------:R-:W-:Y:S01]  /*14c0*/  @!P2 IMAD.IADD R16, R16, 0x1, -R2.reuse ;  /* 0x000000011010a824 */ /* 0x100fe200078e0a02 */
[----:B------:R-:W-:Y:S01]  /*14d0*/  LOP3.LUT R38, R6, 0x54, RZ, 0xfc, !PT ;  /* 0x0000005406267812 */ /* 0x000fe200078efcff */
[----:B------:R-:W-:Y:S01]  /*14e0*/  IMAD.HI.U32 R18, R7, R20, RZ ;  /* 0x0000001407127227 */ /* 0x000fe200078e00ff */
[----:B------:R-:W-:Y:S01]  /*14f0*/  ISETP.GT.U32.AND P2, PT, R2, R19, PT ;  /* 0x000000130200720c */ /* 0x000fe20003f44070 */
[----:B------:R-:W1:Y:S01]  /*1500*/  FENCE.VIEW.ASYNC.T ;  /* 0x00000000000073c6 */ /* 0x000e620000000200 */
[C---:B------:R-:W-:Y:S01]  /*1510*/  LOP3.LUT R39, R6.reuse, 0x58, RZ, 0xfc, !PT ;  /* 0x0000005806277812 */ /* 0x040fe200078efcff */
[----:B------:R-:W-:Y:S01]  /*1520*/  @!P6 IMAD.IADD R17, R17, 0x1, -R2 ;  /* 0x000000011111e824 */ /* 0x000fe200078e0a02 */
[----:B------:R-:W-:Y:S01]  /*1530*/  LOP3.LUT R41, R6, 0x60, RZ, 0xfc, !PT ;  /* 0x0000006006297812 */ /* 0x000fe200078efcff */
[----:B------:R-:W-:Y:S01]  /*1540*/  @!P5 IMAD.MOV R14, RZ, RZ, -R14 ;  /* 0x000000ffff0ed224 */ /* 0x000fe200078e0a0e */
[----:B------:R-:W-:Y:S01]  /*1550*/  IABS R32, R39 ;  /* 0x0000002700207213 */ /* 0x000fe20000000000 */
[----:B------:R-:W-:Y:S01]  /*1560*/  @!P0 IMAD.IADD R15, R15, 0x1, -R2 ;  /* 0x000000010f0f8824 */ /* 0x000fe200078e0a02 */
[----:B------:R-:W-:Y:S01]  /*1570*/  ISETP.GE.AND P0, PT, R21, RZ, PT ;  /* 0x000000ff1500720c */ /* 0x000fe20003f06270 */
[----:B------:R-:W-:Y:S01]  /*1580*/  IMAD.MOV R21, RZ, RZ, -R18 ;  /* 0x000000ffff157224 */ /* 0x000fe200078e0a12 */
[----:B------:R-:W-:Y:S01]  /*1590*/  ISETP.GT.U32.AND P6, PT, R2, R17, PT ;  /* 0x000000110200720c */ /* 0x000fe20003fc4070 */
[----:B------:R-:W-:Y:S01]  /*15a0*/  @!P3 IMAD.MOV R15, RZ, RZ, -R15 ;  /* 0x000000ffff0fb224 */ /* 0x000fe200078e0a0f */
[----:B------:R-:W-:Y:S01]  /*15b0*/  ISETP.GE.AND P3, PT, R24, RZ, PT ;  /* 0x000000ff1800720c */ /* 0x000fe20003f66270 */
[----:B------:R-:W-:Y:S01]  /*15c0*/  IMAD R18, R2, R21, R20 ;  /* 0x0000001502127224 */ /* 0x000fe200078e0214 */
[C---:B------:R-:W-:Y:S01]  /*15d0*/  LOP3.LUT R21, R6.reuse, 0x34, RZ, 0xfc, !PT ;  /* 0x0000003406157812 */ /* 0x040fe200078efcff */
[----:B------:R-:W-:Y:S01]  /*15e0*/  @!P2 IMAD.IADD R19, R19, 0x1, -R2 ;  /* 0x000000011313a824 */ /* 0x000fe200078e0a02 */
[----:B------:R-:W-:Y:S01]  /*15f0*/  LOP3.LUT R44, R6, 0x74, RZ, 0xfc, !PT ;  /* 0x00000074062c7812 */ /* 0x000fe200078efcff */
[----:B------:R-:W-:Y:S01]  /*1600*/  IMAD.HI.U32 R20, R7, R23, RZ ;  /* 0x0000001707147227 */ /* 0x000fe200078e00ff */
[C---:B------:R-:W-:Y:S01]  /*1610*/  ISETP.GT.U32.AND P5, PT, R2.reuse, R18, PT ;  /* 0x000000120200720c */ /* 0x040fe20003fa4070 */
[----:B------:R-:W-:Y:S01]  /*1620*/  UIADD3 UR21, UPT, UPT, UR20, 0x100, URZ ;  /* 0x0000010014157890 */ /* 0x000fe2000fffe0ff */
[----:B------:R-:W-:Y:S01]  /*1630*/  IABS R24, R21 ;  /* 0x0000001500187213 */ /* 0x000fe20000000000 */
[----:B------:R-:W-:Y:S01]  /*1640*/  IMAD.MOV R20, RZ, RZ, -R20 ;  /* 0x000000ffff147224 */ /* 0x000fe200078e0a14 */
[C---:B------:R-:W-:Y:S01]  /*1650*/  ISETP.GT.U32.AND P2, PT, R2.reuse, R19, PT ;  /* 0x000000130200720c */ /* 0x040fe20003f44070 */
[----:B------:R-:W-:Y:S01]  /*1660*/  @!P4 IMAD.MOV R16, RZ, RZ, -R16 ;  /* 0x000000ffff10c224 */ /* 0x000fe200078e0a10 */
[----:B------:R-:W-:Y:S01]  /*1670*/  ISETP.GE.AND P4, PT, R21, RZ, PT ;  /* 0x000000ff1500720c */ /* 0x000fe20003f86270 */
[----:B------:R-:W-:Y:S01]  /*1680*/  @!P6 IMAD.IADD R17, R17, 0x1, -R2 ;  /* 0x000000011111e824 */ /* 0x000fe200078e0a02 */
[----:B------:R-:W-:Y:S01]  /*1690*/  ISETP.GE.AND P6, PT, R25, RZ, PT ;  /* 0x000000ff1900720c */ /* 0x000fe20003fc6270 */
[----:B------:R-:W-:Y:S01]  /*16a0*/  IMAD R20, R2, R20, R23 ;  /* 0x0000001402147224 */ /* 0x000fe200078e0217 */
[----:B------:R-:W-:Y:S01]  /*16b0*/  IABS R25, R27 ;  /* 0x0000001b00197213 */ /* 0x000fe20000000000 */
[----:B------:R-:W-:Y:S01]  /*16c0*/  IMAD.HI.U32 R21, R7, R24, RZ ;  /* 0x0000001807157227 */ /* 0x000fe200078e00ff */
[----:B------:R-:W-:-:S02]  /*16d0*/  LOP3.LUT R42, R6, 0x70, RZ, 0xfc, !PT ;  /* 0x00000070062a7812 */ /* 0x000fc400078efcff */
[----:B------:R-:W-:Y:S01]  /*16e0*/  LOP3.LUT R46, R6, 0x78, RZ, 0xfc, !PT ;  /* 0x00000078062e7812 */ /* 0x000fe200078efcff */
[----:B------:R-:W-:Y:S01]  /*16f0*/  @!P0 IMAD.MOV R17, RZ, RZ, -R17 ;  /* 0x000000ffff118224 */ /* 0x000fe200078e0a11 */
[----:B------:R-:W-:Y:S01]  /*1700*/  ISETP.GT.U32.AND P0, PT, R2, R20, PT ;  /* 0x000000140200720c */ /* 0x000fe20003f04070 */
[----:B------:R-:W-:Y:S01]  /*1710*/  IMAD.MOV R21, RZ, RZ, -R21 ;  /* 0x000000ffff157224 */ /* 0x000fe200078e0a15 */
[----:B------:R-:W-:Y:S01]  /*1720*/  LOP3.LUT R47, R6, 0x7c, RZ, 0xfc, !PT ;  /* 0x0000007c062f7812 */ /* 0x000fe200078efcff */
[--C-:B------:R-:W-:Y:S01]  /*1730*/  @!P5 IMAD.IADD R18, R18, 0x1, -R2.reuse ;  /* 0x000000011212d824 */ /* 0x100fe200078e0a02 */
[----:B------:R-:W-:Y:S01]  /*1740*/  LOP3.LUT R48, R6, 0x80, RZ, 0xfc, !PT ;  /* 0x0000008006307812 */ /* 0x000fe200078efcff */
[----:B------:R-:W-:Y:S01]  /*1750*/  @!P2 IMAD.IADD R19, R19, 0x1, -R2 ;  /* 0x000000011313a824 */ /* 0x000fe200078e0a02 */
[----:B------:R-:W-:Y:S01]  /*1760*/  ISETP.GE.AND P2, PT, R28, RZ, PT ;  /* 0x000000ff1c00720c */ /* 0x000fe20003f46270 */
[C---:B------:R-:W-:Y:S01]  /*1770*/  IMAD R21, R2.reuse, R21, R24 ;  /* 0x0000001502157224 */ /* 0x040fe200078e0218 */
[----:B------:R-:W-:Y:S01]  /*1780*/  ISETP.GT.U32.AND P5, PT, R2, R18, PT ;  /* 0x000000120200720c */ /* 0x000fe20003fa4070 */
[----:B------:R-:W-:Y:S01]  /*1790*/  @!P3 IMAD.MOV R19, RZ, RZ, -R19 ;  /* 0x000000ffff13b224 */ /* 0x000fe200078e0a13 */
[----:B------:R-:W-:Y:S01]  /*17a0*/  LOP3.LUT R24, R6, 0x40, RZ, 0xfc, !PT ;  /* 0x0000004006187812 */ /* 0x000fe200078efcff */
[----:B------:R-:W-:Y:S01]  /*17b0*/  IMAD.HI.U32 R23, R7, R26, RZ ;  /* 0x0000001a07177227 */ /* 0x000fe200078e00ff */
[----:B------:R-:W-:-:S02]  /*17c0*/  ISETP.GT.U32.AND P3, PT, R2, R21, PT ;  /* 0x000000150200720c */ /* 0x000fc40003f64070 */
[----:B------:R-:W-:Y:S01]  /*17d0*/  IABS R28, R33 ;  /* 0x00000021001c7213 */ /* 0x000fe20000000000 */
[--C-:B------:R-:W-:Y:S01]  /*17e0*/  @!P0 IMAD.IADD R20, R20, 0x1, -R2.reuse ;  /* 0x0000000114148824 */ /* 0x100fe200078e0a02 */
[C---:B------:R-:W-:Y:S01]  /*17f0*/  LOP3.LUT R49, R6.reuse, 0x84, RZ, 0xfc, !PT ;  /* 0x0000008406317812 */ /* 0x040fe200078efcff */
[----:B------:R-:W-:Y:S01]  /*1800*/  IMAD.HI.U32 R22, R7, R25, RZ ;  /* 0x0000001907167227 */ /* 0x000fe200078e00ff */
[----:B------:R-:W-:Y:S02]  /*1810*/  LOP3.LUT R50, R6, 0x88, RZ, 0xfc, !PT ;  /* 0x0000008806327812 */ /* 0x000fe400078efcff */
[----:B------:R-:W-:Y:S01]  /*1820*/  ISETP.GT.U32.AND P0, PT, R2, R20, PT ;  /* 0x000000140200720c */ /* 0x000fe20003f04070 */
[--C-:B------:R-:W-:Y:S01]  /*1830*/  @!P5 IMAD.IADD R18, R18, 0x1, -R2.reuse ;  /* 0x000000011212d824 */ /* 0x100fe200078e0a02 */
[----:B------:R-:W-:Y:S01]  /*1840*/  ISETP.GE.AND P5, PT, R27, RZ, PT ;  /* 0x000000ff1b00720c */ /* 0x000fe20003fa6270 */
[----:B------:R-:W-:Y:S01]  /*1850*/  IMAD.MOV R23, RZ, RZ, -R23 ;  /* 0x000000ffff177224 */ /* 0x000fe200078e0a17 */
[----:B------:R-:W-:Y:S01]  /*1860*/  IABS R27, R24 ;  /* 0x00000018001b7213 */ /* 0x000fe20000000000 */
[----:B------:R-:W-:Y:S01]  /*1870*/  @!P3 IMAD.IADD R21, R21, 0x1, -R2 ;  /* 0x000000011515b824 */ /* 0x000fe200078e0a02 */
[----:B------:R-:W-:Y:S01]  /*1880*/  IABS R43, R49 ;  /* 0x00000031002b7213 */ /* 0x000fe20000000000 */
[----:B------:R-:W-:Y:S01]  /*1890*/  @!P1 IMAD.MOV R18, RZ, RZ, -R18 ;  /* 0x000000ffff129224 */ /* 0x000fe200078e0a12 */
[----:B------:R-:W-:Y:S01]  /*18a0*/  ISETP.GE.AND P1, PT, R24, RZ, PT ;  /* 0x000000ff1800720c */ /* 0x000fe20003f26270 */
[----:B------:R-:W-:Y:S01]  /*18b0*/  IMAD.HI.U32 R24, R7, R27, RZ ;  /* 0x0000001b07187227 */ /* 0x000fe200078e00ff */
[----:B------:R-:W-:-:S02]  /*18c0*/  ISETP.GT.U32.AND P3, PT, R2, R21, PT ;  /* 0x000000150200720c */ /* 0x000fc40003f64070 */
[C---:B------:R-:W-:Y:S01]  /*18d0*/  LOP3.LUT R52, R6.reuse, 0x98, RZ, 0xfc, !PT ;  /* 0x0000009806347812 */ /* 0x040fe200078efcff */
[----:B------:R-:W-:Y:S01]  /*18e0*/  IMAD.MOV R22, RZ, RZ, -R22 ;  /* 0x000000ffff167224 */ /* 0x000fe200078e0a16 */
[----:B------:R-:W-:Y:S01]  /*18f0*/  LOP3.LUT R54, R6, 0x9c, RZ, 0xfc, !PT ;  /* 0x0000009c06367812 */ /* 0x000fe200078efcff */
[----:B------:R-:W-:Y:S01]  /*1900*/  IMAD R23, R2, R23, R26 ;  /* 0x0000001702177224 */ /* 0x000fe200078e021a */
[----:B------:R-:W-:Y:S01]  /*1910*/  LOP3.LUT R56, R6, 0xa8, RZ, 0xfc, !PT ;  /* 0x000000a806387812 */ /* 0x000fe200078efcff */
[----:B------:R-:W-:Y:S01]  /*1920*/  @!P0 IMAD.IADD R20, R20, 0x1, -R2 ;  /* 0x0000000114148824 */ /* 0x000fe200078e0a02 */
[----:B------:R-:W-:Y:S01]  /*1930*/  IABS R53, R54 ;  /* 0x0000003600357213 */ /* 0x000fe20000000000 */
[----:B------:R-:W-:Y:S01]  /*1940*/  IMAD.MOV R24, RZ, RZ, -R24 ;  /* 0x000000ffff187224 */ /* 0x000fe200078e0a18 */
[----:B------:R-:W-:Y:S01]  /*1950*/  IABS R59, R56 ;  /* 0x00000038003b7213 */ /* 0x000fe20000000000 */
[----:B------:R-:W-:Y:S01]  /*1960*/  IMAD R22, R2, R22, R25 ;  /* 0x0000001602167224 */ /* 0x000fe200078e0219 */
[----:B------:R-:W-:Y:S01]  /*1970*/  LOP3.LUT R62, R6, 0xd0, RZ, 0xfc, !PT ;  /* 0x000000d0063e7812 */ /* 0x000fe200078efcff */
[----:B------:R-:W-:Y:S01]  /*1980*/  @!P6 IMAD.MOV R20, RZ, RZ, -R20 ;  /* 0x000000ffff14e224 */ /* 0x000fe200078e0a14 */
[C---:B------:R-:W-:Y:S01]  /*1990*/  ISETP.GT.U32.AND P6, PT, R2.reuse, R23, PT ;  /* 0x000000170200720c */ /* 0x040fe20003fc4070 */
[C---:B------:R-:W-:Y:S01]  /*19a0*/  IMAD R24, R2.reuse, R24, R27 ;  /* 0x0000001802187224 */ /* 0x040fe200078e021b */
[C---:B------:R-:W-:Y:S01]  /*19b0*/  ISETP.GT.U32.AND P0, PT, R2.reuse, R22, PT ;  /* 0x000000160200720c */ /* 0x040fe20003f04070 */
[----:B------:R-:W-:Y:S01]  /*19c0*/  @!P3 IMAD.IADD R21, R21, 0x1, -R2 ;  /* 0x000000011515b824 */ /* 0x000fe200078e0a02 */
[----:B------:R-:W-:Y:S01]  /*19d0*/  IABS R79, R62 ;  /* 0x0000003e004f7213 */ /* 0x000fe20000000000 */
[----:B------:R-:W-:Y:S01]  /*19e0*/  IMAD.HI.U32 R26, R7, R29, RZ ;  /* 0x0000001d071a7227 */ /* 0x000fe200078e00ff */
[----:B------:R-:W-:-:S02]  /*19f0*/  ISETP.GT.U32.AND P3, PT, R2, R24, PT ;  /* 0x000000180200720c */ /* 0x000fc40003f64070 */
[C---:B------:R-:W-:Y:S01]  /*1a00*/  LOP3.LUT R60, R6.reuse, 0xcc, RZ, 0xfc, !PT ;  /* 0x000000cc063c7812 */ /* 0x040fe200078efcff */
[----:B------:R-:W-:Y:S01]  /*1a10*/  IMAD.MOV R26, RZ, RZ, -R26 ;  /* 0x000000ffff1a7224 */ /* 0x000fe200078e0a1a */
[C---:B------:R-:W-:Y:S01]  /*1a20*/  LOP3.LUT R64, R6.reuse, 0xd4, RZ, 0xfc, !PT ;  /* 0x000000d406407812 */ /* 0x040fe200078efcff */
[----:B------:R-:W-:Y:S01]  /*1a30*/  IMAD.HI.U32 R27, R7, R30, RZ ;  /* 0x0000001e071b7227 */ /* 0x000fe200078e00ff */
[----:B------:R-:W-:Y:S02]  /*1a40*/  IABS R77, R60 ;  /* 0x0000003c004d7213 */ /* 0x000fe40000000000 */
[----:B------:R-:W-:Y:S01]  /*1a50*/  IABS R81, R64 ;  /* 0x0000004000517213 */ /* 0x000fe20000000000 */
[--C-:B------:R-:W-:Y:S01]  /*1a60*/  @!P6 IMAD.IADD R23, R23, 0x1, -R2.reuse ;  /* 0x000000011717e824 */ /* 0x100fe200078e0a02 */
[----:B------:R-:W-:Y:S01]  /*1a70*/  LOP3.LUT R66, R6, 0xd8, RZ, 0xfc, !PT ;  /* 0x000000d806427812 */ /* 0x000fe200078efcff */
[--C-:B------:R-:W-:Y:S01]  /*1a80*/  @!P0 IMAD.IADD R22, R22, 0x1, -R2.reuse ;  /* 0x0000000116168824 */ /* 0x100fe200078e0a02 */
[----:B------:R-:W-:Y:S01]  /*1a90*/  LOP3.LUT R68, R6, 0xdc, RZ, 0xfc, !PT ;  /* 0x000000dc06447812 */ /* 0x000fe200078efcff */
[----:B------:R-:W-:Y:S01]  /*1aa0*/  @!P3 IMAD.IADD R24, R24, 0x1, -R2 ;  /* 0x000000011818b824 */ /* 0x000fe200078e0a02 */
[C---:B------:R-:W-:Y:S01]  /*1ab0*/  ISETP.GT.U32.AND P3, PT, R2.reuse, R23, PT ;  /* 0x000000170200720c */ /* 0x040fe20003f64070 */
[C---:B------:R-:W-:Y:S01]  /*1ac0*/  IMAD R26, R2.reuse, R26, R29 ;  /* 0x0000001a021a7224 */ /* 0x040fe200078e021d */
[----:B------:R-:W-:Y:S01]  /*1ad0*/  ISETP.GT.U32.AND P0, PT, R2, R22, PT ;  /* 0x000000160200720c */ /* 0x000fe20003f04070 */
[----:B------:R-:W-:Y:S01]  /*1ae0*/  IMAD.HI.U32 R25, R7, R28, RZ ;  /* 0x0000001c07197227 */ /* 0x000fe200078e00ff */
[----:B------:R-:W-:-:S02]  /*1af0*/  IABS R83, R66 ;  /* 0x0000004200537213 */ /* 0x000fc40000000000 */
[----:B------:R-:W-:Y:S01]  /*1b00*/  ISETP.GT.U32.AND P6, PT, R2, R26, PT ;  /* 0x0000001a0200720c */ /* 0x000fe20003fc4070 */
[----:B------:R-:W-:Y:S01]  /*1b10*/  IMAD.MOV R27, RZ, RZ, -R27 ;  /* 0x000000ffff1b7224 */ /* 0x000fe200078e0a1b */
[----:B------:R-:W-:Y:S01]  /*1b20*/  IABS R85, R68 ;  /* 0x0000004400557213 */ /* 0x000fe20000000000 */
[----:B------:R-:W-:Y:S01]  /*1b30*/  IMAD.MOV R25, RZ, RZ, -R25 ;  /* 0x000000ffff197224 */ /* 0x000fe200078e0a19 */
[----:B------:R-:W-:Y:S01]  /*1b40*/  LOP3.LUT R70, R6, 0xe0, RZ, 0xfc, !PT ;  /* 0x000000e006467812 */ /* 0x000fe200078efcff */
[C---:B------:R-:W-:Y:S01]  /*1b50*/  IMAD R27, R2.reuse, R27, R30 ;  /* 0x0000001b021b7224 */ /* 0x040fe200078e021e */
[----:B------:R-:W-:Y:S01]  /*1b60*/  IABS R30, R38 ;  /* 0x00000026001e7213 */ /* 0x000fe20000000000 */
[C---:B------:R-:W-:Y:S01]  /*1b70*/  IMAD R25, R2.reuse, R25, R28 ;  /* 0x0000001902197224 */ /* 0x040fe200078e021c */
[----:B------:R-:W-:Y:S01]  /*1b80*/  IABS R87, R70 ;  /* 0x0000004600577213 */ /* 0x000fe20000000000 */
[--C-:B------:R-:W-:Y:S01]  /*1b90*/  @!P3 IMAD.IADD R23, R23, 0x1, -R2.reuse ;  /* 0x000000011717b824 */ /* 0x100fe200078e0a02 */
[----:B------:R-:W-:Y:S01]  /*1ba0*/  ISETP.GT.U32.AND P3, PT, R2, R27, PT ;  /* 0x0000001b0200720c */ /* 0x000fe20003f64070 */
[--C-:B------:R-:W-:Y:S01]  /*1bb0*/  @!P0 IMAD.IADD R22, R22, 0x1, -R2.reuse ;  /* 0x0000000116168824 */ /* 0x100fe200078e0a02 */
[----:B------:R-:W-:Y:S01]  /*1bc0*/  ISETP.GT.U32.AND P0, PT, R2, R25, PT ;  /* 0x000000190200720c */ /* 0x000fe20003f04070 */
[----:B------:R-:W-:Y:S01]  /*1bd0*/  @!P6 IMAD.IADD R26, R26, 0x1, -R2 ;  /* 0x000000011a1ae824 */ /* 0x000fe200078e0a02 */
[C---:B------:R-:W-:Y:S01]  /*1be0*/  LOP3.LUT R72, R6.reuse, 0xe4, RZ, 0xfc, !PT ;  /* 0x000000e406487812 */ /* 0x040fe200078efcff */
[----:B------:R-:W-:Y:S01]  /*1bf0*/  IMAD.HI.U32 R28, R7, R31, RZ ;  /* 0x0000001f071c7227 */ /* 0x000fe200078e00ff */
[----:B------:R-:W-:-:S02]  /*1c00*/  LOP3.LUT R74, R6, 0xe8, RZ, 0xfc, !PT ;  /* 0x000000e8064a7812 */ /* 0x000fc400078efcff */
[----:B------:R-:W-:Y:S01]  /*1c10*/  ISETP.GT.U32.AND P6, PT, R2, R26, PT ;  /* 0x0000001a0200720c */ /* 0x000fe20003fc4070 */
[----:B------:R-:W-:Y:S01]  /*1c20*/  IMAD.MOV R28, RZ, RZ, -R28 ;  /* 0x000000ffff1c7224 */ /* 0x000fe200078e0a1c */
[----:B------:R-:W-:Y:S01]  /*1c30*/  IABS R89, R72 ;  /* 0x0000004800597213 */ /* 0x000fe20000000000 */
[----:B------:R-:W-:Y:S01]  /*1c40*/  @!P4 IMAD.MOV R21, RZ, RZ, -R21 ;  /* 0x000000ffff15c224 */ /* 0x000fe200078e0a15 */
[----:B------:R-:W-:Y:S01]  /*1c50*/  LOP3.LUT R76, R6, 0xec, RZ, 0xfc, !PT ;  /* 0x000000ec064c7812 */ /* 0x000fe200078efcff */
[--C-:B------:R-:W-:Y:S01]  /*1c60*/  @!P3 IMAD.IADD R27, R27, 0x1, -R2.reuse ;  /* 0x000000011b1bb824 */ /* 0x100fe200078e0a02 */
[----:B------:R-:W-:Y:S01]  /*1c70*/  ISETP.GE.AND P3, PT, R35, RZ, PT ;  /* 0x000000ff2300720c */ /* 0x000fe20003f66270 */
[C---:B------:R-:W-:Y:S01]  /*1c80*/  IMAD R28, R2.reuse, R28, R31 ;  /* 0x0000001c021c7224 */ /* 0x040fe200078e021f */
[----:B------:R-:W-:Y:S01]  /*1c90*/  IABS R35, R41 ;  /* 0x0000002900237213 */ /* 0x000fe20000000000 */
[----:B------:R-:W-:Y:S01]  /*1ca0*/  @!P0 IMAD.IADD R25, R25, 0x1, -R2 ;  /* 0x0000000119198824 */ /* 0x000fe200078e0a02 */
[----:B------:R-:W-:Y:S01]  /*1cb0*/  ISETP.GT.U32.AND P0, PT, R2, R24, PT ;  /* 0x000000180200720c */ /* 0x000fe20003f04070 */
[----:B------:R-:W-:Y:S01]  /*1cc0*/  IMAD.HI.U32 R31, R7, R34, RZ ;  /* 0x00000022071f7227 */ /* 0x000fe200078e00ff */
[----:B------:R-:W-:-:S02]  /*1cd0*/  LOP3.LUT R78, R6, 0xf0, RZ, 0xfc, !PT ;  /* 0x000000f0064e7812 */ /* 0x000fc400078efcff */
[----:B------:R-:W-:Y:S01]  /*1ce0*/  ISETP.GT.U32.AND P4, PT, R2, R25, PT ;  /* 0x000000190200720c */ /* 0x000fe20003f84070 */
[----:B------:R-:W-:Y:S01]  /*1cf0*/  IMAD.MOV R31, RZ, RZ, -R31 ;  /* 0x000000ffff1f7224 */ /* 0x000fe200078e0a1f */
[C---:B------:R-:W-:Y:S01]  /*1d00*/  LOP3.LUT R80, R6.reuse, 0xf4, RZ, 0xfc, !PT ;  /* 0x000000f406507812 */ /* 0x040fe200078efcff */
[----:B------:R-:W-:Y:S01]  /*1d10*/  IMAD.HI.U32 R29, R7, R30, RZ ;  /* 0x0000001e071d7227 */ /* 0x000fe200078e00ff */
[----:B------:R-:W-:Y:S02]  /*1d20*/  IABS R91, R74 ;  /* 0x0000004a005b7213 */ /* 0x000fe40000000000 */
[----:B------:R-:W-:Y:S01]  /*1d30*/  LOP3.LUT R58, R6, 0xf8, RZ, 0xfc, !PT ;  /* 0x000000f8063a7812 */ /* 0x000fe200078efcff */
[----:B------:R-:W-:Y:S01]  /*1d40*/  @!P6 IMAD.IADD R26, R26, 0x1, -R2 ;  /* 0x000000011a1ae824 */ /* 0x000fe200078e0a02 */
[----:B------:R-:W-:Y:S01]  /*1d50*/  LOP3.LUT R238, R5, 0x1f, RZ, 0xc0, !PT ;  /* 0x0000001f05ee7812 */ /* 0x000fe200078ec0ff */
[----:B------:R-:W-:Y:S01]  /*1d60*/  IMAD R31, R2, R31, R34 ;  /* 0x0000001f021f7224 */ /* 0x000fe200078e0222 */
[----:B------:R-:W-:Y:S01]  /*1d70*/  LOP3.LUT R34, R6, 0x68, RZ, 0xfc, !PT ;  /* 0x0000006806227812 */ /* 0x000fe200078efcff */
[----:B------:R-:W-:Y:S01]  /*1d80*/  IMAD.MOV R29, RZ, RZ, -R29 ;  /* 0x000000ffff1d7224 */ /* 0x000fe200078e0a1d */
[----:B------:R-:W-:Y:S01]  /*1d90*/  SHF.R.U32.HI R5, RZ, 0x1, R5 ;  /* 0x00000001ff057819 */ /* 0x000fe20000011605 */
[----:B------:R-:W-:Y:S01]  /*1da0*/  @!P3 IMAD.MOV R26, RZ, RZ, -R26 ;  /* 0x000000ffff1ab224 */ /* 0x000fe200078e0a1a */
[C---:B------:R-:W-:Y:S01]  /*1db0*/  ISETP.GT.U32.AND P3, PT, R2.reuse, R31, PT ;  /* 0x0000001f0200720c */ /* 0x040fe20003f64070 */
[----:B------:R-:W-:-:S02]  /*1dc0*/  IMAD R29, R2, R29, R30 ;  /* 0x0000001d021d7224 */ /* 0x000fc400078e021e */
[----:B------:R-:W-:-:S03]  /*1dd0*/  IMAD.HI.U32 R30, R7, R32, RZ ;  /* 0x00000020071e7227 */ /* 0x000fc600078e00ff */
[----:B------:R-:W-:Y:S01]  /*1de0*/  ISETP.GT.U32.AND P6, PT, R2, R29, PT ;  /* 0x0000001d0200720c */ /* 0x000fe20003fc4070 */
[--C-:B------:R-:W-:Y:S01]  /*1df0*/  @!P0 IMAD.IADD R24, R24, 0x1, -R2.reuse ;  /* 0x0000000118188824 */ /* 0x100fe200078e0a02 */
[C---:B------:R-:W-:Y:S01]  /*1e00*/  ISETP.GT.U32.AND P0, PT, R2.reuse, R28, PT ;  /* 0x0000001c0200720c */ /* 0x040fe20003f04070 */
[----:B------:R-:W-:Y:S01]  /*1e10*/  @!P4 IMAD.IADD R25, R25, 0x1, -R2 ;  /* 0x000000011919c824 */ /* 0x000fe200078e0a02 */
[----:B------:R-:W-:Y:S01]  /*1e20*/  ISETP.GE.AND P4, PT, R33, RZ, PT ;  /* 0x000000ff2100720c */ /* 0x000fe20003f86270 */
[----:B------:R-:W-:Y:S02]  /*1e30*/  IMAD.MOV R33, RZ, RZ, -R30 ;  /* 0x000000ffff217224 */ /* 0x000fe400078e0a1e */
[----:B------:R-:W-:Y:S02]  /*1e40*/  @!P3 IMAD.IADD R31, R31, 0x1, -R2 ;  /* 0x000000011f1fb824 */ /* 0x000fe400078e0a02 */
[C---:B------:R-:W-:Y:S02]  /*1e50*/  IMAD R30, R2.reuse, R33, R32 ;  /* 0x00000021021e7224 */ /* 0x040fe400078e0220 */
[----:B------:R-:W-:Y:S01]  /*1e60*/  IMAD.MOV.U32 R33, RZ, RZ, R35 ;  /* 0x000000ffff217224 */ /* 0x000fe200078e0023 */
[C---:B------:R-:W-:Y:S01]  /*1e70*/  ISETP.GT.U32.AND P3, PT, R2.reuse, R31, PT ;  /* 0x0000001f0200720c */ /* 0x040fe20003f64070 */
[----:B------:R-:W-:Y:S01]  /*1e80*/  @!P5 IMAD.MOV R22, RZ, RZ, -R22 ;  /* 0x000000ffff16d224 */ /* 0x000fe200078e0a16 */
[C---:B------:R-:W-:Y:S01]  /*1e90*/  ISETP.GT.U32.AND P5, PT, R2.reuse, R27, PT ;  /* 0x0000001b0200720c */ /* 0x040fe20003fa4070 */
[----:B------:R-:W-:Y:S01]  /*1ea0*/  @!P1 IMAD.MOV R24, RZ, RZ, -R24 ;  /* 0x000000ffff189224 */ /* 0x000fe200078e0a18 */
[----:B------:R-:W-:Y:S01]  /*1eb0*/  ISETP.GT.U32.AND P1, PT, R2, R30, PT ;  /* 0x0000001e0200720c */ /* 0x000fe20003f24070 */
[----:B------:R-:W-:Y:S01]  /*1ec0*/  @!P0 IMAD.IADD R28, R28, 0x1, -R2 ;  /* 0x000000011c1c8824 */ /* 0x000fe200078e0a02 */
[----:B------:R-:W-:Y:S01]  /*1ed0*/  ISETP.GE.AND P0, PT, R36, RZ, PT ;  /* 0x000000ff2400720c */ /* 0x000fe20003f06270 */
[----:B------:R-:W-:Y:S01]  /*1ee0*/  IMAD.HI.U32 R32, R7, R33, RZ ;  /* 0x0000002107207227 */ /* 0x000fe200078e00ff */
[----:B------:R-:W-:-:S03]  /*1ef0*/  LOP3.LUT R36, R6, 0x6c, RZ, 0xfc, !PT ;  /* 0x0000006c06247812 */ /* 0x000fc600078efcff */
[----:B------:R-:W-:Y:S01]  /*1f00*/  @!P6 IMAD.IADD R29, R29, 0x1, -R2 ;  /* 0x000000011d1de824 */ /* 0x000fe200078e0a02 */
[C---:B------:R-:W-:Y:S01]  /*1f10*/  ISETP.GT.U32.AND P6, PT, R2.reuse, R28, PT ;  /* 0x0000001c0200720c */ /* 0x040fe20003fc4070 */
[----:B------:R-:W-:Y:S02]  /*1f20*/  IMAD.MOV R32, RZ, RZ, -R32 ;  /* 0x000000ffff207224 */ /* 0x000fe400078e0a20 */
[----:B------:R-:W-:Y:S01]  /*1f30*/  @!P2 IMAD.MOV R23, RZ, RZ, -R23 ;  /* 0x000000ffff17a224 */ /* 0x000fe200078e0a17 */
[C---:B------:R-:W-:Y:S01]  /*1f40*/  ISETP.GT.U32.AND P2, PT, R2.reuse, R29, PT ;  /* 0x0000001d0200720c */ /* 0x040fe20003f44070 */
[----:B------:R-:W-:Y:S01]  /*1f50*/  IMAD R32, R2, R32, R33 ;  /* 0x0000002002207224 */ /* 0x000fe200078e0221 */
[----:B------:R-:W-:Y:S01]  /*1f60*/  LOP3.LUT R33, R6, 0x64, RZ, 0xfc, !PT ;  /* 0x0000006406217812 */ /* 0x000fe200078efcff */
[----:B------:R-:W-:Y:S01]  /*1f70*/  @!P4 IMAD.MOV R25, RZ, RZ, -R25 ;  /* 0x000000ffff19c224 */ /* 0x000fe200078e0a19 */
[----:B------:R-:W-:Y:S01]  /*1f80*/  ISETP.GE.AND P4, PT, R37, RZ, PT ;  /* 0x000000ff2500720c */ /* 0x000fe20003f86270 */
[--C-:B------:R-:W-:Y:S01]  /*1f90*/  @!P5 IMAD.IADD R27, R27, 0x1, -R2.reuse ;  /* 0x000000011b1bd824 */ /* 0x100fe200078e0a02 */
[----:B------:R-:W-:Y:S01]  /*1fa0*/  ISETP.GE.AND P5, PT, R38, RZ, PT ;  /* 0x000000ff2600720c */ /* 0x000fe20003fa6270 */
[--C-:B------:R-:W-:Y:S01]  /*1fb0*/  @!P1 IMAD.IADD R30, R30, 0x1, -R2.reuse ;  /* 0x000000011e1e9824 */ /* 0x100fe200078e0a02 */
[----:B------:R-:W-:Y:S01]  /*1fc0*/  IABS R35, R33 ;  /* 0x0000002100237213 */ /* 0x000fe20000000000 */
[--C-:B------:R-:W-:Y:S01]  /*1fd0*/  @!P3 IMAD.IADD R31, R31, 0x1, -R2.reuse ;  /* 0x000000011f1fb824 */ /* 0x100fe200078e0a02 */
[C---:B------:R-:W-:Y:S01]  /*1fe0*/  ISETP.GT.U32.AND P3, PT, R2.reuse, R32, PT ;  /* 0x000000200200720c */ /* 0x040fe20003f64070 */
[----:B------:R-:W-:Y:S01]  /*1ff0*/  @!P0 IMAD.MOV R27, RZ, RZ, -R27 ;  /* 0x000000ffff1b8224 */ /* 0x000fe200078e0a1b */
[----:B------:R-:W-:Y:S01]  /*2000*/  ISETP.GT.U32.AND P0, PT, R2, R30, PT ;  /* 0x0000001e0200720c */ /* 0x000fe20003f04070 */
[--C-:B------:R-:W-:Y:S01]  /*2010*/  @!P6 IMAD.IADD R28, R28, 0x1, -R2.reuse ;  /* 0x000000011c1ce824 */ /* 0x100fe200078e0a02 */
[----:B------:R-:W-:Y:S01]  /*2020*/  IABS R37, R34 ;  /* 0x0000002200257213 */ /* 0x000fe20000000000 */
[----:B------:R-:W-:Y:S01]  /*2030*/  @!P2 IMAD.IADD R29, R29, 0x1, -R2 ;  /* 0x000000011d1da824 */ /* 0x000fe200078e0a02 */
[----:B------:R-:W-:Y:S01]  /*2040*/  ISETP.GE.AND P6, PT, R39, RZ, PT ;  /* 0x000000ff2700720c */ /* 0x000fe20003fc6270 */
[----:B------:R-:W-:Y:S01]  /*2050*/  @!P4 IMAD.MOV R28, RZ, RZ, -R28 ;  /* 0x000000ffff1cc224 */ /* 0x000fe200078e0a1c */
[----:B------:R-:W-:Y:S01]  /*2060*/  ISETP.GE.AND P4, PT, R33, RZ, PT ;  /* 0x000000ff2100720c */ /* 0x000fe20003f86270 */
[----:B------:R-:W-:Y:S01]  /*2070*/  @!P5 IMAD.MOV R29, RZ, RZ, -R29 ;  /* 0x000000ffff1dd224 */ /* 0x000fe200078e0a1d */
[----:B------:R-:W-:Y:S01]  /*2080*/  IABS R39, R36 ;  /* 0x0000002400277213 */ /* 0x000fe20000000000 */
[----:B------:R-:W-:Y:S01]  /*2090*/  IMAD.HI.U32 R33, R7, R35, RZ ;  /* 0x0000002307217227 */ /* 0x000fe200078e00ff */
[----:B------:R-:W-:-:S02]  /*20a0*/  ISETP.GE.AND P2, PT, R40, RZ, PT ;  /* 0x000000ff2800720c */ /* 0x000fc40003f46270 */
[----:B------:R-:W-:Y:S01]  /*20b0*/  ISETP.GE.AND P5, PT, R34, RZ, PT ;  /* 0x000000ff2200720c */ /* 0x000fe20003fa6270 */
[--C-:B------:R-:W-:Y:S01]  /*20c0*/  @!P3 IMAD.IADD R32, R32, 0x1, -R2.reuse ;  /* 0x000000012020b824 */ /* 0x100fe200078e0a02 */
[----:B------:R-:W-:Y:S01]  /*20d0*/  IABS R40, R42 ;  /* 0x0000002a00287213 */ /* 0x000fe20000000000 */
[----:B------:R-:W-:Y:S01]  /*20e0*/  @!P0 IMAD.IADD R30, R30, 0x1, -R2 ;  /* 0x000000011e1e8824 */ /* 0x000fe200078e0a02 */
[----:B------:R-:W-:Y:S01]  /*20f0*/  ISETP.GE.AND P0, PT, R36, RZ, PT ;  /* 0x000000ff2400720c */ /* 0x000fe20003f06270 */
[----:B------:R-:W-:Y:S01]  /*2100*/  IMAD.HI.U32 R34, R7, R37, RZ ;  /* 0x0000002507227227 */ /* 0x000fe200078e00ff */
[----:B------:R-:W-:Y:S02]  /*2110*/  ISETP.GT.U32.AND P3, PT, R2, R32, PT ;  /* 0x000000200200720c */ /* 0x000fe40003f64070 */
[----:B------:R-:W-:Y:S01]  /*2120*/  ISETP.GE.AND P1, PT, R41, RZ, PT ;  /* 0x000000ff2900720c */ /* 0x000fe20003f26270 */
[----:B------:R-:W-:Y:S01]  /*2130*/  IMAD.MOV R36, RZ, RZ, -R33 ;  /* 0x000000ffff247224 */ /* 0x000fe200078e0a21 */
[----:B------:R-:W-:Y:S01]  /*2140*/  IABS R41, R48 ;  /* 0x0000003000297213 */ /* 0x000fe20000000000 */
[----:B------:R-:W-:-:S04]  /*2150*/  IMAD.HI.U32 R33, R7, R39, RZ ;  /* 0x0000002707217227 */ /* 0x000fc800078e00ff */
[----:B------:R-:W-:Y:S02]  /*2160*/  IMAD.MOV R38, RZ, RZ, -R34 ;  /* 0x000000ffff267224 */ /* 0x000fe400078e0a22 */
[C---:B------:R-:W-:Y:S01]  /*2170*/  IMAD R34, R2.reuse, R36, R35 ;  /* 0x0000002402227224 */ /* 0x040fe200078e0223 */
[----:B------:R-:W-:Y:S01]  /*2180*/  IABS R36, R44 ;  /* 0x0000002c00247213 */ /* 0x000fe20000000000 */
[----:B------:R-:W-:Y:S02]  /*2190*/  IMAD.MOV R35, RZ, RZ, -R33 ;  /* 0x000000ffff237224 */ /* 0x000fe400078e0a21 */
[C---:B------:R-:W-:Y:S02]  /*21a0*/  IMAD R33, R2.reuse, R38, R37 ;  /* 0x0000002602217224 */ /* 0x040fe400078e0225 */
[C---:B------:R-:W-:Y:S02]  /*21b0*/  IMAD R35, R2.reuse, R35, R39 ;  /* 0x0000002302237224 */ /* 0x040fe400078e0227 */
[----:B------:R-:W-:Y:S01]  /*21c0*/  @!P2 IMAD.MOV R31, RZ, RZ, -R31 ;  /* 0x000000ffff1fa224 */ /* 0x000fe200078e0a1f */
[----:B------:R-:W-:Y:S01]  /*21d0*/  ISETP.GT.U32.AND P2, PT, R2, R33, PT ;  /* 0x000000210200720c */ /* 0x000fe20003f44070 */
[----:B------:R-:W-:Y:S01]  /*21e0*/  @!P3 IMAD.IADD R32, R32, 0x1, -R2 ;  /* 0x000000012020b824 */ /* 0x000fe200078e0a02 */
[----:B------:R-:W-:Y:S01]  /*21f0*/  ISETP.GT.U32.AND P3, PT, R2, R35, PT ;  /* 0x000000230200720c */ /* 0x000fe20003f64070 */
[----:B------:R-:W-:-:S02]  /*2200*/  IMAD.MOV.U32 R38, RZ, RZ, R36 ;  /* 0x000000ffff267224 */ /* 0x000fc400078e0024 */
[----:B------:R-:W-:-:S04]  /*2210*/  IMAD.HI.U32 R36, R7, R40, RZ ;  /* 0x0000002807247227 */ /* 0x000fc800078e00ff */
[----:B------:R-:W-:Y:S02]  /*2220*/  IMAD.MOV R39, RZ, RZ, -R36 ;  /* 0x000000ffff277224 */ /* 0x000fe400078e0a24 */
[----:B------:R-:W-:-:S04]  /*2230*/  IMAD.HI.U32 R37, R7, R38, RZ ;  /* 0x0000002607257227 */ /* 0x000fc800078e00ff */
[C---:B------:R-:W-:Y:S01]  /*2240*/  IMAD R36, R2.reuse, R39, R40 ;  /* 0x0000002702247224 */ /* 0x040fe200078e0228 */
[----:B------:R-:W-:Y:S01]  /*2250*/  IABS R39, R46 ;  /* 0x0000002e00277213 */ /* 0x000fe20000000000 */
[--C-:B------:R-:W-:Y:S01]  /*2260*/  @!P2 IMAD.IADD R33, R33, 0x1, -R2.reuse ;  /* 0x000000012121a824 */ /* 0x100fe200078e0a02 */
[----:B------:R-:W-:Y:S01]  /*2270*/  IABS R40, R47 ;  /* 0x0000002f00287213 */ /* 0x000fe20000000000 */
[----:B------:R-:W-:Y:S02]  /*2280*/  IMAD.MOV R37, RZ, RZ, -R37 ;  /* 0x000000ffff257224 */ /* 0x000fe400078e0a25 */
[----:B------:R-:W-:Y:S01]  /*2290*/  @!P3 IMAD.IADD R35, R35, 0x1, -R2 ;  /* 0x000000012323b824 */ /* 0x000fe200078e0a02 */
[C---:B------:R-:W-:Y:S01]  /*22a0*/  ISETP.GT.U32.AND P3, PT, R2.reuse, R33, PT ;  /* 0x000000210200720c */ /* 0x040fe20003f64070 */
[----:B------:R-:W-:Y:S02]  /*22b0*/  IMAD R37, R2, R37, R38 ;  /* 0x0000002502257224 */ /* 0x000fe400078e0226 */
[----:B------:R-:W-:-:S04]  /*22c0*/  IMAD.HI.U32 R38, R7, R39, RZ ;  /* 0x0000002707267227 */ /* 0x000fc800078e00ff */
[----:B------:R-:W-:Y:S01]  /*22d0*/  @!P6 IMAD.MOV R30, RZ, RZ, -R30 ;  /* 0x000000ffff1ee224 */ /* 0x000fe200078e0a1e */
[C---:B------:R-:W-:Y:S01]  /*22e0*/  ISETP.GT.U32.AND P6, PT, R2.reuse, R34, PT ;  /* 0x000000220200720c */ /* 0x040fe20003fc4070 */
[----:B------:R-:W-:Y:S02]  /*22f0*/  IMAD.MOV R38, RZ, RZ, -R38 ;  /* 0x000000ffff267224 */ /* 0x000fe400078e0a26 */
[----:B------:R-:W-:Y:S01]  /*2300*/  @!P1 IMAD.MOV R32, RZ, RZ, -R32 ;  /* 0x000000ffff209224 */ /* 0x000fe200078e0a20 */
[C---:B------:R-:W-:Y:S01]  /*2310*/  ISETP.GT.U32.AND P1, PT, R2.reuse, R35, PT ;  /* 0x000000230200720c */ /* 0x040fe20003f24070 */
[C---:B------:R-:W-:Y:S02]  /*2320*/  IMAD R38, R2.reuse, R38, R39 ;  /* 0x0000002602267224 */ /* 0x040fe400078e0227 */
[----:B------:R-:W-:Y:S02]  /*2330*/  @!P3 IMAD.IADD R33, R33, 0x1, -R2 ;  /* 0x000000012121b824 */ /* 0x000fe400078e0a02 */
[----:B------:R-:W-:Y:S01]  /*2340*/  IMAD.HI.U32 R39, R7, R40, RZ ;  /* 0x0000002807277227 */ /* 0x000fe200078e00ff */
[----:B------:R-:W-:-:S03]  /*2350*/  ISETP.GT.U32.AND P3, PT, R2, R38, PT ;  /* 0x000000260200720c */ /* 0x000fc60003f64070 */
[----:B------:R-:W-:Y:S01]  /*2360*/  @!P6 IMAD.IADD R34, R34, 0x1, -R2 ;  /* 0x000000012222e824 */ /* 0x000fe200078e0a02 */
[C---:B------:R-:W-:Y:S01]  /*2370*/  ISETP.GT.U32.AND P6, PT, R2.reuse, R36, PT ;  /* 0x000000240200720c */ /* 0x040fe20003fc4070 */
[----:B------:R-:W-:Y:S02]  /*2380*/  IMAD.MOV R39, RZ, RZ, -R39 ;  /* 0x000000ffff277224 */ /* 0x000fe400078e0a27 */
[----:B------:R-:W-:Y:S01]  /*2390*/  @!P5 IMAD.MOV R33, RZ, RZ, -R33 ;  /* 0x000000ffff21d224 */ /* 0x000fe200078e0a21 */
[C---:B------:R-:W-:Y:S01]  /*23a0*/  ISETP.GT.U32.AND P2, PT, R2.reuse, R34, PT ;  /* 0x000000220200720c */ /* 0x040fe20003f44070 */
[----:B------:R-:W-:Y:S02]  /*23b0*/  IMAD R39, R2, R39, R40 ;  /* 0x0000002702277224 */ /* 0x000fe400078e0228 */
[----:B------:R-:W-:-:S04]  /*23c0*/  IMAD.HI.U32 R40, R7, R41, RZ ;  /* 0x0000002907287227 */ /* 0x000fc800078e00ff */
[----:B------:R-:W-:Y:S01]  /*23d0*/  @!P3 IMAD.IADD R38, R38, 0x1, -R2 ;  /* 0x000000012626b824 */ /* 0x000fe200078e0a02 */
[----:B------:R-:W-:Y:S01]  /*23e0*/  ISETP.GE.AND P3, PT, R46, RZ, PT ;  /* 0x000000ff2e00720c */ /* 0x000fe20003f66270 */
[----:B------:R-:W-:Y:S01]  /*23f0*/  IMAD.MOV R40, RZ, RZ, -R40 ;  /* 0x000000ffff287224 */ /* 0x000fe200078e0a28 */
[----:B------:R-:W-:Y:S01]  /*2400*/  LOP3.LUT R46, R6, 0x94, RZ, 0xfc, !PT ;  /* 0x00000094062e7812 */ /* 0x000fe200078efcff */
[----:B------:R-:W-:Y:S01]  /*2410*/  @!P6 IMAD.IADD R36, R36, 0x1, -R2 ;  /* 0x000000012424e824 */ /* 0x000fe200078e0a02 */
[C---:B------:R-:W-:Y:S01]  /*2420*/  ISETP.GT.U32.AND P5, PT, R2.reuse, R38, PT ;  /* 0x000000260200720c */ /* 0x040fe20003fa4070 */
[C---:B------:R-:W-:Y:S02]  /*2430*/  IMAD R40, R2.reuse, R40, R41 ;  /* 0x0000002802287224 */ /* 0x040fe400078e0229 */
[----:B------:R-:W-:Y:S01]  /*2440*/  IMAD.HI.U32 R41, R7, R43, RZ ;  /* 0x0000002b07297227 */ /* 0x000fe200078e00ff */
[----:B------:R-:W-:-:S03]  /*2450*/  ISETP.GT.U32.AND P6, PT, R2, R36, PT ;  /* 0x000000240200720c */ /* 0x000fc60003fc4070 */
[----:B------:R-:W-:Y:S02]  /*2460*/  IMAD.MOV R41, RZ, RZ, -R41 ;  /* 0x000000ffff297224 */ /* 0x000fe400078e0a29 */
[--C-:B------:R-:W-:Y:S01]  /*2470*/  @!P2 IMAD.IADD R34, R34, 0x1, -R2.reuse ;  /* 0x000000012222a824 */ /* 0x100fe200078e0a02 */
[C---:B------:R-:W-:Y:S01]  /*2480*/  ISETP.GT.U32.AND P2, PT, R2.reuse, R37, PT ;  /* 0x000000250200720c */ /* 0x040fe20003f44070 */
[----:B------:R-:W-:Y:S02]  /*2490*/  IMAD R41, R2, R41, R43 ;  /* 0x0000002902297224 */ /* 0x000fe400078e022b */
[--C-:B------:R-:W-:Y:S02]  /*24a0*/  @!P5 IMAD.IADD R38, R38, 0x1, -R2.reuse ;  /* 0x000000012626d824 */ /* 0x100fe400078e0a02 */
[--C-:B------:R-:W-:Y:S01]  /*24b0*/  @!P1 IMAD.IADD R35, R35, 0x1, -R2.reuse ;  /* 0x0000000123239824 */ /* 0x100fe200078e0a02 */
[----:B------:R-:W-:Y:S01]  /*24c0*/  ISETP.GT.U32.AND P5, PT, R2, R41, PT ;  /* 0x000000290200720c */ /* 0x000fe20003fa4070 */
[----:B------:R-:W-:Y:S01]  /*24d0*/  @!P6 IMAD.IADD R36, R36, 0x1, -R2 ;  /* 0x000000012424e824 */ /* 0x000fe200078e0a02 */
[----:B------:R-:W-:Y:S01]  /*24e0*/  ISETP.GT.U32.AND P6, PT, R2, R39, PT ;  /* 0x000000270200720c */ /* 0x000fe20003fc4070 */
[----:B------:R-:W-:Y:S01]  /*24f0*/  @!P0 IMAD.MOV R35, RZ, RZ, -R35 ;  /* 0x000000ffff238224 */ /* 0x000fe200078e0a23 */
[----:B------:R-:W-:Y:S01]  /*2500*/  ISETP.GE.AND P1, PT, R42, RZ, PT ;  /* 0x000000ff2a00720c */ /* 0x000fe20003f26270 */
[----:B------:R-:W-:Y:S01]  /*2510*/  @!P3 IMAD.MOV R38, RZ, RZ, -R38 ;  /* 0x000000ffff26b224 */ /* 0x000fe200078e0a26 */
[----:B------:R-:W-:Y:S01]  /*2520*/  ISETP.GT.U32.AND P0, PT, R2, R40, PT ;  /* 0x000000280200720c */ /* 0x000fe20003f04070 */
[----:B------:R-:W-:Y:S01]  /*2530*/  @!P2 IMAD.IADD R37, R37, 0x1, -R2 ;  /* 0x000000012525a824 */ /* 0x000fe200078e0a02 */
[----:B------:R-:W-:Y:S01]  /*2540*/  ISETP.GE.AND P2, PT, R44, RZ, PT ;  /* 0x000000ff2c00720c */ /* 0x000fe20003f46270 */
[----:B------:R-:W-:Y:S01]  /*2550*/  @!P4 IMAD.MOV R34, RZ, RZ, -R34 ;  /* 0x000000ffff22c224 */ /* 0x000fe200078e0a22 */
[----:B------:R-:W-:Y:S01]  /*2560*/  IABS R44, R50 ;  /* 0x00000032002c7213 */ /* 0x000fe20000000000 */
[----:B--2---:R-:W-:Y:S01]  /*2570*/  IMAD R252, R238, R213, RZ ;  /* 0x000000d5eefc7224 */ /* 0x004fe200078e02ff */
[----:B------:R-:W-:Y:S01]  /*2580*/  ISETP.GT.U32.AND P4, PT, R2, R37, PT ;  /* 0x000000250200720c */ /* 0x000fe20003f84070 */
[----:B------:R-:W-:-:S02]  /*2590*/  @!P5 IMAD.IADD R41, R41, 0x1, -R2 ;  /* 0x000000012929d824 */ /* 0x000fc400078e0a02 */
[----:B------:R-:W-:Y:S02]  /*25a0*/  @!P6 IMAD.IADD R39, R39, 0x1, -R2 ;  /* 0x000000012727e824 */ /* 0x000fe400078e0a02 */
[----:B------:R-:W-:Y:S01]  /*25b0*/  IMAD.HI.U32 R42, R7, R44, RZ ;  /* 0x0000002c072a7227 */ /* 0x000fe200078e00ff */
[C---:B------:R-:W-:Y:S02]  /*25c0*/  ISETP.GT.U32.AND P3, PT, R2.reuse, R41, PT ;  /* 0x000000290200720c */ /* 0x040fe40003f64070 */
[----:B------:R-:W-:Y:S01]  /*25d0*/  ISETP.GT.U32.AND P6, PT, R2, R39, PT ;  /* 0x000000270200720c */ /* 0x000fe20003fc4070 */
[----:B------:R-:W-:Y:S02]  /*25e0*/  IMAD.MOV R43, RZ, RZ, -R42 ;  /* 0x000000ffff2b7224 */ /* 0x000fe400078e0a2a */
[----:B------:R-:W-:Y:S01]  /*25f0*/  @!P1 IMAD.MOV R36, RZ, RZ, -R36 ;  /* 0x000000ffff249224 */ /* 0x000fe200078e0a24 */
[----:B------:R-:W-:Y:S01]  /*2600*/  ISETP.GE.AND P1, PT, R47, RZ, PT ;  /* 0x000000ff2f00720c */ /* 0x000fe20003f26270 */
[----:B------:R-:W-:-:S02]  /*2610*/  @!P0 IMAD.IADD R40, R40, 0x1, -R2 ;  /* 0x0000000128288824 */ /* 0x000fc400078e0a02 */
[----:B------:R-:W-:Y:S01]  /*2620*/  IMAD R42, R2, R43, R44 ;  /* 0x0000002b022a7224 */ /* 0x000fe200078e022c */
[----:B------:R-:W-:Y:S01]  /*2630*/  LOP3.LUT R43, R6, 0x8c, RZ, 0xfc, !PT ;  /* 0x0000008c062b7812 */ /* 0x000fe200078efcff */
[--C-:B------:R-:W-:Y:S01]  /*2640*/  @!P4 IMAD.IADD R37, R37, 0x1, -R2.reuse ;  /* 0x000000012525c824 */ /* 0x100fe200078e0a02 */
[----:B------:R-:W-:Y:S01]  /*2650*/  ISETP.GT.U32.AND P0, PT, R2, R40, PT ;  /* 0x000000280200720c */ /* 0x000fe20003f04070 */
[--C-:B------:R-:W-:Y:S01]  /*2660*/  @!P3 IMAD.IADD R41, R41, 0x1, -R2.reuse ;  /* 0x000000012929b824 */ /* 0x100fe200078e0a02 */
[----:B------:R-:W-:Y:S01]  /*2670*/  LOP3.LUT R44, R6, 0x90, RZ, 0xfc, !PT ;  /* 0x00000090062c7812 */ /* 0x000fe200078efcff */
[----:B------:R-:W-:Y:S01]  /*2680*/  @!P6 IMAD.IADD R39, R39, 0x1, -R2 ;  /* 0x000000012727e824 */ /* 0x000fe200078e0a02 */
[----:B------:R-:W-:Y:S01]  /*2690*/  ISETP.GT.U32.AND P3, PT, R2, R42, PT ;  /* 0x0000002a0200720c */ /* 0x000fe20003f64070 */
[----:B------:R-:W-:Y:S01]  /*26a0*/  @!P2 IMAD.MOV R37, RZ, RZ, -R37 ;  /* 0x000000ffff25a224 */ /* 0x000fe200078e0a25 */
[----:B------:R-:W-:Y:S01]  /*26b0*/  ISETP.GE.AND P4, PT, R48, RZ, PT ;  /* 0x000000ff3000720c */ /* 0x000fe20003f86270 */
[----:B------:R-:W-:Y:S01]  /*26c0*/  @!P1 IMAD.MOV R39, RZ, RZ, -R39 ;  /* 0x000000ffff279224 */ /* 0x000fe200078e0a27 */
[----:B------:R-:W-:Y:S01]  /*26d0*/  IABS R47, R43 ;  /* 0x0000002b002f7213 */ /* 0x000fe20000000000 */
[----:B-----5:R-:W-:Y:S01]  /*26e0*/  IMAD R251, R251, UR4, RZ ;  /* 0x00000004fbfb7c24 */ /* 0x020fe2000f8e02ff */
[----:B------:R-:W-:Y:S01]  /*26f0*/  IABS R48, R44 ;  /* 0x0000002c00307213 */ /* 0x000fe20000000000 */
[----:B------:R-:W-:Y:S01]  /*2700*/  IMAD R232, R212, 0x24, RZ ;  /* 0x00000024d4e87824 */ /* 0x000fe200078e02ff */
[----:B------:R-:W-:Y:S01]  /*2710*/  ISETP.GE.AND P5, PT, R43, RZ, PT ;  /* 0x000000ff2b00720c */ /* 0x000fe20003fa6270 */
[----:B------:R-:W-:Y:S01]  /*2720*/  IMAD.HI.U32 R43, R7, R47, RZ ;  /* 0x0000002f072b7227 */ /* 0x000fe200078e00ff */
[----:B------:R-:W-:Y:S01]  /*2730*/  ISETP.GE.AND P6, PT, R49, RZ, PT ;  /* 0x000000ff3100720c */ /* 0x000fe20003fc6270 */
[----:B------:R-:W-:Y:S01]  /*2740*/  UMOV UR4, 0x1 ;  /* 0x0000000100047882 */ /* 0x000fe20000000000 */
[----:B------:R-:W-:Y:S01]  /*2750*/  ISETP.GE.AND P1, PT, R44, RZ, PT ;  /* 0x000000ff2c00720c */ /* 0x000fe20003f26270 */
[----:B------:R-:W-:Y:S01]  /*2760*/  IMAD.HI.U32 R44, R7, R48, RZ ;  /* 0x00000030072c7227 */ /* 0x000fe200078e00ff */
[----:B------:R-:W-:-:S02]  /*2770*/  ISETP.GE.AND P2, PT, R50, RZ, PT ;  /* 0x000000ff3200720c */ /* 0x000fc40003f46270 */
[----:B------:R-:W-:Y:S01]  /*2780*/  IABS R50, R46 ;  /* 0x0000002e00327213 */ /* 0x000fe20000000000 */
[----:B------:R-:W-:Y:S02]  /*2790*/  IMAD.MOV R43, RZ, RZ, -R43 ;  /* 0x000000ffff2b7224 */ /* 0x000fe400078e0a2b */
[----:B------:R-:W-:Y:S01]  /*27a0*/  @!P0 IMAD.IADD R40, R40, 0x1, -R2 ;  /* 0x0000000128288824 */ /* 0x000fe200078e0a02 */
[----:B------:R-:W-:Y:S01]  /*27b0*/  ISETP.GE.AND P0, PT, R46, RZ, PT ;  /* 0x000000ff2e00720c */ /* 0x000fe20003f06270 */
[----:B------:R-:W-:Y:S01]  /*27c0*/  IMAD.MOV R49, RZ, RZ, -R44 ;  /* 0x000000ffff317224 */ /* 0x000fe200078e0a2c */
[----:B------:R-:W-:Y:S01]  /*27d0*/  IABS R44, R52 ;  /* 0x00000034002c7213 */ /* 0x000fe20000000000 */
[----:B------:R-:W-:Y:S02]  /*27e0*/  @!P3 IMAD.IADD R42, R42, 0x1, -R2 ;  /* 0x000000012a2ab824 */ /* 0x000fe400078e0a02 */
[C---:B------:R-:W-:Y:S02]  /*27f0*/  IMAD R43, R2.reuse, R43, R47 ;  /* 0x0000002b022b7224 */ /* 0x040fe400078e022f */
[----:B------:R-:W-:-:S02]  /*2800*/  IMAD R47, R2, R49, R48 ;  /* 0x00000031022f7224 */ /* 0x000fc400078e0230 */
[----:B------:R-:W-:Y:S01]  /*2810*/  @!P4 IMAD.MOV R40, RZ, RZ, -R40 ;  /* 0x000000ffff28c224 */ /* 0x000fe200078e0a28 */
[C---:B------:R-:W-:Y:S01]  /*2820*/  ISETP.GT.U32.AND P4, PT, R2.reuse, R42, PT ;  /* 0x0000002a0200720c */ /* 0x040fe20003f84070 */
[----:B------:R-:W-:Y:S01]  /*2830*/  IMAD.HI.U32 R46, R7, R50, RZ ;  /* 0x00000032072e7227 */ /* 0x000fe200078e00ff */
[----:B------:R-:W-:-:S03]  /*2840*/  ISETP.GT.U32.AND P3, PT, R2, R43, PT ;  /* 0x0000002b0200720c */ /* 0x000fc60003f64070 */
[----:B------:R-:W-:Y:S02]  /*2850*/  IMAD.MOV.U32 R48, RZ, RZ, R44 ;  /* 0x000000ffff307224 */ /* 0x000fe400078e002c */
[----:B------:R-:W-:Y:S01]  /*2860*/  @!P6 IMAD.MOV R41, RZ, RZ, -R41 ;  /* 0x000000ffff29e224 */ /* 0x000fe200078e0a29 */
[----:B------:R-:W-:Y:S01]  /*2870*/  ISETP.GT.U32.AND P6, PT, R2, R47, PT ;  /* 0x0000002f0200720c */ /* 0x000fe20003fc4070 */
[----:B------:R-:W-:Y:S02]  /*2880*/  IMAD.MOV R51, RZ, RZ, -R46 ;  /* 0x000000ffff337224 */ /* 0x000fe400078e0a2e */
[----:B------:R-:W-:-:S04]  /*2890*/  IMAD.HI.U32 R44, R7, R48, RZ ;  /* 0x00000030072c7227 */ /* 0x000fc800078e00ff */
[----:B------:R-:W-:Y:S01]  /*28a0*/  IMAD R49, R2, R51, R50 ;  /* 0x0000003302317224 */ /* 0x000fe200078e0232 */
[----:B------:R-:W-:Y:S01]  /*28b0*/  LOP3.LUT R50, R6, 0xa0, RZ, 0xfc, !PT ;  /* 0x000000a006327812 */ /* 0x000fe200078efcff */
[----:B------:R-:W-:Y:S02]  /*28c0*/  IMAD.MOV R51, RZ, RZ, -R44 ;  /* 0x000000ffff337224 */ /* 0x000fe400078e0a2c */
[----:B------:R-:W-:Y:S01]  /*28d0*/  @!P4 IMAD.IADD R42, R42, 0x1, -R2 ;  /* 0x000000012a2ac824 */ /* 0x000fe200078e0a02 */
[----:B------:R-:W-:Y:S01]  /*28e0*/  IABS R55, R50 ;  /* 0x0000003200377213 */ /* 0x000fe20000000000 */
[C---:B------:R-:W-:Y:S01]  /*28f0*/  IMAD R51, R2.reuse, R51, R48 ;  /* 0x0000003302337224 */ /* 0x040fe200078e0230 */
[----:B------:R-:W-:Y:S01]  /*2900*/  ISETP.GT.U32.AND P4, PT, R2, R49, PT ;  /* 0x000000310200720c */ /* 0x000fe20003f84070 */
[--C-:B------:R-:W-:Y:S01]  /*2910*/  @!P3 IMAD.IADD R43, R43, 0x1, -R2.reuse ;  /* 0x000000012b2bb824 */ /* 0x100fe200078e0a02 */
[----:B------:R-:W-:Y:S01]  /*2920*/  LOP3.LUT R48, R6, 0xa4, RZ, 0xfc, !PT ;  /* 0x000000a406307812 */ /* 0x000fe200078efcff */
[----:B------:R-:W-:-:S02]  /*2930*/  @!P6 IMAD.IADD R47, R47, 0x1, -R2 ;  /* 0x000000012f2fe824 */ /* 0x000fc400078e0a02 */
[----:B------:R-:W-:Y:S01]  /*2940*/  @!P2 IMAD.MOV R42, RZ, RZ, -R42 ;  /* 0x000000ffff2aa224 */ /* 0x000fe200078e0a2a */
[C---:B------:R-:W-:Y:S01]  /*2950*/  ISETP.GT.U32.AND P2, PT, R2.reuse, R51, PT ;  /* 0x000000330200720c */ /* 0x040fe20003f44070 */
[C---:B------:R-:W-:Y:S01]  /*2960*/  IMAD.HI.U32 R46, R7.reuse, R53, RZ ;  /* 0x00000035072e7227 */ /* 0x040fe200078e00ff */
[C---:B------:R-:W-:Y:S02]  /*2970*/  ISETP.GT.U32.AND P3, PT, R2.reuse, R43, PT ;  /* 0x0000002b0200720c */ /* 0x040fe40003f64070 */
[----:B------:R-:W-:Y:S01]  /*2980*/  ISETP.GT.U32.AND P6, PT, R2, R47, PT ;  /* 0x0000002f0200720c */ /* 0x000fe20003fc4070 */
[----:B------:R-:W-:Y:S01]  /*2990*/  IMAD.HI.U32 R44, R7, R55, RZ ;  /* 0x00000037072c7227 */ /* 0x000fe200078e00ff */
[----:B------:R-:W-:-:S03]  /*29a0*/  IABS R57, R48 ;  /* 0x0000003000397213 */ /* 0x000fc60000000000 */
[----:B------:R-:W-:Y:S02]  /*29b0*/  IMAD.MOV R46, RZ, RZ, -R46 ;  /* 0x000000ffff2e7224 */ /* 0x000fe400078e0a2e */
[----:B------:R-:W-:Y:S02]  /*29c0*/  IMAD.MOV R44, RZ, RZ, -R44 ;  /* 0x000000ffff2c7224 */ /* 0x000fe400078e0a2c */
[C---:B------:R-:W-:Y:S02]  /*29d0*/  IMAD R53, R2.reuse, R46, R53 ;  /* 0x0000002e02357224 */ /* 0x040fe400078e0235 */
[C---:B------:R-:W-:Y:S02]  /*29e0*/  IMAD R55, R2.reuse, R44, R55 ;  /* 0x0000002c02377224 */ /* 0x040fe400078e0237 */
[--C-:B------:R-:W-:Y:S02]  /*29f0*/  @!P2 IMAD.IADD R51, R51, 0x1, -R2.reuse ;  /* 0x000000013333a824 */ /* 0x100fe400078e0a02 */
[--C-:B------:R-:W-:Y:S01]  /*2a00*/  @!P3 IMAD.IADD R43, R43, 0x1, -R2.reuse ;  /* 0x000000012b2bb824 */ /* 0x100fe200078e0a02 */
[C---:B------:R-:W-:Y:S01]  /*2a10*/  ISETP.GT.U32.AND P3, PT, R2.reuse, R53, PT ;  /* 0x000000350200720c */ /* 0x040fe20003f64070 */
[----:B------:R-:W-:Y:S01]  /*2a20*/  @!P6 IMAD.IADD R47, R47, 0x1, -R2 ;  /* 0x000000012f2fe824 */ /* 0x000fe200078e0a02 */
[C---:B------:R-:W-:Y:S01]  /*2a30*/  ISETP.GT.U32.AND P6, PT, R2.reuse, R55, PT ;  /* 0x000000370200720c */ /* 0x040fe20003fc4070 */
[----:B------:R-:W-:Y:S01]  /*2a40*/  IMAD.HI.U32 R44, R7, R57, RZ ;  /* 0x00000039072c7227 */ /* 0x000fe200078e00ff */
[----:B------:R-:W-:-:S03]  /*2a50*/  ISETP.GT.U32.AND P2, PT, R2, R51, PT ;  /* 0x000000330200720c */ /* 0x000fc60003f44070 */
[----:B------:R-:W-:Y:S02]  /*2a60*/  @!P4 IMAD.IADD R49, R49, 0x1, -R2 ;  /* 0x000000013131c824 */ /* 0x000fe400078e0a02 */
[----:B------:R-:W-:Y:S01]  /*2a70*/  @!P5 IMAD.MOV R43, RZ, RZ, -R43 ;  /* 0x000000ffff2bd224 */ /* 0x000fe200078e0a2b */
[----:B------:R-:W-:Y:S01]  /*2a80*/  ISETP.GE.AND P5, PT, R52, RZ, PT ;  /* 0x000000ff3400720c */ /* 0x000fe20003fa6270 */
[----:B------:R-:W-:Y:S01]  /*2a90*/  IMAD.HI.U32 R46, R7, R59, RZ ;  /* 0x0000003b072e7227 */ /* 0x000fe200078e00ff */
[----:B------:R-:W-:Y:S02]  /*2aa0*/  ISETP.GT.U32.AND P4, PT, R2, R49, PT ;  /* 0x000000310200720c */ /* 0x000fe40003f84070 */
[----:B------:R-:W-:Y:S01]  /*2ab0*/  LOP3.LUT R52, R6, 0xc4, RZ, 0xfc, !PT ;  /* 0x000000c406347812 */ /* 0x000fe200078efcff */
[----:B------:R-:W-:Y:S02]  /*2ac0*/  IMAD.MOV R44, RZ, RZ, -R44 ;  /* 0x000000ffff2c7224 */ /* 0x000fe400078e0a2c */
[----:B------:R-:W-:Y:S01]  /*2ad0*/  IMAD.MOV R46, RZ, RZ, -R46 ;  /* 0x000000ffff2e7224 */ /* 0x000fe200078e0a2e */
[----:B------:R-:W-:Y:S01]  /*2ae0*/  IABS R73, R52 ;  /* 0x0000003400497213 */ /* 0x000fe20000000000 */
[----:B------:R-:W-:Y:S01]  /*2af0*/  IMAD R57, R2, R44, R57 ;  /* 0x0000002c02397224 */ /* 0x000fe200078e0239 */
[----:B------:R-:W-:Y:S01]  /*2b00*/  LOP3.LUT R44, R6, 0xac, RZ, 0xfc, !PT ;  /* 0x000000ac062c7812 */ /* 0x000fe200078efcff */
[--C-:B------:R-:W-:Y:S01]  /*2b10*/  @!P3 IMAD.IADD R53, R53, 0x1, -R2.reuse ;  /* 0x000000013535b824 */ /* 0x100fe200078e0a02 */
[----:B------:R-:W-:Y:S01]  /*2b20*/  ISETP.GE.AND P3, PT, R50, RZ, PT ;  /* 0x000000ff3200720c */ /* 0x000fe20003f66270 */
[C---:B------:R-:W-:Y:S01]  /*2b30*/  IMAD R59, R2.reuse, R46, R59 ;  /* 0x0000002e023b7224 */ /* 0x040fe200078e023b */
[----:B------:R-:W-:Y:S01]  /*2b40*/  IABS R61, R44 ;  /* 0x0000002c003d7213 */ /* 0x000fe20000000000 */
[--C-:B------:R-:W-:Y:S01]  /*2b50*/  @!P6 IMAD.IADD R55, R55, 0x1, -R2.reuse ;  /* 0x000000013737e824 */ /* 0x100fe200078e0a02 */
[C---:B------:R-:W-:Y:S01]  /*2b60*/  ISETP.GT.U32.AND P6, PT, R2.reuse, R53, PT ;  /* 0x000000350200720c */ /* 0x040fe20003fc4070 */
[--C-:B------:R-:W-:Y:S01]  /*2b70*/  @!P2 IMAD.IADD R51, R51, 0x1, -R2.reuse ;  /* 0x000000013333a824 */ /* 0x100fe200078e0a02 */
[C---:B------:R-:W-:Y:S01]  /*2b80*/  ISETP.GT.U32.AND P2, PT, R2.reuse, R57, PT ;  /* 0x000000390200720c */ /* 0x040fe20003f44070 */
[----:B------:R-:W-:Y:S01]  /*2b90*/  @!P1 IMAD.MOV R47, RZ, RZ, -R47 ;  /* 0x000000ffff2f9224 */ /* 0x000fe200078e0a2f */
[C---:B------:R-:W-:Y:S01]  /*2ba0*/  ISETP.GT.U32.AND P1, PT, R2.reuse, R55, PT ;  /* 0x000000370200720c */ /* 0x040fe20003f24070 */
[----:B------:R-:W-:Y:S01]  /*2bb0*/  @!P5 IMAD.MOV R51, RZ, RZ, -R51 ;  /* 0x000000ffff33d224 */ /* 0x000fe200078e0a33 */
[----:B------:R-:W-:Y:S01]  /*2bc0*/  ISETP.GT.U32.AND P5, PT, R2, R59, PT ;  /* 0x0000003b0200720c */ /* 0x000fe20003fa4070 */
[--C-:B------:R-:W-:Y:S01]  /*2bd0*/  @!P4 IMAD.IADD R49, R49, 0x1, -R2.reuse ;  /* 0x000000013131c824 */ /* 0x100fe200078e0a02 */
[----:B------:R-:W-:Y:S01]  /*2be0*/  ISETP.GE.AND P4, PT, R54, RZ, PT ;  /* 0x000000ff3600720c */ /* 0x000fe20003f86270 */
[----:B------:R-:W-:Y:S01]  /*2bf0*/  IMAD.SHL.U32 R237, R251, 0x4, RZ ;  /* 0x00000004fbed7824 */ /* 0x000fe200078e00ff */
[----:B------:R-:W-:Y:S01]  /*2c00*/  LOP3.LUT R50, R6, 0xb0, RZ, 0xfc, !PT ;  /* 0x000000b006327812 */ /* 0x000fe200078efcff */
[----:B------:R-:W-:Y:S01]  /*2c10*/  @!P0 IMAD.MOV R49, RZ, RZ, -R49 ;  /* 0x000000ffff318224 */ /* 0x000fe200078e0a31 */
[----:B------:R-:W-:Y:S01]  /*2c20*/  ISETP.GE.AND P0, PT, R48, RZ, PT ;  /* 0x000000ff3000720c */ /* 0x000fe20003f06270 */
[--C-:B------:R-:W-:Y:S01]  /*2c30*/  @!P6 IMAD.IADD R53, R53, 0x1, -R2.reuse ;  /* 0x000000013535e824 */ /* 0x100fe200078e0a02 */
[----:B------:R-:W-:Y:S01]  /*2c40*/  IABS R63, R50 ;  /* 0x00000032003f7213 */ /* 0x000fe20000000000 */
[--C-:B------:R-:W-:Y:S01]  /*2c50*/  @!P2 IMAD.IADD R57, R57, 0x1, -R2.reuse ;  /* 0x000000013939a824 */ /* 0x100fe200078e0a02 */
[----:B------:R-:W-:Y:S01]  /*2c60*/  ISETP.GE.AND P6, PT, R56, RZ, PT ;  /* 0x000000ff3800720c */ /* 0x000fe20003fc6270 */
[--C-:B------:R-:W-:Y:S01]  /*2c70*/  @!P1 IMAD.IADD R55, R55, 0x1, -R2.reuse ;  /* 0x0000000137379824 */ /* 0x100fe200078e0a02 */
[----:B------:R-:W-:Y:S01]  /*2c80*/  ISETP.GE.AND P1, PT, R44, RZ, PT ;  /* 0x000000ff2c00720c */ /* 0x000fe20003f26270 */
[----:B------:R-:W-:Y:S01]  /*2c90*/  @!P5 IMAD.IADD R59, R59, 0x1, -R2 ;  /* 0x000000013b3bd824 */ /* 0x000fe200078e0a02 */
[----:B------:R-:W-:Y:S01]  /*2ca0*/  ISETP.GT.U32.AND P5, PT, R2, R57, PT ;  /* 0x000000390200720c */ /* 0x000fe20003fa4070 */
[----:B------:R-:W-:Y:S01]  /*2cb0*/  IMAD.HI.U32 R44, R7, R61, RZ ;  /* 0x0000003d072c7227 */ /* 0x000fe200078e00ff */
[----:B------:R-:W-:-:S02]  /*2cc0*/  LOP3.LUT R48, R6, 0xbc, RZ, 0xfc, !PT ;  /* 0x000000bc06307812 */ /* 0x000fc400078efcff */
[----:B------:R-:W-:Y:S01]  /*2cd0*/  LOP3.LUT R54, R6, 0xc8, RZ, 0xfc, !PT ;  /* 0x000000c806367812 */ /* 0x000fe200078efcff */
[----:B------:R-:W-:Y:S01]  /*2ce0*/  @!P4 IMAD.MOV R53, RZ, RZ, -R53 ;  /* 0x000000ffff35c224 */ /* 0x000fe200078e0a35 */
[----:B------:R-:W-:Y:S01]  /*2cf0*/  ISETP.GT.U32.AND P4, PT, R2, R59, PT ;  /* 0x0000003b0200720c */ /* 0x000fe20003f84070 */
[----:B------:R-:W-:Y:S01]  /*2d00*/  IMAD.MOV R44, RZ, RZ, -R44 ;  /* 0x000000ffff2c7224 */ /* 0x000fe200078e0a2c */
[----:B------:R-:W-:Y:S01]  /*2d10*/  IABS R69, R48 ;  /* 0x0000003000457213 */ /* 0x000fe20000000000 */
[----:B------:R-:W-:Y:S01]  /*2d20*/  IMAD.HI.U32 R46, R7, R63, RZ ;  /* 0x0000003f072e7227 */ /* 0x000fe200078e00ff */
[----:B------:R-:W-:Y:S02]  /*2d30*/  IABS R75, R54 ;  /* 0x00000036004b7213 */ /* 0x000fe40000000000 */
[----:B------:R-:W-:Y:S01]  /*2d40*/  ISETP.GE.AND P2, PT, R50, RZ, PT ;  /* 0x000000ff3200720c */ /* 0x000fe20003f46270 */
[----:B------:R-:W-:Y:S01]  /*2d50*/  IMAD R61, R2, R44, R61 ;  /* 0x0000002c023d7224 */ /* 0x000fe200078e023d */
[C---:B------:R-:W-:Y:S01]  /*2d60*/  LOP3.LUT R44, R6.reuse, 0xb4, RZ, 0xfc, !PT ;  /* 0x000000b4062c7812 */ /* 0x040fe200078efcff */
[----:B------:R-:W-:Y:S01]  /*2d70*/  IMAD.MOV R46, RZ, RZ, -R46 ;  /* 0x000000ffff2e7224 */ /* 0x000fe200078e0a2e */
[----:B------:R-:W-:Y:S01]  /*2d80*/  LOP3.LUT R50, R6, 0xc0, RZ, 0xfc, !PT ;  /* 0x000000c006327812 */ /* 0x000fe200078efcff */
[--C-:B------:R-:W-:Y:S01]  /*2d90*/  @!P5 IMAD.IADD R57, R57, 0x1, -R2.reuse ;  /* 0x000000013939d824 */ /* 0x100fe200078e0a02 */
[C---:B------:R-:W-:Y:S01]  /*2da0*/  ISETP.GT.U32.AND P5, PT, R2.reuse, R61, PT ;  /* 0x0000003d0200720c */ /* 0x040fe20003fa4070 */
[----:B------:R-:W-:Y:S01]  /*2db0*/  IMAD R63, R2, R46, R63 ;  /* 0x0000002e023f7224 */ /* 0x000fe200078e023f */
[----:B------:R-:W-:Y:S01]  /*2dc0*/  IABS R65, R44 ;  /* 0x0000002c00417213 */ /* 0x000fe20000000000 */
[----:B------:R-:W-:Y:S01]  /*2dd0*/  @!P4 IMAD.IADD R59, R59, 0x1, -R2 ;  /* 0x000000013b3bc824 */ /* 0x000fe200078e0a02 */
[----:B------:R-:W-:Y:S01]  /*2de0*/  LOP3.LUT R46, R6, 0xb8, RZ, 0xfc, !PT ;  /* 0x000000b8062e7812 */ /* 0x000fe200078efcff */
[----:B------:R-:W-:Y:S01]  /*2df0*/  @!P3 IMAD.MOV R55, RZ, RZ, -R55 ;  /* 0x000000ffff37b224 */ /* 0x000fe200078e0a37 */
[----:B------:R-:W-:Y:S01]  /*2e00*/  ISETP.GE.AND P3, PT, R44, RZ, PT ;  /* 0x000000ff2c00720c */ /* 0x000fe20003f66270 */
[----:B------:R-:W-:Y:S01]  /*2e10*/  @!P6 IMAD.MOV R59, RZ, RZ, -R59 ;  /* 0x000000ffff3be224 */ /* 0x000fe200078e0a3b */
[----:B------:R-:W-:Y:S01]  /*2e20*/  ISETP.GT.U32.AND P6, PT, R2, R63, PT ;  /* 0x0000003f0200720c */ /* 0x000fe20003fc4070 */
[----:B------:R-:W-:Y:S01]  /*2e30*/  IMAD.HI.U32 R44, R7, R65, RZ ;  /* 0x00000041072c7227 */ /* 0x000fe200078e00ff */
[----:B------:R-:W-:-:S02]  /*2e40*/  IABS R67, R46 ;  /* 0x0000002e00437213 */ /* 0x000fc40000000000 */
[----:B------:R-:W-:Y:S01]  /*2e50*/  ISETP.GE.AND P4, PT, R46, RZ, PT ;  /* 0x000000ff2e00720c */ /* 0x000fe20003f86270 */
[----:B------:R-:W-:Y:S01]  /*2e60*/  @!P5 IMAD.IADD R61, R61, 0x1, -R2 ;  /* 0x000000013d3dd824 */ /* 0x000fe200078e0a02 */
[----:B------:R-:W-:Y:S01]  /*2e70*/  IABS R71, R50 ;  /* 0x0000003200477213 */ /* 0x000fe20000000000 */
[----:B------:R-:W-:Y:S01]  /*2e80*/  IMAD.MOV R44, RZ, RZ, -R44 ;  /* 0x000000ffff2c7224 */ /* 0x000fe200078e0a2c */
[----:B------:R-:W-:Y:S01]  /*2e90*/  IABS R56, R58 ;  /* 0x0000003a00387213 */ /* 0x000fe20000000000 */
[----:B------:R-:W-:Y:S01]  /*2ea0*/  IMAD.HI.U32 R46, R7, R67, RZ ;  /* 0x00000043072e7227 */ /* 0x000fe200078e00ff */
[----:B------:R-:W-:-:S03]  /*2eb0*/  ISETP.GT.U32.AND P5, PT, R2, R61, PT ;  /* 0x0000003d0200720c */ /* 0x000fc60003fa4070 */
[----:B------:R-:W-:Y:S02]  /*2ec0*/  @!P6 IMAD.IADD R63, R63, 0x1, -R2 ;  /* 0x000000013f3fe824 */ /* 0x000fe400078e0a02 */
[C---:B------:R-:W-:Y:S02]  /*2ed0*/  IMAD R65, R2.reuse, R44, R65 ;  /* 0x0000002c02417224 */ /* 0x040fe400078e0241 */
[----:B------:R-:W-:Y:S01]  /*2ee0*/  IMAD.MOV R46, RZ, RZ, -R46 ;  /* 0x000000ffff2e7224 */ /* 0x000fe200078e0a2e */
[----:B------:R-:W-:Y:S01]  /*2ef0*/  ISETP.GT.U32.AND P6, PT, R2, R63, PT ;  /* 0x0000003f0200720c */ /* 0x000fe20003fc4070 */
[----:B------:R-:W-:-:S04]  /*2f00*/  IMAD.HI.U32 R44, R7, R69, RZ ;  /* 0x00000045072c7227 */ /* 0x000fc800078e00ff */
[----:B------:R-:W-:Y:S01]  /*2f10*/  @!P0 IMAD.MOV R57, RZ, RZ, -R57 ;  /* 0x000000ffff398224 */ /* 0x000fe200078e0a39 */
[----:B------:R-:W-:Y:S01]  /*2f20*/  ISETP.GE.AND P0, PT, R48, RZ, PT ;  /* 0x000000ff3000720c */ /* 0x000fe20003f06270 */
[C---:B------:R-:W-:Y:S02]  /*2f30*/  IMAD R67, R2.reuse, R46, R67 ;  /* 0x0000002e02437224 */ /* 0x040fe400078e0243 */
[----:B------:R-:W-:Y:S01]  /*2f40*/  @!P5 IMAD.IADD R61, R61, 0x1, -R2 ;  /* 0x000000013d3dd824 */ /* 0x000fe200078e0a02 */
[C---:B------:R-:W-:Y:S01]  /*2f50*/  ISETP.GT.U32.AND P5, PT, R2.reuse, R65, PT ;  /* 0x000000410200720c */ /* 0x040fe20003fa4070 */
[----:B------:R-:W-:Y:S02]  /*2f60*/  IMAD.MOV R48, RZ, RZ, -R44 ;  /* 0x000000ffff307224 */ /* 0x000fe400078e0a2c */
[----:B------:R-:W-:Y:S01]  /*2f70*/  @!P1 IMAD.MOV R61, RZ, RZ, -R61 ;  /* 0x000000ffff3d9224 */ /* 0x000fe200078e0a3d */
[C---:B------:R-:W-:Y:S01]  /*2f80*/  ISETP.GT.U32.AND P1, PT, R2.reuse, R67, PT ;  /* 0x000000430200720c */ /* 0x040fe20003f24070 */
[----:B------:R-:W-:-:S02]  /*2f90*/  IMAD R69, R2, R48, R69 ;  /* 0x0000003002457224 */ /* 0x000fc400078e0245 */
[----:B------:R-:W-:Y:S02]  /*2fa0*/  @!P6 IMAD.IADD R63, R63, 0x1, -R2 ;  /* 0x000000013f3fe824 */ /* 0x000fe400078e0a02 */
[----:B------:R-:W-:Y:S01]  /*2fb0*/  IMAD.HI.U32 R44, R7, R73, RZ ;  /* 0x00000049072c7227 */ /* 0x000fe200078e00ff */
[----:B------:R-:W-:-:S03]  /*2fc0*/  ISETP.GT.U32.AND P6, PT, R2, R69, PT ;  /* 0x000000450200720c */ /* 0x000fc60003fc4070 */
[----:B------:R-:W-:Y:S02]  /*2fd0*/  IMAD.MOV R44, RZ, RZ, -R44 ;  /* 0x000000ffff2c7224 */ /* 0x000fe400078e0a2c */
[----:B------:R-:W-:-:S04]  /*2fe0*/  IMAD.HI.U32 R46, R7, R71, RZ ;  /* 0x00000047072e7227 */ /* 0x000fc800078e00ff */
[--C-:B------:R-:W-:Y:S02]  /*2ff0*/  @!P1 IMAD.IADD R67, R67, 0x1, -R2.reuse ;  /* 0x0000000143439824 */ /* 0x100fe400078e0a02 */
[C---:B------:R-:W-:Y:S02]  /*3000*/  IMAD R73, R2.reuse, R44, R73 ;  /* 0x0000002c02497224 */ /* 0x040fe400078e0249 */
[----:B------:R-:W-:Y:S01]  /*3010*/  @!P6 IMAD.IADD R69, R69, 0x1, -R2 ;  /* 0x000000014545e824 */ /* 0x000fe200078e0a02 */
[----:B------:R-:W-:Y:S01]  /*3020*/  ISETP.GT.U32.AND P1, PT, R2, R67, PT ;  /* 0x000000430200720c */ /* 0x000fe20003f24070 */
[----:B------:R-:W-:-:S03]  /*3030*/  IMAD.HI.U32 R44, R7, R75, RZ ;  /* 0x0000004b072c7227 */ /* 0x000fc600078e00ff */
[C---:B------:R-:W-:Y:S01]  /*3040*/  ISETP.GT.U32.AND P6, PT, R2.reuse, R69, PT ;  /* 0x000000450200720c */ /* 0x040fe20003fc4070 */
[----:B------:R-:W-:Y:S02]  /*3050*/  IMAD.MOV R44, RZ, RZ, -R44 ;  /* 0x000000ffff2c7224 */ /* 0x000fe400078e0a2c */
[----:B------:R-:W-:Y:S02]  /*3060*/  @!P5 IMAD.IADD R65, R65, 0x1, -R2 ;  /* 0x000000014141d824 */ /* 0x000fe400078e0a02 */
[C---:B------:R-:W-:Y:S02]  /*3070*/  IMAD R75, R2.reuse, R44, R75 ;  /* 0x0000002c024b7224 */ /* 0x040fe400078e024b */
[----:B------:R-:W-:Y:S01]  /*3080*/  IMAD.MOV R46, RZ, RZ, -R46 ;  /* 0x000000ffff2e7224 */ /* 0x000fe200078e0a2e */
[C---:B------:R-:W-:Y:S01]  /*3090*/  ISETP.GT.U32.AND P5, PT, R2.reuse, R65, PT ;  /* 0x000000410200720c */ /* 0x040fe20003fa4070 */
[----:B------:R-:W-:Y:S01]  /*30a0*/  @!P1 IMAD.IADD R67, R67, 0x1, -R2 ;  /* 0x0000000143439824 */ /* 0x000fe200078e0a02 */
[C---:B------:R-:W-:Y:S01]  /*30b0*/  ISETP.GT.U32.AND P1, PT, R2.reuse, R73, PT ;  /* 0x000000490200720c */ /* 0x040fe20003f24070 */
[----:B------:R-:W-:-:S02]  /*30c0*/  IMAD R71, R2, R46, R71 ;  /* 0x0000002e02477224 */ /* 0x000fc400078e0247 */
[----:B------:R-:W-:Y:S01]  /*30d0*/  @!P6 IMAD.IADD R69, R69, 0x1, -R2 ;  /* 0x000000014545e824 */ /* 0x000fe200078e0a02 */
[----:B------:R-:W-:Y:S01]  /*30e0*/  ISETP.GT.U32.AND P6, PT, R2, R75, PT ;  /* 0x0000004b0200720c */ /* 0x000fe20003fc4070 */
[----:B------:R-:W-:-:S04]  /*30f0*/  IMAD.HI.U32 R46, R7, R79, RZ ;  /* 0x0000004f072e7227 */ /* 0x000fc800078e00ff */
[----:B------:R-:W-:Y:S02]  /*3100*/  IMAD.MOV R46, RZ, RZ, -R46 ;  /* 0x000000ffff2e7224 */ /* 0x000fe400078e0a2e */
[----:B------:R-:W-:-:S04]  /*3110*/  IMAD.HI.U32 R44, R7, R77, RZ ;  /* 0x0000004d072c7227 */ /* 0x000fc800078e00ff */
[--C-:B------:R-:W-:Y:S02]  /*3120*/  @!P1 IMAD.IADD R73, R73, 0x1, -R2.reuse ;  /* 0x0000000149499824 */ /* 0x100fe400078e0a02 */
[----:B------:R-:W-:Y:S02]  /*3130*/  @!P6 IMAD.IADD R75, R75, 0x1, -R2 ;  /* 0x000000014b4be824 */ /* 0x000fe400078e0a02 */
[C---:B------:R-:W-:Y:S01]  /*3140*/  IMAD R79, R2.reuse, R46, R79 ;  /* 0x0000002e024f7224 */ /* 0x040fe200078e024f */
[----:B------:R-:W-:Y:S01]  /*3150*/  ISETP.GT.U32.AND P6, PT, R2, R73, PT ;  /* 0x000000490200720c */ /* 0x000fe20003fc4070 */
[----:B------:R-:W-:-:S04]  /*3160*/  IMAD.HI.U32 R48, R7, R81, RZ ;  /* 0x0000005107307227 */ /* 0x000fc800078e00ff */
[----:B------:R-:W-:Y:S02]  /*3170*/  IMAD.MOV R44, RZ, RZ, -R44 ;  /* 0x000000ffff2c7224 */ /* 0x000fe400078e0a2c */
[----:B------:R-:W-:Y:S01]  /*3180*/  @!P5 IMAD.IADD R65, R65, 0x1, -R2 ;  /* 0x000000014141d824 */ /* 0x000fe200078e0a02 */
[C---:B------:R-:W-:Y:S01]  /*3190*/  ISETP.GT.U32.AND P5, PT, R2.reuse, R71, PT ;  /* 0x000000470200720c */ /* 0x040fe20003fa4070 */
[----:B------:R-:W-:Y:S02]  /*31a0*/  IMAD.MOV R48, RZ, RZ, -R48 ;  /* 0x000000ffff307224 */ /* 0x000fe400078e0a30 */
[C---:B------:R-:W-:Y:S02]  /*31b0*/  IMAD R77, R2.reuse, R44, R77 ;  /* 0x0000002c024d7224 */ /* 0x040fe400078e024d */
[----:B------:R-:W-:Y:S01]  /*31c0*/  @!P6 IMAD.IADD R73, R73, 0x1, -R2 ;  /* 0x000000014949e824 */ /* 0x000fe200078e0a02 */
[----:B------:R-:W-:Y:S01]  /*31d0*/  ISETP.GT.U32.AND P6, PT, R2, R79, PT ;  /* 0x0000004f0200720c */ /* 0x000fe20003fc4070 */
[----:B------:R-:W-:-:S04]  /*31e0*/  IMAD.HI.U32 R44, R7, R83, RZ ;  /* 0x00000053072c7227 */ /* 0x000fc800078e00ff */
[----:B------:R-:W-:Y:S02]  /*31f0*/  IMAD R81, R2, R48, R81 ;  /* 0x0000003002517224 */ /* 0x000fe400078e0251 */
[----:B------:R-:W-:Y:S02]  /*3200*/  IMAD.MOV R48, RZ, RZ, -R44 ;  /* 0x000000ffff307224 */ /* 0x000fe400078e0a2c */
[--C-:B------:R-:W-:Y:S01]  /*3210*/  @!P5 IMAD.IADD R71, R71, 0x1, -R2.reuse ;  /* 0x000000014747d824 */ /* 0x100fe200078e0a02 */
[----:B------:R-:W-:Y:S01]  /*3220*/  ISETP.GE.AND P5, PT, R50, RZ, PT ;  /* 0x000000ff3200720c */ /* 0x000fe20003fa6270 */
[C---:B------:R-:W-:Y:S01]  /*3230*/  IMAD R83, R2.reuse, R48, R83 ;  /* 0x0000003002537224 */ /* 0x040fe200078e0253 */
[----:B------:R-:W-:Y:S01]  /*3240*/  IABS R50, R76 ;  /* 0x0000004c00327213 */ /* 0x000fe20000000000 */
[----:B------:R-:W-:Y:S01]  /*3250*/  @!P6 IMAD.IADD R79, R79, 0x1, -R2 ;  /* 0x000000014f4fe824 */ /* 0x000fe200078e0a02 */
[C---:B------:R-:W-:Y:S01]  /*3260*/  ISETP.GT.U32.AND P1, PT, R2.reuse, R71, PT ;  /* 0x000000470200720c */ /* 0x040fe20003f24070 */
[----:B------:R-:W-:Y:S01]  /*3270*/  IMAD.HI.U32 R44, R7, R85, RZ ;  /* 0x00000055072c7227 */ /* 0x000fe200078e00ff */
[----:B------:R-:W-:-:S03]  /*3280*/  ISETP.GT.U32.AND P6, PT, R2, R83, PT ;  /* 0x000000530200720c */ /* 0x000fc60003fc4070 */
[----:B------:R-:W-:Y:S01]  /*3290*/  @!P2 IMAD.MOV R63, RZ, RZ, -R63 ;  /* 0x000000ffff3fa224 */ /* 0x000fe200078e0a3f */
[----:B------:R-:W-:Y:S01]  /*32a0*/  ISETP.GT.U32.AND P2, PT, R2, R75, PT ;  /* 0x0000004b0200720c */ /* 0x000fe20003f44070 */
[----:B------:R-:W-:Y:S02]  /*32b0*/  IMAD.MOV R44, RZ, RZ, -R44 ;  /* 0x000000ffff2c7224 */ /* 0x000fe400078e0a2c */
[----:B------:R-:W-:-:S04]  /*32c0*/  IMAD.HI.U32 R46, R7, R87, RZ ;  /* 0x00000057072e7227 */ /* 0x000fc800078e00ff */
[C---:B------:R-:W-:Y:S02]  /*32d0*/  IMAD R85, R2.reuse, R44, R85 ;  /* 0x0000002c02557224 */ /* 0x040fe400078e0255 */
[--C-:B------:R-:W-:Y:S02]  /*32e0*/  @!P6 IMAD.IADD R83, R83, 0x1, -R2.reuse ;  /* 0x000000015353e824 */ /* 0x100fe400078e0a02 */
[--C-:B------:R-:W-:Y:S01]  /*32f0*/  @!P1 IMAD.IADD R71, R71, 0x1, -R2.reuse ;  /* 0x0000000147479824 */ /* 0x100fe200078e0a02 */
[C---:B------:R-:W-:Y:S01]  /*3300*/  ISETP.GT.U32.AND P6, PT, R2.reuse, R85, PT ;  /* 0x000000550200720c */ /* 0x040fe20003fc4070 */
[----:B------:R-:W-:Y:S01]  /*3310*/  @!P2 IMAD.IADD R75, R75, 0x1, -R2 ;  /* 0x000000014b4ba824 */ /* 0x000fe200078e0a02 */
[C---:B------:R-:W-:Y:S01]  /*3320*/  ISETP.GT.U32.AND P1, PT, R2.reuse, R77, PT ;  /* 0x0000004d0200720c */ /* 0x040fe20003f24070 */
[----:B------:R-:W-:Y:S01]  /*3330*/  IMAD.MOV R46, RZ, RZ, -R46 ;  /* 0x000000ffff2e7224 */ /* 0x000fe200078e0a2e */
[----:B------:R-:W-:Y:S01]  /*3340*/  ISETP.GT.U32.AND P2, PT, R2, R81, PT ;  /* 0x000000510200720c */ /* 0x000fe20003f44070 */
[----:B------:R-:W-:-:S04]  /*3350*/  IMAD.HI.U32 R48, R7, R89, RZ ;  /* 0x0000005907307227 */ /* 0x000fc800078e00ff */
[C---:B------:R-:W-:Y:S02]  /*3360*/  IMAD R87, R2.reuse, R46, R87 ;  /* 0x0000002e02577224 */ /* 0x040fe400078e0257 */
[----:B------:R-:W-:Y:S02]  /*3370*/  IMAD.MOV R48, RZ, RZ, -R48 ;  /* 0x000000ffff307224 */ /* 0x000fe400078e0a30 */
[--C-:B------:R-:W-:Y:S01]  /*3380*/  @!P6 IMAD.IADD R85, R85, 0x1, -R2.reuse ;  /* 0x000000015555e824 */ /* 0x100fe200078e0a02 */
[----:B------:R-:W-:Y:S01]  /*3390*/  ISETP.GT.U32.AND P6, PT, R2, R87, PT ;  /* 0x000000570200720c */ /* 0x000fe20003fc4070 */
[--C-:B------:R-:W-:Y:S01]  /*33a0*/  @!P1 IMAD.IADD R77, R77, 0x1, -R2.reuse ;  /* 0x000000014d4d9824 */ /* 0x100fe200078e0a02 */
[----:B------:R-:W-:Y:S01]  /*33b0*/  ISETP.GE.AND P1, PT, R52, RZ, PT ;  /* 0x000000ff3400720c */ /* 0x000fe20003f26270 */
[----:B------:R-:W-:Y:S01]  /*33c0*/  @!P2 IMAD.IADD R81, R81, 0x1, -R2 ;  /* 0x000000015151a824 */ /* 0x000fe200078e0a02 */
[----:B------:R-:W-:Y:S01]  /*33d0*/  ISETP.GE.AND P2, PT, R54, RZ, PT ;  /* 0x000000ff3600720c */ /* 0x000fe20003f46270 */
[----:B------:R-:W-:Y:S01]  /*33e0*/  IMAD.HI.U32 R6, R7, R91, RZ ;  /* 0x0000005b07067227 */ /* 0x000fe200078e00ff */
[----:B------:R-:W-:-:S02]  /*33f0*/  IABS R52, R78 ;  /* 0x0000004e00347213 */ /* 0x000fc40000000000 */
[----:B------:R-:W-:Y:S01]  /*3400*/  IABS R54, R80 ;  /* 0x0000005000367213 */ /* 0x000fe20000000000 */
[----:B------:R-:W-:-:S04]  /*3410*/  IMAD.HI.U32 R44, R7, R50, RZ ;  /* 0x00000032072c7227 */ /* 0x000fc800078e00ff */
[----:B------:R-:W-:Y:S01]  /*3420*/  @!P3 IMAD.MOV R65, RZ, RZ, -R65 ;  /* 0x000000ffff41b224 */ /* 0x000fe200078e0a41 */
[C---:B------:R-:W-:Y:S01]  /*3430*/  ISETP.GT.U32.AND P3, PT, R2.reuse, R77, PT ;  /* 0x0000004d0200720c */ /* 0x040fe20003f64070 */
[----:B------:R-:W-:Y:S01]  /*3440*/  @!P4 IMAD.MOV R67, RZ, RZ, -R67 ;  /* 0x000000ffff43c224 */ /* 0x000fe200078e0a43 */
[C---:B------:R-:W-:Y:S01]  /*3450*/  ISETP.GT.U32.AND P4, PT, R2.reuse, R79, PT ;  /* 0x0000004f0200720c */ /* 0x040fe20003f84070 */
[----:B------:R-:W-:Y:S01]  /*3460*/  @!P0 IMAD.MOV R69, RZ, RZ, -R69 ;  /* 0x000000ffff458224 */ /* 0x000fe200078e0a45 */
[C---:B------:R-:W-:Y:S01]  /*3470*/  ISETP.GT.U32.AND P0, PT, R2.reuse, R81, PT ;  /* 0x000000510200720c */ /* 0x040fe20003f04070 */
[----:B------:R-:W-:Y:S01]  /*3480*/  @!P5 IMAD.MOV R71, RZ, RZ, -R71 ;  /* 0x000000ffff47d224 */ /* 0x000fe200078e0a47 */
[C---:B------:R-:W-:Y:S01]  /*3490*/  ISETP.GT.U32.AND P5, PT, R2.reuse, R83, PT ;  /* 0x000000530200720c */ /* 0x040fe20003fa4070 */
[----:B------:R-:W-:Y:S02]  /*34a0*/  IMAD R89, R2, R48, R89 ;  /* 0x0000003002597224 */ /* 0x000fe400078e0259 */
[----:B------:R-:W-:-:S04]  /*34b0*/  IMAD.HI.U32 R46, R7, R52, RZ ;  /* 0x00000034072e7227 */ /* 0x000fc800078e00ff */
[----:B------:R-:W-:-:S04]  /*34c0*/  IMAD.HI.U32 R48, R7, R54, RZ ;  /* 0x0000003607307227 */ /* 0x000fc800078e00ff */
[----:B------:R-:W-:Y:S02]  /*34d0*/  IMAD.MOV R6, RZ, RZ, -R6 ;  /* 0x000000ffff067224 */ /* 0x000fe400078e0a06 */
[----:B------:R-:W-:Y:S02]  /*34e0*/  IMAD.MOV R93, RZ, RZ, -R44 ;  /* 0x000000ffff5d7224 */ /* 0x000fe400078e0a2c */
[----:B------:R-:W-:Y:S02]  /*34f0*/  IMAD.MOV R95, RZ, RZ, -R46 ;  /* 0x000000ffff5f7224 */ /* 0x000fe400078e0a2e */
[----:B------:R-:W-:Y:S02]  /*3500*/  IMAD.MOV R97, RZ, RZ, -R48 ;  /* 0x000000ffff617224 */ /* 0x000fe400078e0a30 */
[----:B------:R-:W-:Y:S02]  /*3510*/  IMAD R91, R2, R6, R91 ;  /* 0x00000006025b7224 */ /* 0x000fe400078e025b */
[----:B------:R-:W-:-:S02]  /*3520*/  @!P6 IMAD.IADD R87, R87, 0x1, -R2 ;  /* 0x000000015757e824 */ /* 0x000fc400078e0a02 */
[----:B------:R-:W-:-:S03]  /*3530*/  IMAD.HI.U32 R6, R7, R56, RZ ;  /* 0x0000003807067227 */ /* 0x000fc600078e00ff */
[C---:B------:R-:W-:Y:S01]  /*3540*/  ISETP.GT.U32.AND P6, PT, R2.reuse, R87, PT ;  /* 0x000000570200720c */ /* 0x040fe20003fc4070 */
[C---:B------:R-:W-:Y:S02]  /*3550*/  IMAD R7, R2.reuse, R93, R50 ;  /* 0x0000005d02077224 */ /* 0x040fe400078e0232 */
[C---:B------:R-:W-:Y:S02]  /*3560*/  IMAD R93, R2.reuse, R95, R52 ;  /* 0x0000005f025d7224 */ /* 0x040fe400078e0234 */
[C---:B------:R-:W-:Y:S02]  /*3570*/  IMAD R95, R2.reuse, R97, R54 ;  /* 0x00000061025f7224 */ /* 0x040fe400078e0236 */
[----:B------:R-:W-:Y:S01]  /*3580*/  @!P1 IMAD.MOV R73, RZ, RZ, -R73 ;  /* 0x000000ffff499224 */ /* 0x000fe200078e0a49 */
[C---:B------:R-:W-:Y:S01]  /*3590*/  ISETP.GT.U32.AND P1, PT, R2.reuse, R85, PT ;  /* 0x000000550200720c */ /* 0x040fe20003f24070 */
[----:B------:R-:W-:Y:S01]  /*35a0*/  @!P2 IMAD.MOV R75, RZ, RZ, -R75 ;  /* 0x000000ffff4ba224 */ /* 0x000fe200078e0a4b */
[C---:B------:R-:W-:Y:S01]  /*35b0*/  ISETP.GT.U32.AND P2, PT, R2.reuse, R89, PT ;  /* 0x000000590200720c */ /* 0x040fe20003f44070 */
[--C-:B------:R-:W-:Y:S01]  /*35c0*/  @!P3 IMAD.IADD R77, R77, 0x1, -R2.reuse ;  /* 0x000000014d4db824 */ /* 0x100fe200078e0a02 */
[C---:B------:R-:W-:Y:S01]  /*35d0*/  ISETP.GT.U32.AND P3, PT, R2.reuse, R91, PT ;  /* 0x0000005b0200720c */ /* 0x040fe20003f64070 */
[--C-:B------:R-:W-:Y:S01]  /*35e0*/  @!P4 IMAD.IADD R79, R79, 0x1, -R2.reuse ;  /* 0x000000014f4fc824 */ /* 0x100fe200078e0a02 */
[C---:B------:R-:W-:Y:S01]  /*35f0*/  ISETP.GT.U32.AND P4, PT, R2.reuse, R7, PT ;  /* 0x000000070200720c */ /* 0x040fe20003f84070 */
[--C-:B------:R-:W-:Y:S01]  /*3600*/  @!P0 IMAD.IADD R81, R81, 0x1, -R2.reuse ;  /* 0x0000000151518824 */ /* 0x100fe200078e0a02 */
[C---:B------:R-:W-:Y:S01]  /*3610*/  ISETP.GT.U32.AND P0, PT, R2.reuse, R93, PT ;  /* 0x0000005d0200720c */ /* 0x040fe20003f04070 */
[----:B------:R-:W-:Y:S01]  /*3620*/  @!P5 IMAD.IADD R83, R83, 0x1, -R2 ;  /* 0x000000015353d824 */ /* 0x000fe200078e0a02 */
[----:B------:R-:W-:Y:S01]  /*3630*/  ISETP.GT.U32.AND P5, PT, R2, R95, PT ;  /* 0x0000005f0200720c */ /* 0x000fe20003fa4070 */
[----:B------:R-:W-:-:S02]  /*3640*/  IMAD.MOV R97, RZ, RZ, -R6 ;  /* 0x000000ffff617224 */ /* 0x000fc400078e0a06 */
[----:B------:R-:W-:Y:S01]  /*3650*/  @!P1 IMAD.IADD R85, R85, 0x1, -R2 ;  /* 0x0000000155559824 */ /* 0x000fe200078e0a02 */
[----:B------:R-:W-:Y:S01]  /*3660*/  ISETP.GE.AND P1, PT, R60, RZ, PT ;  /* 0x000000ff3c00720c */ /* 0x000fe20003f26270 */
[C---:B------:R-:W-:Y:S02]  /*3670*/  IMAD R97, R2.reuse, R97, R56 ;  /* 0x0000006102617224 */ /* 0x040fe400078e0238 */
[--C-:B------:R-:W-:Y:S02]  /*3680*/  @!P6 IMAD.IADD R87, R87, 0x1, -R2.reuse ;  /* 0x000000015757e824 */ /* 0x100fe400078e0a02 */
[--C-:B------:R-:W-:Y:S01]  /*3690*/  @!P2 IMAD.IADD R89, R89, 0x1, -R2.reuse ;  /* 0x000000015959a824 */ /* 0x100fe200078e0a02 */
[----:B------:R-:W-:Y:S01]  /*36a0*/  ISETP.GT.U32.AND P6, PT, R2, R97, PT ;  /* 0x000000610200720c */ /* 0x000fe20003fc4070 */
[--C-:B------:R-:W-:Y:S01]  /*36b0*/  @!P3 IMAD.IADD R91, R91, 0x1, -R2.reuse ;  /* 0x000000015b5bb824 */ /* 0x100fe200078e0a02 */
[----:B------:R-:W-:Y:S01]  /*36c0*/  ISETP.GE.AND P2, PT, R62, RZ, PT ;  /* 0x000000ff3e00720c */ /* 0x000fe20003f46270 */
[--C-:B------:R-:W-:Y:S01]  /*36d0*/  @!P4 IMAD.IADD R7, R7, 0x1, -R2.reuse ;  /* 0x000000010707c824 */ /* 0x100fe200078e0a02 */
[----:B------:R-:W-:Y:S01]  /*36e0*/  ISETP.GE.AND P3, PT, R64, RZ, PT ;  /* 0x000000ff4000720c */ /* 0x000fe20003f66270 */
[--C-:B------:R-:W-:Y:S01]  /*36f0*/  @!P0 IMAD.IADD R93, R93, 0x1, -R2.reuse ;  /* 0x000000015d5d8824 */ /* 0x100fe200078e0a02 */
[----:B------:R-:W-:Y:S01]  /*3700*/  ISETP.GE.AND P4, PT, R66, RZ, PT ;  /* 0x000000ff4200720c */ /* 0x000fe20003f86270 */
[--C-:B------:R-:W-:Y:S01]  /*3710*/  @!P5 IMAD.IADD R95, R95, 0x1, -R2.reuse ;  /* 0x000000015f5fd824 */ /* 0x100fe200078e0a02 */
[----:B------:R-:W-:Y:S01]  /*3720*/  ISETP.GE.AND P0, PT, R68, RZ, PT ;  /* 0x000000ff4400720c */ /* 0x000fe20003f06270 */
[----:B------:R-:W-:Y:S01]  /*3730*/  @!P1 IMAD.MOV R77, RZ, RZ, -R77 ;  /* 0x000000ffff4d9224 */ /* 0x000fe200078e0a4d */
[----:B------:R-:W-:Y:S01]  /*3740*/  ISETP.GE.AND P5, PT, R70, RZ, PT ;  /* 0x000000ff4600720c */ /* 0x000fe20003fa6270 */
[----:B-1----:R-:W-:Y:S01]  /*3750*/  VIADD R48, R82, 0xfffffffe ;  /* 0xfffffffe52307836 */ /* 0x002fe20000000000 */
[----:B------:R-:W-:Y:S01]  /*3760*/  ISETP.GT.U32.AND P1, PT, R2, R89, PT ;  /* 0x000000590200720c */ /* 0x000fe20003f24070 */
[--C-:B------:R-:W-:Y:S01]  /*3770*/  @!P6 IMAD.IADD R97, R97, 0x1, -R2.reuse ;  /* 0x000000016161e824 */ /* 0x100fe200078e0a02 */
[----:B------:R-:W-:Y:S01]  /*3780*/  ISETP.GE.AND P6, PT, R72, RZ, PT ;  /* 0x000000ff4800720c */ /* 0x000fe20003fc6270 */
        /* <DEDUP_REMOVED lines=8> */
[----:B------:R-:W-:Y:S01]  /*3810*/  @!P5 IMAD.MOV R87, RZ, RZ, -R87 ;  /* 0x000000ffff57d224 */ /* 0x000fe200078e0a57 */
[----:B------:R-:W-:Y:S01]  /*3820*/  ISETP.GT.U32.AND P5, PT, R2, R97, PT ;  /* 0x000000610200720c */ /* 0x000fe20003fa4070 */
[----:B------:R-:W-:Y:S01]  /*3830*/  @!P1 IMAD.IADD R89, R89, 0x1, -R2 ;  /* 0x0000000159599824 */ /* 0x000fe200078e0a02 */
[----:B------:R-:W-:Y:S01]  /*3840*/  ISETP.GE.AND P1, PT, R74, RZ, PT ;  /* 0x000000ff4a00720c */ /* 0x000fe20003f26270 */
[----:B------:R-:W-:-:S02]  /*3850*/  VIADD R50, R82, 0xfffffffd ;  /* 0xfffffffd52327836 */ /* 0x000fc40000000000 */
        /* <DEDUP_REMOVED lines=8> */
[----:B------:R-:W-:Y:S01]  /*38e0*/  @!P5 IMAD.IADD R97, R97, 0x1, -R2 ;  /* 0x000000016161d824 */ /* 0x000fe200078e0a02 */
[----:B------:R-:W-:Y:S01]  /*38f0*/  LOP3.LUT R2, RZ, R45, RZ, 0x33, !PT ;  /* 0x0000002dff027212 */ /* 0x000fe200078e33ff */
[----:B------:R-:W-:Y:S01]  /*3900*/  @!P6 IMAD.MOV R89, RZ, RZ, -R89 ;  /* 0x000000ffff59e224 */ /* 0x000fe200078e0a59 */
[----:B------:R-:W-:Y:S01]  /*3910*/  ISETP.NE.AND P6, PT, R45, RZ, PT ;  /* 0x000000ff2d00720c */ /* 0x000fe20003fc5270 */
[----:B------:R-:W-:Y:S01]  /*3920*/  @!P1 IMAD.MOV R91, RZ, RZ, -R91 ;  /* 0x000000ffff5b9224 */ /* 0x000fe200078e0a5b */
[----:B----4-:R-:W-:Y:S01]  /*3930*/  LEA R211, P5, R252, UR14, 0x2 ;  /* 0x0000000efcd37c11 */ /* 0x010fe2000f8a10ff */
[----:B------:R-:W-:Y:S01]  /*3940*/  @!P2 IMAD.MOV R7, RZ, RZ, -R7 ;  /* 0x000000ffff07a224 */ /* 0x000fe200078e0a07 */
[C---:B------:R-:W-:Y:S01]  /*3950*/  SEL R9, R2.reuse, R9, !P6 ;  /* 0x0000000902097207 */ /* 0x040fe20007000000 */
[----:B------:R-:W-:Y:S01]  /*3960*/  @!P3 IMAD.MOV R93, RZ, RZ, -R93 ;  /* 0x000000ffff5db224 */ /* 0x000fe200078e0a5d */
[C---:B------:R-:W-:Y:S01]  /*3970*/  SEL R11, R2.reuse, R11, !P6 ;  /* 0x0000000b020b7207 */ /* 0x040fe20007000000 */
[----:B------:R-:W-:Y:S01]  /*3980*/  @!P4 IMAD.MOV R95, RZ, RZ, -R95 ;  /* 0x000000ffff5fc224 */ /* 0x000fe200078e0a5f */
[C---:B------:R-:W-:Y:S01]  /*3990*/  SEL R6, R2.reuse, R42, !P6 ;  /* 0x0000002a02067207 */ /* 0x040fe20007000000 */
[----:B---3--:R-:W-:Y:S01]  /*39a0*/  IMAD R9, R9, UR5, RZ ;  /* 0x0000000509097c24 */ /* 0x008fe2000f8e02ff */
[C---:B------:R-:W-:Y:S01]  /*39b0*/  SEL R42, R2.reuse, R3, !P6 ;  /* 0x00000003022a7207 */ /* 0x040fe20007000000 */
[----:B------:R-:W-:Y:S01]  /*39c0*/  IMAD R11, R11, UR5, RZ ;  /* 0x000000050b0b7c24 */ /* 0x000fe2000f8e02ff */
[----:B------:R-:W-:Y:S01]  /*39d0*/  SEL R13, R2, R13, !P6 ;  /* 0x0000000d020d7207 */ /* 0x000fe20007000000 */
[----:B------:R-:W-:Y:S01]  /*39e0*/  @!P0 IMAD.MOV R97, RZ, RZ, -R97 ;  /* 0x000000ffff618224 */ /* 0x000fe200078e0a61 */
[----:B------:R-:W-:Y:S01]  /*39f0*/  LEA.HI.X.SX32 R3, R252, UR15, 0x2, P5 ;  /* 0x0000000ffc037c11 */ /* 0x000fe2000a8f16ff */
[----:B------:R-:W-:Y:S01]  /*3a00*/  IMAD R42, R42, UR5, RZ ;  /* 0x000000052a2a7c24 */ /* 0x000fe2000f8e02ff */
[----:B------:R-:W-:Y:S01]  /*3a10*/  LEA R140, P3, R9, R211, 0x2 ;  /* 0x000000d3098c7211 */ /* 0x000fe200078610ff */
[----:B------:R-:W-:Y:S01]  /*3a20*/  IMAD R13, R13, UR5, RZ ;  /* 0x000000050d0d7c24 */ /* 0x000fe2000f8e02ff */
[----:B------:R-:W-:Y:S01]  /*3a30*/  SEL R15, R2, R15, !P6 ;  /* 0x0000000f020f7207 */ /* 0x000fe20007000000 */
[C---:B------:R-:W-:Y:S01]  /*3a40*/  IMAD R240, R212.reuse, 0x2c, RZ ;  /* 0x0000002cd4f07824 */ /* 0x040fe200078e02ff */
[----:B------:R-:W-:Y:S01]  /*3a50*/  LEA.HI.X.SX32 R141, R9, R3, 0x2, P3 ;  /* 0x00000003098d7211 */ /* 0x000fe200018f16ff */
[----:B------:R-:W-:Y:S01]  /*3a60*/  IMAD R234, R212, 0x28, RZ ;  /* 0x00000028d4ea7824 */ /* 0x000fe200078e02ff */
        /* <DEDUP_REMOVED lines=21> */
[----:B------:R-:W-:Y:S01]  /*3bc0*/  IMAD R64, R212, 0x58, RZ ;  /* 0x00000058d4407824 */ /* 0x000fe200078e02ff */
        /* <DEDUP_REMOVED lines=19> */
[----:B------:R-:W-:Y:S01]  /*3d00*/  IMAD.SHL.U32 R213, R213, 0x20, RZ ;  /* 0x00000020d5d57824 */ /* 0x000fe200078e00ff */
[----:B------:R-:W-:Y:S01]  /*3d10*/  LEA R156, P3, R25, R211, 0x2 ;  /* 0x000000d3199c7211 */ /* 0x000fe200078610ff */
[----:B------:R-:W-:Y:S01]  /*3d20*/  IMAD R29, R29, UR5, RZ ;  /* 0x000000051d1d7c24 */ /* 0x000fe2000f8e02ff */
[----:B------:R-:W-:-:S02]  /*3d30*/  SEL R31, R2, R31, !P6 ;  /* 0x0000001f021f7207 */ /* 0x000fc40007000000 */
[----:B------:R-:W-:Y:S02]  /*3d40*/  LEA.HI.X.SX32 R157, R25, R3, 0x2, P3 ;  /* 0x00000003199d7211 */ /* 0x000fe400018f16ff */
[----:B------:R-:W-:Y:S01]  /*3d50*/  LEA R158, P3, R27, R211, 0x2 ;  /* 0x000000d31b9e7211 */ /* 0x000fe200078610ff */
[----:B------:R-:W-:Y:S01]  /*3d60*/  IMAD R31, R31, UR5, RZ ;  /* 0x000000051f1f7c24 */ /* 0x000fe2000f8e02ff */
[----:B------:R-:W-:Y:S02]  /*3d70*/  SEL R34, R2, R34, !P6 ;  /* 0x0000002202227207 */ /* 0x000fe40007000000 */
[----:B------:R-:W-:Y:S02]  /*3d80*/  LEA.HI.X.SX32 R159, R27, R3, 0x2, P3 ;  /* 0x000000031b9f7211 */ /* 0x000fe400018f16ff */
[----:B------:R-:W-:Y:S01]  /*3d90*/  LEA R160, P3, R29, R211, 0x2 ;  /* 0x000000d31da07211 */ /* 0x000fe200078610ff */
[----:B------:R-:W-:Y:S01]  /*3da0*/  IMAD R34, R34, UR5, RZ ;  /* 0x0000000522227c24 */ /* 0x000fe2000f8e02ff */
[----:B------:R-:W-:-:S02]  /*3db0*/  SEL R12, R2, R12, !P6 ;  /* 0x0000000c020c7207 */ /* 0x000fc40007000000 */
[----:B------:R-:W-:Y:S02]  /*3dc0*/  LEA.HI.X.SX32 R161, R29, R3, 0x2, P3 ;  /* 0x000000031da17211 */ /* 0x000fe400018f16ff */
[----:B------:R-:W-:Y:S01]  /*3dd0*/  SEL R35, R2, R35, !P6 ;  /* 0x0000002302237207 */ /* 0x000fe20007000000 */
[----:B------:R-:W-:Y:S01]  /*3de0*/  IMAD R58, R12, UR5, RZ ;  /* 0x000000050c3a7c24 */ /* 0x000fe2000f8e02ff */
[----:B------:R-:W-:Y:S02]  /*3df0*/  LEA R162, P3, R31, R211, 0x2 ;  /* 0x000000d31fa27211 */ /* 0x000fe400078610ff */
[C---:B------:R-:W-:Y:S01]  /*3e00*/  SEL R8, R2.reuse, R8, !P6 ;  /* 0x0000000802087207 */ /* 0x040fe20007000000 */
[----:B------:R-:W-:Y:S01]  /*3e10*/  IMAD R12, R35, UR5, RZ ;  /* 0x00000005230c7c24 */ /* 0x000fe2000f8e02ff */
[C---:B------:R-:W-:Y:S02]  /*3e20*/  SEL R10, R2.reuse, R10, !P6 ;  /* 0x0000000a020a7207 */ /* 0x040fe40007000000 */
[----:B------:R-:W-:Y:S01]  /*3e30*/  SEL R18, R2, R18, !P6 ;  /* 0x0000001202127207 */ /* 0x000fe20007000000 */
[----:B------:R-:W-:Y:S01]  /*3e40*/  IMAD R8, R8, UR5, RZ ;  /* 0x0000000508087c24 */ /* 0x000fe2000f8e02ff */
[----:B------:R-:W-:Y:S01]  /*3e50*/  LEA.HI.X.SX32 R163, R31, R3, 0x2, P3 ;  /* 0x000000031fa37211 */ /* 0x000fe200018f16ff */
[----:B------:R-:W-:Y:S01]  /*3e60*/  IMAD R10, R10, UR5, RZ ;  /* 0x000000050a0a7c24 */ /* 0x000fe2000f8e02ff */
[----:B------:R-:W-:Y:S01]  /*3e70*/  SEL R37, R2, R37, !P6 ;  /* 0x0000002502257207 */ /* 0x000fe20007000000 */
[----:B------:R-:W-:Y:S01]  /*3e80*/  IMAD R54, R18, UR5, RZ ;  /* 0x0000000512367c24 */ /* 0x000fe2000f8e02ff */
[----:B------:R-:W-:Y:S01]  /*3e90*/  LEA R164, P3, R34, R211, 0x2 ;  /* 0x000000d322a47211 */ /* 0x000fe200078610ff */
[----:B------:R-:W-:Y:S01]  /*3ea0*/  STL [R1+0xc8], R8 ;  /* 0x0000c80801007387 */ /* 0x000fe20000100800 */
[C---:B------:R-:W-:Y:S01]  /*3eb0*/  SEL R14, R2.reuse, R14, !P6 ;  /* 0x0000000e020e7207 */ /* 0x040fe20007000000 */
[----:B------:R-:W-:Y:S01]  /*3ec0*/  IMAD R18, R37, UR5, RZ ;  /* 0x0000000525127c24 */ /* 0x000fe2000f8e02ff */
[----:B------:R-:W-:Y:S01]  /*3ed0*/  SEL R16, R2, R16, !P6 ;  /* 0x0000001002107207 */ /* 0x000fe20007000000 */
[----:B------:R-:W-:Y:S01]  /*3ee0*/  STL [R1+0xc4], R9 ;  /* 0x0000c40901007387 */ /* 0x000fe20000100800 */
[----:B------:R-:W-:Y:S01]  /*3ef0*/  LEA.HI.X.SX32 R165, R34, R3, 0x2, P3 ;  /* 0x0000000322a57211 */ /* 0x000fe200018f16ff */
[----:B------:R-:W-:Y:S01]  /*3f00*/  IMAD R14, R14, UR5, RZ ;  /* 0x000000050e0e7c24 */ /* 0x000fe2000f8e02ff */
[----:B------:R-:W-:Y:S01]  /*3f10*/  SEL R39, R2, R39, !P6 ;  /* 0x0000002702277207 */ /* 0x000fe20007000000 */
[----:B------:R-:W-:Y:S01]  /*3f20*/  STL [R1+0xc0], R10 ;  /* 0x0000c00a01007387 */ /* 0x000fe20000100800 */
[-C--:B------:R-:W-:Y:S01]  /*3f30*/  LEA R166, P3, R12, R211.reuse, 0x2 ;  /* 0x000000d30ca67211 */ /* 0x080fe200078610ff */
[----:B------:R-:W-:Y:S01]  /*3f40*/  IMAD R16, R16, UR5, RZ ;  /* 0x0000000510107c24 */ /* 0x000fe2000f8e02ff */
[----:B------:R-:W-:Y:S01]  /*3f50*/  SEL R20, R2, R20, !P6 ;  /* 0x0000001402147207 */ /* 0x000fe20007000000 */
[----:B------:R1:W-:Y:S01]  /*3f60*/  STL [R1+0xbc], R11 ;  /* 0x0000bc0b01007387 */ /* 0x0003e20000100800 */
[----:B------:R-:W-:Y:S01]  /*3f70*/  LEA R76, P1, R8, R211, 0x2 ;  /* 0x000000d3084c7211 */ /* 0x000fe200078210ff */
[----:B------:R-:W2:Y:S01]  /*3f80*/  LDC R37, c[0x0][0x3a0] ;  /* 0x0000e800ff257b82 */ /* 0x000ea20000000800 */
[----:B------:R-:W-:Y:S01]  /*3f90*/  LEA.HI.X.SX32 R167, R12, R3, 0x2, P3 ;  /* 0x000000030ca77211 */ /* 0x000fe200018f16ff */
[----:B------:R-:W-:Y:S01]  /*3fa0*/  STL [R1+0xb8], R58 ;  /* 0x0000b83a01007387 */ /* 0x000fe20000100800 */
[----:B------:R-:W-:Y:S01]  /*3fb0*/  SEL R22, R2, R22, !P6 ;  /* 0x0000001602167207 */ /* 0x000fe20007000000 */
[----:B------:R-:W-:Y:S01]  /*3fc0*/  IMAD R20, R20, UR5, RZ ;  /* 0x0000000514147c24 */ /* 0x000fe2000f8e02ff */
[----:B------:R-:W-:Y:S01]  /*3fd0*/  SEL R41, R2, R41, !P6 ;  /* 0x0000002902297207 */ /* 0x000fe20007000000 */
[----:B------:R-:W-:Y:S01]  /*3fe0*/  STL [R1+0xb4], R13 ;  /* 0x0000b40d01007387 */ /* 0x000fe20000100800 */
[----:B------:R-:W-:Y:S01]  /*3ff0*/  LEA R168, P3, R18, R211, 0x2 ;  /* 0x000000d312a87211 */ /* 0x000fe200078610ff */
[----:B-1----:R-:W-:Y:S01]  /*4000*/  IMAD R11, R39, UR5, RZ ;  /* 0x00000005270b7c24 */ /* 0x002fe2000f8e02ff */
[C---:B------:R-:W-:Y:S01]  /*4010*/  SEL R250, R2.reuse, R77, !P6 ;  /* 0x0000004d02fa7207 */ /* 0x040fe20007000000 */
[----:B------:R-:W-:Y:S01]  /*4020*/  STL [R1+0xb0], R14 ;  /* 0x0000b00e01007387 */ /* 0x000fe20000100800 */
[----:B------:R-:W-:Y:S01]  /*4030*/  SEL R24, R2, R24, !P6 ;  /* 0x0000001802187207 */ /* 0x000fe20007000000 */
[----:B------:R-:W-:Y:S01]  /*4040*/  IMAD R22, R22, UR5, RZ ;  /* 0x0000000516167c24 */ /* 0x000fe2000f8e02ff */
[----:B------:R-:W-:Y:S01]  /*4050*/  LEA.HI.X.SX32 R77, R8, R3, 0x2, P1 ;  /* 0x00000003084d7211 */ /* 0x000fe200008f16ff */
[----:B------:R1:W-:Y:S01]  /*4060*/  STL [R1+0xac], R15 ;  /* 0x0000ac0f01007387 */ /* 0x0003e20000100800 */
[----:B------:R-:W-:Y:S01]  /*4070*/  LEA R78, P1, R10, R211, 0x2 ;  /* 0x000000d30a4e7211 */ /* 0x000fe200078210ff */
[----:B------:R-:W-:Y:S01]  /*4080*/  IMAD R8, R41, UR5, RZ ;  /* 0x0000000529087c24 */ /* 0x000fe2000f8e02ff */
[----:B------:R-:W-:Y:S01]  /*4090*/  SEL R26, R2, R26, !P6 ;  /* 0x0000001a021a7207 */ /* 0x000fe20007000000 */
[----:B------:R-:W-:Y:S01]  /*40a0*/  STL [R1+0xa8], R16 ;  /* 0x0000a81001007387 */ /* 0x000fe20000100800 */
[----:B------:R-:W-:Y:S01]  /*40b0*/  LEA.HI.X.SX32 R169, R18, R3, 0x2, P3 ;  /* 0x0000000312a97211 */ /* 0x000fe200018f16ff */
[----:B------:R-:W-:Y:S01]  /*40c0*/  IMAD R24, R24, UR5, RZ ;  /* 0x0000000518187c24 */ /* 0x000fe2000f8e02ff */
[----:B------:R-:W-:Y:S01]  /*40d0*/  SEL R46, R2, R43, !P6 ;  /* 0x0000002b022e7207 */ /* 0x000fe20007000000 */
[----:B------:R-:W-:Y:S01]  /*40e0*/  STL [R1+0xa4], R56 ;  /* 0x0000a43801007387 */ /* 0x000fe20000100800 */
[C---:B------:R-:W-:Y:S01]  /*40f0*/  LEA R170, P3, R11.reuse, R211, 0x2 ;  /* 0x000000d30baa7211 */ /* 0x040fe200078610ff */
[----:B------:R-:W-:Y:S01]  /*4100*/  IMAD R26, R26, UR5, RZ ;  /* 0x000000051a1a7c24 */ /* 0x000fe2000f8e02ff */
[C---:B------:R-:W-:Y:S01]  /*4110*/  SEL R28, R2.reuse, R28, !P6 ;  /* 0x0000001c021c7207 */ /* 0x040fe20007000000 */
[----:B------:R-:W-:Y:S01]  /*4120*/  STL [R1+0xa0], R54 ;  /* 0x0000a03601007387 */ /* 0x000fe20000100800 */
[----:B------:R-:W-:Y:S01]  /*4130*/  SEL R249, R2, R79, !P6 ;  /* 0x0000004f02f97207 */ /* 0x000fe20007000000 */
[----:B-1----:R-:W-:Y:S01]  /*4140*/  IMAD R15, R6, UR5, RZ ;  /* 0x00000005060f7c24 */ /* 0x002fe2000f8e02ff */
[----:B------:R-:W-:Y:S01]  /*4150*/  LEA.HI.X.SX32 R79, R10, R3, 0x2, P1 ;  /* 0x000000030a4f7211 */ /* 0x000fe200008f16ff */
[----:B------:R-:W-:Y:S01]  /*4160*/  STL [R1+0x9c], R52 ;  /* 0x00009c3401007387 */ /* 0x000fe20000100800 */
[----:B------:R-:W-:Y:S01]  /*4170*/  SEL R30, R2, R30, !P6 ;  /* 0x0000001e021e7207 */ /* 0x000fe20007000000 */
[----:B------:R-:W-:Y:S01]  /*4180*/  IMAD R10, R46, UR5, RZ ;  /* 0x000000052e0a7c24 */ /* 0x000fe2000f8e02ff */
[----:B------:R-:W-:Y:S01]  /*4190*/  SEL R236, R2, R7, !P6 ;  /* 0x0000000702ec7207 */ /* 0x000fe20007000000 */
[----:B------:R-:W-:Y:S01]  /*41a0*/  STL [R1+0x98], R20 ;  /* 0x0000981401007387 */ /* 0x000fe20000100800 */
[----:B------:R-:W-:Y:S01]  /*41b0*/  LEA R80, P1, R58, R211, 0x2 ;  /* 0x000000d33a507211 */ /* 0x000fe200078210ff */
[----:B------:R-:W-:Y:S01]  /*41c0*/  VIADD R7, R82, 0xffffffff ;  /* 0xffffffff52077836 */ /* 0x000fe20000000000 */
[----:B------:R-:W-:Y:S01]  /*41d0*/  LEA.HI.X.SX32 R171, R11, R3, 0x2, P3 ;  /* 0x000000030bab7211 */ /* 0x000fe200018f16ff */
[----:B------:R-:W-:Y:S01]  /*41e0*/  STL [R1+0x94], R21 ;  /* 0x0000941501007387 */ /* 0x000fe20000100800 */
[----:B------:R-:W-:Y:S01]  /*41f0*/  SEL R32, R2, R32, !P6 ;  /* 0x0000002002207207 */ /* 0x000fe20007000000 */
[----:B------:R-:W-:Y:S01]  /*4200*/  IMAD R28, R28, UR5, RZ ;  /* 0x000000051c1c7c24 */ /* 0x000fe2000f8e02ff */
[----:B------:R-:W-:Y:S01]  /*4210*/  SEL R49, R2, R49, !P6 ;  /* 0x0000003102317207 */ /* 0x000fe20007000000 */
[----:B------:R-:W-:Y:S01]  /*4220*/  STL [R1+0x90], R22 ;  /* 0x0000901601007387 */ /* 0x000fe20000100800 */
[----:B------:R-:W-:Y:S01]  /*4230*/  LEA R172, P3, R8, R211, 0x2 ;  /* 0x000000d308ac7211 */ /* 0x000fe200078610ff */
[----:B------:R-:W-:Y:S01]  /*4240*/  IMAD R30, R30, UR5, RZ ;  /* 0x000000051e1e7c24 */ /* 0x000fe2000f8e02ff */
[C---:B------:R-:W-:Y:S01]  /*4250*/  SEL R33, R2.reuse, R33, !P6 ;  /* 0x0000002102217207 */ /* 0x040fe20007000000 */
[----:B------:R-:W-:Y:S01]  /*4260*/  STL [R1+0x8c], R23 ;  /* 0x00008c1701007387 */ /* 0x000fe20000100800 */
[----:B------:R-:W-:Y:S01]  /*4270*/  SEL R36, R2, R36, !P6 ;  /* 0x0000002402247207 */ /* 0x000fe20007000000 */
[----:B------:R-:W-:Y:S01]  /*4280*/  IMAD R32, R32, UR5, RZ ;  /* 0x0000000520207c24 */ /* 0x000fe2000f8e02ff */
[C---:B------:R-:W-:Y:S01]  /*4290*/  SEL R38, R2.reuse, R38, !P6 ;  /* 0x0000002602267207 */ /* 0x040fe20007000000 */
[----:B------:R-:W-:Y:S01]  /*42a0*/  STL [R1+0x88], R24 ;  /* 0x0000881801007387 */ /* 0x000fe20000100800 */
[C---:B------:R-:W-:Y:S01]  /*42b0*/  SEL R40, R2.reuse, R40, !P6 ;  /* 0x0000002802287207 */ /* 0x040fe20007000000 */
[----:B------:R-:W-:Y:S01]  /*42c0*/  IMAD R33, R33, UR5, RZ ;  /* 0x0000000521217c24 */ /* 0x000fe2000f8e02ff */
[C---:B------:R-:W-:Y:S01]  /*42d0*/  SEL R47, R2.reuse, R47, !P6 ;  /* 0x0000002f022f7207 */ /* 0x040fe20007000000 */
[----:B------:R-:W-:Y:S01]  /*42e0*/  STL [R1+0x84], R25 ;  /* 0x0000841901007387 */ /* 0x000fe20000100800 */
[----:B------:R-:W-:Y:S01]  /*42f0*/  SEL R51, R2, R51, !P6 ;  /* 0x0000003302337207 */ /* 0x000fe20007000000 */
        /* <DEDUP_REMOVED lines=38> */
[----:B------:R1:W-:Y:S01]  /*4560*/  STL [R1+0x5c], R12 ;  /* 0x00005c0c01007387 */ /* 0x0003e20000100800 */
[----:B------:R-:W-:Y:S01]  /*4570*/  SEL R44, R2, R95, !P6 ;  /* 0x0000005f022c7207 */ /* 0x000fe20007000000 */
[----:B------:R-:W-:Y:S01]  /*4580*/  IMAD R246, R246, UR5, RZ ;  /* 0x00000005f6f67c24 */ /* 0x000fe2000f8e02ff */
[----:B------:R-:W-:Y:S01]  /*4590*/  SEL R43, R2, R97, !P6 ;  /* 0x00000061022b7207 */ /* 0x000fe20007000000 */
[----:B------:R-:W-:Y:S01]  /*45a0*/  VIADD R2, R82, 0xffffffe0 ;  /* 0xffffffe052027836 */ /* 0x000fe20000000000 */
[----:B------:R-:W-:Y:S01]  /*45b0*/  LEA.HI.X.SX32 R81, R58, R3, 0x2, P1 ;  /* 0x000000033a517211 */ /* 0x000fe200008f16ff */
[----:B------:R-:W-:Y:S01]  /*45c0*/  STL [R1+0x58], R19 ;  /* 0x0000581301007387 */ /* 0x000fe20000100800 */
[----:B------:R-:W-:Y:S01]  /*45d0*/  LEA R82, P1, R14, R211, 0x2 ;  /* 0x000000d30e527211 */ /* 0x000fe200078210ff */
[----:B------:R-:W-:Y:S01]  /*45e0*/  IMAD R245, R245, UR5, RZ ;  /* 0x00000005f5f57c24 */ /* 0x000fe2000f8e02ff */
[----:B------:R-:W-:Y:S01]  /*45f0*/  ISETP.GE.U32.AND P5, PT, R7, 0x7fffffe0, PT ;  /* 0x7fffffe00700780c */ /* 0x000fe20003fa6070 */
[----:B------:R-:W-:Y:S01]  /*4600*/  IMAD R7, R49, UR5, RZ ;  /* 0x0000000531077c24 */ /* 0x000fe2000f8e02ff */
[----:B------:R-:W-:Y:S01]  /*4610*/  LEA.HI.X.SX32 R173, R8, R3, 0x2, P3 ;  /* 0x0000000308ad7211 */ /* 0x000fe200018f16ff */
[----:B------:R-:W-:Y:S01]  /*4620*/  STL [R1+0x54], R18 ;  /* 0x0000541201007387 */ /* 0x000fe20000100800 */
[----:B------:R-:W-:Y:S01]  /*4630*/  LEA R174, P3, R10, R211, 0x2 ;  /* 0x000000d30aae7211 */ /* 0x000fe200078610ff */
[----:B-1----:R-:W-:Y:S01]  /*4640*/  IMAD R12, R55, UR5, RZ ;  /* 0x00000005370c7c24 */ /* 0x002fe2000f8e02ff */
[----:B------:R-:W-:Y:S01]  /*4650*/  LEA.HI.X.SX32 R83, R14, R3, 0x2, P1 ;  /* 0x000000030e537211 */ /* 0x000fe200008f16ff */
[----:B------:R-:W-:Y:S01]  /*4660*/  STL [R1+0x50], R17 ;  /* 0x0000501101007387 */ /* 0x000fe20000100800 */
[----:B------:R-:W-:Y:S01]  /*4670*/  LEA R84, P1, R16, R211, 0x2 ;  /* 0x000000d310547211 */ /* 0x000fe200078210ff */
[----:B------:R-:W-:Y:S01]  /*4680*/  IMAD R14, R47, UR5, RZ ;  /* 0x000000052f0e7c24 */ /* 0x000fe2000f8e02ff */
[----:B------:R-:W-:Y:S01]  /*4690*/  LEA.HI.X.SX32 R175, R10, R3, 0x2, P3 ;  /* 0x000000030aaf7211 */ /* 0x000fe200018f16ff */
[----:B------:R1:W-:Y:S01]  /*46a0*/  STL [R1+0x4c], R11 ;  /* 0x00004c0b01007387 */ /* 0x0003e20000100800 */
[C---:B------:R-:W-:Y:S01]  /*46b0*/  LEA R176, P3, R7.reuse, R211, 0x2 ;  /* 0x000000d307b07211 */ /* 0x040fe200078610ff */
[----:B------:R-:W-:Y:S01]  /*46c0*/  IMAD R244, R244, UR5, RZ ;  /* 0x00000005f4f47c24 */ /* 0x000fe2000f8e02ff */
[-C--:B------:R-:W-:Y:S01]  /*46d0*/  LEA.HI.X.SX32 R85, R16, R3.reuse, 0x2, P1 ;  /* 0x0000000310557211 */ /* 0x080fe200008f16ff */
[----:B------:R-:W-:Y:S01]  /*46e0*/  IMAD R16, R40, UR5, RZ ;  /* 0x0000000528107c24 */ /* 0x000fe2000f8e02ff */
[----:B------:R-:W-:Y:S01]  /*46f0*/  LEA.HI.X.SX32 R177, R7, R3, 0x2, P3 ;  /* 0x0000000307b17211 */ /* 0x000fe200018f16ff */
[----:B------:R-:W-:Y:S01]  /*4700*/  IMAD R239, R239, UR5, RZ ;  /* 0x00000005efef7c24 */ /* 0x000fe2000f8e02ff */
[-C--:B------:R-:W-:Y:S01]  /*4710*/  LEA R178, P3, R9, R211.reuse, 0x2 ;  /* 0x000000d309b27211 */ /* 0x080fe200078610ff */
[----:B------:R-:W-:Y:S01]  /*4720*/  IMAD R45, R45, UR5, RZ ;  /* 0x000000052d2d7c24 */ /* 0x000fe2000f8e02ff */
[----:B------:R-:W-:Y:S01]  /*4730*/  STL [R1+0x48], R16 ;  /* 0x0000481001007387 */ /* 0x000fe20000100800 */
[----:B------:R-:W-:Y:S01]  /*4740*/  LEA R86, P1, R54, R211, 0x2 ;  /* 0x000000d336567211 */ /* 0x000fe200078210ff */
[----:B-1----:R-:W-:Y:S01]  /*4750*/  IMAD R11, R59, UR5, RZ ;  /* 0x000000053b0b7c24 */ /* 0x002fe2000f8e02ff */
[----:B------:R-:W-:Y:S01]  /*4760*/  LEA.HI.X.SX32 R179, R9, R3, 0x2, P3 ;  /* 0x0000000309b37211 */ /* 0x000fe200018f16ff */
[----:B------:R1:W-:Y:S01]  /*4770*/  STL [R1+0x44], R8 ;  /* 0x0000440801007387 */ /* 0x0003e20000100800 */
[----:B------:R-:W-:Y:S01]  /*4780*/  LEA R180, P3, R6, R211, 0x2 ;  /* 0x000000d306b47211 */ /* 0x000fe200078610ff */
[----:B------:R-:W-:Y:S01]  /*4790*/  IMAD R44, R44, UR5, RZ ;  /* 0x000000052c2c7c24 */ /* 0x000fe2000f8e02ff */
[-C--:B------:R-:W-:Y:S01]  /*47a0*/  LEA.HI.X.SX32 R87, R54, R3.reuse, 0x2, P1 ;  /* 0x0000000336577211 */ /* 0x080fe200008f16ff */
[----:B------:R-:W-:Y:S01]  /*47b0*/  STL [R1+0x40], R15 ;  /* 0x0000400f01007387 */ /* 0x000fe20000100800 */
[----:B------:R-:W-:Y:S01]  /*47c0*/  LEA.HI.X.SX32 R181, R6, R3, 0x2, P3 ;  /* 0x0000000306b57211 */ /* 0x000fe200018f16ff */
[----:B------:R-:W-:Y:S01]  /*47d0*/  IMAD R43, R43, UR5, RZ ;  /* 0x000000052b2b7c24 */ /* 0x000fe2000f8e02ff */
[----:B------:R-:W-:Y:S01]  /*47e0*/  LEA R88, P1, R20, R211, 0x2 ;  /* 0x000000d314587211 */ /* 0x000fe200078210ff */
[----:B------:R3:W-:Y:S01]  /*47f0*/  STL [R1+0x3c], R10 ;  /* 0x00003c0a01007387 */ /* 0x0007e20000100800 */
[----:B------:R-:W-:Y:S01]  /*4800*/  IMAD.SHL.U32 R25, R212, 0x4, RZ ;  /* 0x00000004d4197824 */ /* 0x000fe200078e00ff */
[----:B------:R-:W-:Y:S01]  /*4810*/  IADD3 R214, P0, PT, R237, UR12, RZ ;  /* 0x0000000cedd67c10 */ /* 0x000fe2000ff1e0ff */
[----:B-1----:R-:W-:Y:S01]  /*4820*/  IMAD R8, R61, UR5, RZ ;  /* 0x000000053d087c24 */ /* 0x002fe2000f8e02ff */
[----:B------:R-:W-:Y:S01]  /*4830*/  STL [R1+0x38], R14 ;  /* 0x0000380e01007387 */ /* 0x000fe20000100800 */
[----:B------:R-:W-:Y:S01]  /*4840*/  LEA.HI.X.SX32 R89, R20, R3, 0x2, P1 ;  /* 0x0000000314597211 */ /* 0x000fe200008f16ff */
[----:B------:R-:W-:Y:S01]  /*4850*/  IMAD R20, R212, 0x9, RZ ;  /* 0x00000009d4147824 */ /* 0x000fe200078e02ff */
[-C--:B------:R-:W-:Y:S01]  /*4860*/  LEA R90, P1, R22, R211.reuse, 0x2 ;  /* 0x000000d3165a7211 */ /* 0x080fe200078210ff */
[----:B------:R1:W-:Y:S01]  /*4870*/  STL [R1+0x34], R7 ;  /* 0x0000340701007387 */ /* 0x0003e20000100800 */
[----:B------:R-:W-:Y:S01]  /*4880*/  LEA R182, P3, R8, R211, 0x2 ;  /* 0x000000d308b67211 */ /* 0x000fe200078610ff */
[----:B---3--:R-:W-:Y:S01]  /*4890*/  IMAD R10, R63, UR5, RZ ;  /* 0x000000053f0a7c24 */ /* 0x008fe2000f8e02ff */
[-C--:B------:R-:W-:Y:S01]  /*48a0*/  LEA.HI.X.SX32 R91, R22, R3.reuse, 0x2, P1 ;  /* 0x00000003165b7211 */ /* 0x080fe200008f16ff */
[----:B------:R-:W-:Y:S01]  /*48b0*/  STL [R1+0x30], R13 ;  /* 0x0000300d01007387 */ /* 0x000fe20000100800 */
[----:B------:R-:W-:Y:S01]  /*48c0*/  LEA.HI.X.SX32 R183, R8, R3, 0x2, P3 ;  /* 0x0000000308b77211 */ /* 0x000fe200018f16ff */
[----:B------:R-:W-:Y:S01]  /*48d0*/  IMAD R22, R212, 0x7, RZ ;  /* 0x00000007d4167824 */ /* 0x000fe200078e02ff */
[C---:B------:R-:W-:Y:S01]  /*48e0*/  LEA R92, P1, R24.reuse, R211, 0x2 ;  /* 0x000000d3185c7211 */ /* 0x040fe200078210ff */
[----:B------:R3:W-:Y:S01]  /*48f0*/  STL [R1+0x2c], R9 ;  /* 0x00002c0901007387 */ /* 0x0007e20000100800 */
[----:B------:R-:W-:Y:S01]  /*4900*/  LEA.HI.X.SX32 R215, R251, UR13, 0x2, P0 ;  /* 0x0000000dfbd77c11 */ /* 0x000fe200080f16ff */
[----:B-1----:R-:W-:Y:S01]  /*4910*/  IMAD R7, R65, UR5, RZ ;  /* 0x0000000541077c24 */ /* 0x002fe2000f8e02ff */
[----:B------:R-:W-:Y:S01]  /*4920*/  LEA.HI.X.SX32 R93, R24, R3, 0x2, P1 ;  /* 0x00000003185d7211 */ /* 0x000fe200008f16ff */
[----:B------:R-:W-:Y:S01]  /*4930*/  STL [R1+0x28], R12 ;  /* 0x0000280c01007387 */ /* 0x000fe20000100800 */
[-C--:B------:R-:W-:Y:S01]  /*4940*/  LEA R94, P1, R26, R211.reuse, 0x2 ;  /* 0x000000d31a5e7211 */ /* 0x080fe200078210ff */
[----:B------:R-:W-:Y:S01]  /*4950*/  IMAD R24, R212, 0x5, RZ ;  /* 0x00000005d4187824 */ /* 0x000fe200078e02ff */
[----:B------:R-:W-:Y:S01]  /*4960*/  LEA R184, P3, R7, R211, 0x2 ;  /* 0x000000d307b87211 */ /* 0x000fe200078610ff */
[----:B------:R1:W-:Y:S01]  /*4970*/  STL [R1+0x24], R6 ;  /* 0x0000240601007387 */ /* 0x0003e20000100800 */
[-C--:B------:R-:W-:Y:S01]  /*4980*/  LEA.HI.X.SX32 R95, R26, R3.reuse, 0x2, P1 ;  /* 0x000000031a5f7211 */ /* 0x080fe200008f16ff */
[----:B---3--:R-:W-:Y:S01]  /*4990*/  IMAD R9, R67, UR5, RZ ;  /* 0x0000000543097c24 */ /* 0x008fe2000f8e02ff */
[----:B------:R-:W-:Y:S01]  /*49a0*/  LEA.HI.X.SX32 R185, R7, R3, 0x2, P3 ;  /* 0x0000000307b97211 */ /* 0x000fe200018f16ff */
[----:B------:R-:W-:Y:S01]  /*49b0*/  STL [R1+0x20], R11 ;  /* 0x0000200b01007387 */ /* 0x000fe20000100800 */
[----:B------:R-:W-:Y:S01]  /*49c0*/  LEA R96, P1, R28, R211, 0x2 ;  /* 0x000000d31c607211 */ /* 0x000fe200078210ff */
[----:B------:R-:W-:Y:S01]  /*49d0*/  IMAD R26, R212, 0x3, RZ ;  /* 0x00000003d41a7824 */ /* 0x000fe200078e02ff */
[----:B------:R-:W-:Y:S01]  /*49e0*/  ISETP.GE.U32.AND P0, PT, R2, 0x7fffffc1, PT ;  /* 0x7fffffc10200780c */ /* 0x000fe20003f06070 */
[----:B------:R3:W-:Y:S01]  /*49f0*/  STL [R1+0x1c], R8 ;  /* 0x00001c0801007387 */ /* 0x0007e20000100800 */
[----:B------:R-:W-:Y:S01]  /*4a00*/  LEA.HI.X.SX32 R97, R28, R3, 0x2, P1 ;  /* 0x000000031c617211 */ /* 0x000fe200008f16ff */
[----:B-1----:R-:W-:Y:S01]  /*4a10*/  IMAD R6, R69, UR5, RZ ;  /* 0x0000000545067c24 */ /* 0x002fe2000f8e02ff */
[-C--:B------:R-:W-:Y:S01]  /*4a20*/  LEA R98, P1, R30, R211.reuse, 0x2 ;  /* 0x000000d31e627211 */ /* 0x080fe200078210ff */
[----:B------:R-:W-:Y:S01]  /*4a30*/  STL [R1+0x18], R10 ;  /* 0x0000180a01007387 */ /* 0x000fe20000100800 */
[----:B------:R-:W-:Y:S01]  /*4a40*/  IMAD R18, R212, 0xb, RZ ;  /* 0x0000000bd4127824 */ /* 0x000fe200078e02ff */
[----:B------:R-:W-:Y:S01]  /*4a50*/  ISETP.GE.U32.AND P2, PT, R50, 0x7fffffde, PT ;  /* 0x7fffffde3200780c */ /* 0x000fe20003f46070 */
[----:B------:R-:W-:Y:S01]  /*4a60*/  IMAD R46, R212, 0x34, RZ ;  /* 0x00000034d42e7824 */ /* 0x000fe200078e02ff */
[----:B------:R1:W-:Y:S01]  /*4a70*/  STL [R1+0x14], R7 ;  /* 0x0000140701007387 */ /* 0x0003e20000100800 */
[----:B------:R-:W-:Y:S01]  /*4a80*/  LEA R186, P3, R6, R211, 0x2 ;  /* 0x000000d306ba7211 */ /* 0x000fe200078610ff */
[----:B---3--:R-:W-:Y:S01]  /*4a90*/  IMAD R8, R71, UR5, RZ ;  /* 0x0000000547087c24 */ /* 0x008fe2000f8e02ff */
[-C--:B------:R-:W-:Y:S01]  /*4aa0*/  LEA.HI.X.SX32 R99, R30, R3.reuse, 0x2, P1 ;  /* 0x000000031e637211 */ /* 0x080fe200008f16ff */
[----:B------:R-:W-:Y:S01]  /*4ab0*/  STL [R1+0x10], R9 ;  /* 0x0000100901007387 */ /* 0x000fe20000100800 */
[----:B------:R-:W-:Y:S01]  /*4ac0*/  LEA.HI.X.SX32 R187, R6, R3, 0x2, P3 ;  /* 0x0000000306bb7211 */ /* 0x000fe200018f16ff */
[----:B------:R-:W-:Y:S01]  /*4ad0*/  IMAD R50, R212, 0x3c, RZ ;  /* 0x0000003cd4327824 */ /* 0x000fe200078e02ff */
[-C--:B------:R-:W-:Y:S01]  /*4ae0*/  LEA R100, P1, R32, R211.reuse, 0x2 ;  /* 0x000000d320647211 */ /* 0x080fe200078210ff */
[----:B------:R3:W-:Y:S01]  /*4af0*/  STL [R1+0xc], R6 ;  /* 0x00000c0601007387 */ /* 0x0007e20000100800 */
[----:B------:R-:W-:Y:S01]  /*4b00*/  LEA R124, P4, R8, R211, 0x2 ;  /* 0x000000d3087c7211 */ /* 0x000fe200078810ff */
[----:B-1----:R-:W-:Y:S01]  /*4b10*/  IMAD R7, R73, UR5, RZ ;  /* 0x0000000549077c24 */ /* 0x002fe2000f8e02ff */
[----:B------:R-:W-:Y:S01]  /*4b20*/  LEA.HI.X.SX32 R101, R32, R3, 0x2, P1 ;  /* 0x0000000320657211 */ /* 0x000fe200008f16ff */
[----:B------:R-:W-:Y:S01]  /*4b30*/  STL [R1+0x8], R8 ;  /* 0x0000080801007387 */ /* 0x000fe20000100800 */
[-C--:B------:R-:W-:Y:S01]  /*4b40*/  LEA R102, P1, R33, R211.reuse, 0x2 ;  /* 0x000000d321667211 */ /* 0x080fe200078210ff */
[C---:B------:R-:W-:Y:S01]  /*4b50*/  IMAD R54, R212.reuse, 0x44, RZ ;  /* 0x00000044d4367824 */ /* 0x040fe200078e02ff */
[----:B------:R-:W-:Y:S01]  /*4b60*/  LEA R188, P3, R7, R211, 0x2 ;  /* 0x000000d307bc7211 */ /* 0x000fe200078610ff */
[----:B------:R1:W-:Y:S01]  /*4b70*/  STL [R1+0x4], R7 ;  /* 0x0000040701007387 */ /* 0x0003e20000100800 */
[-C--:B------:R-:W-:Y:S01]  /*4b80*/  LEA.HI.X.SX32 R103, R33, R3.reuse, 0x2, P1 ;  /* 0x0000000321677211 */ /* 0x080fe200008f16ff */
[----:B---3--:R-:W-:Y:S01]  /*4b90*/  IMAD R6, R75, UR5, RZ ;  /* 0x000000054b067c24 */ /* 0x008fe2000f8e02ff */
[----:B------:R-:W-:Y:S01]  /*4ba0*/  LEA.HI.X.SX32 R189, R7, R3, 0x2, P3 ;  /* 0x0000000307bd7211 */ /* 0x000fe200018f16ff */
[C---:B------:R-:W-:Y:S01]  /*4bb0*/  IMAD R23, R212.reuse, 0x6, RZ ;  /* 0x00000006d4177824 */ /* 0x040fe200078e02ff */
[CC--:B------:R-:W-:Y:S01]  /*4bc0*/  LEA R104, P1, R19.reuse, R211.reuse, 0x2 ;  /* 0x000000d313687211 */ /* 0x0c0fe200078210ff */
[----:B------:R-:W-:Y:S01]  /*4bd0*/  IMAD R58, R212, 0x4c, RZ ;  /* 0x0000004cd43a7824 */ /* 0x000fe200078e02ff */
[----:B------:R-:W-:Y:S01]  /*4be0*/  LEA R126, P3, R6, R211, 0x2 ;  /* 0x000000d3067e7211 */ /* 0x000fe200078610ff */
[----:B------:R3:W-:Y:S01]  /*4bf0*/  STL [R1], R6 ;  /* 0x0000000601007387 */ /* 0x0007e20000100800 */
[-C--:B------:R-:W-:Y:S01]  /*4c00*/  LEA.HI.X.SX32 R105, R19, R3.reuse, 0x2, P1 ;  /* 0x0000000313697211 */ /* 0x080fe200008f16ff */
[----:B-1----:R-:W-:Y:S01]  /*4c10*/  IMAD R7, R212, 0xc, RZ ;  /* 0x0000000cd4077824 */ /* 0x002fe200078e02ff */
[----:B------:R-:W-:Y:S01]  /*4c20*/  LEA.HI.X.SX32 R127, R6, R3, 0x2, P3 ;  /* 0x00000003067f7211 */ /* 0x000fe200018f16ff */
[----:B------:R-:W-:Y:S01]  /*4c30*/  STL [R1+0x118], R25 ;  /* 0x0001181901007387 */ /* 0x000fe20000100800 */
[-C--:B------:R-:W-:Y:S01]  /*4c40*/  LEA R190, P3, R250, R211.reuse, 0x2 ;  /* 0x000000d3fabe7211 */ /* 0x080fe200078610ff */
[C---:B------:R-:W-:Y:S01]  /*4c50*/  IMAD.SHL.U32 R21, R212.reuse, 0x8, RZ ;  /* 0x00000008d4157824 */ /* 0x040fe200078e00ff */
[----:B------:R-:W-:Y:S01]  /*4c60*/  LEA R106, P1, R17, R211, 0x2 ;  /* 0x000000d3116a7211 */ /* 0x000fe200078210ff */
[----:B------:R-:W-:Y:S01]  /*4c70*/  IMAD R19, R212, 0xa, RZ ;  /* 0x0000000ad4137824 */ /* 0x000fe200078e02ff */
[----:B------:R-:W-:Y:S01]  /*4c80*/  LEA.HI.X.SX32 R191, R250, R3, 0x2, P3 ;  /* 0x00000003fabf7211 */ /* 0x000fe200018f16ff */
[C---:B---3--:R-:W-:Y:S01]  /*4c90*/  IMAD.SHL.U32 R6, R212.reuse, 0x10, RZ ;  /* 0x00000010d4067824 */ /* 0x048fe200078e00ff */
[----:B------:R-:W-:Y:S01]  /*4ca0*/  LEA R128, P3, R249, R211, 0x2 ;  /* 0x000000d3f9807211 */ /* 0x000fe200078610ff */
[C---:B------:R-:W-:Y:S01]  /*4cb0*/  IMAD R56, R212.reuse, 0x48, RZ ;  /* 0x00000048d4387824 */ /* 0x040fe200078e02ff */
[-C--:B------:R-:W-:Y:S01]  /*4cc0*/  LEA.HI.X.SX32 R107, R17, R3.reuse, 0x2, P1 ;  /* 0x00000003116b7211 */ /* 0x080fe200008f16ff */
[----:B------:R-:W-:Y:S01]  /*4cd0*/  IMAD R17, R212, 0xd, RZ ;  /* 0x0000000dd4117824 */ /* 0x000fe200078e02ff */
[----:B------:R-:W-:Y:S01]  /*4ce0*/  LEA.HI.X.SX32 R129, R249, R3, 0x2, P3 ;  /* 0x00000003f9817211 */ /* 0x000fe200018f16ff */
[----:B------:R-:W-:Y:S01]  /*4cf0*/  UIADD3 UR12, UPT, UPT, UR10, 0x20000, URZ ;  /* 0x000200000a0c7890 */ /* 0x000fe2000fffe0ff */
[----:B------:R-:W-:Y:S01]  /*4d00*/  BAR.SYNC.DEFER_BLOCKING 0x0 ;  /* 0x0000000000007b1d */ /* 0x000fe20000010000 */
[-C--:B------:R-:W-:Y:S01]  /*4d10*/  LEA R192, P3, R248, R211.reuse, 0x2 ;  /* 0x000000d3f8c07211 */ /* 0x080fe200078610ff */
[----:B------:R-:W-:Y:S01]  /*4d20*/  IMAD.SHL.U32 R39, R212, 0x20, RZ ;  /* 0x00000020d4277824 */ /* 0x000fe200078e00ff */
[----:B------:R-:W-:-:S02]  /*4d30*/  LEA R108, P1, R16, R211, 0x2 ;  /* 0x000000d3106c7211 */ /* 0x000fc400078210ff */
[----:B------:R-:W-:Y:S02]  /*4d40*/  LEA.HI.X.SX32 R193, R248, R3, 0x2, P3 ;  /* 0x00000003f8c17211 */ /* 0x000fe400018f16ff */
[C---:B------:R-:W-:Y:S02]  /*4d50*/  LEA R130, P3, R247.reuse, R211, 0x2 ;  /* 0x000000d3f7827211 */ /* 0x040fe400078610ff */
[-C--:B------:R-:W-:Y:S01]  /*4d60*/  LEA.HI.X.SX32 R109, R16, R3.reuse, 0x2, P1 ;  /* 0x00000003106d7211 */ /* 0x080fe200008f16ff */
[----:B------:R-:W-:Y:S01]  /*4d70*/  IMAD R16, R212, 0xe, RZ ;  /* 0x0000000ed4107824 */ /* 0x000fe200078e02ff */
[----:B------:R-:W-:Y:S02]  /*4d80*/  LEA.HI.X.SX32 R131, R247, R3, 0x2, P3 ;  /* 0x00000003f7837211 */ /* 0x000fe400018f16ff */
[-C--:B------:R-:W-:Y:S02]  /*4d90*/  LEA R194, P3, R246, R211.reuse, 0x2 ;  /* 0x000000d3f6c27211 */ /* 0x080fe400078610ff */
[----:B------:R-:W-:-:S02]  /*4da0*/  LEA R110, P1, R15, R211, 0x2 ;  /* 0x000000d30f6e7211 */ /* 0x000fc400078210ff */
[----:B------:R-:W-:Y:S02]  /*4db0*/  LEA.HI.X.SX32 R195, R246, R3, 0x2, P3 ;  /* 0x00000003f6c37211 */ /* 0x000fe400018f16ff */
[----:B------:R-:W-:Y:S02]  /*4dc0*/  LEA R132, P3, R245, R211, 0x2 ;  /* 0x000000d3f5847211 */ /* 0x000fe400078610ff */
[-C--:B------:R-:W-:Y:S01]  /*4dd0*/  LEA.HI.X.SX32 R111, R15, R3.reuse, 0x2, P1 ;  /* 0x000000030f6f7211 */ /* 0x080fe200008f16ff */
[----:B------:R-:W-:Y:S01]  /*4de0*/  IMAD R15, R212, 0xf, RZ ;  /* 0x0000000fd40f7824 */ /* 0x000fe200078e02ff */
[----:B------:R-:W-:Y:S02]  /*4df0*/  LEA.HI.X.SX32 R133, R245, R3, 0x2, P3 ;  /* 0x00000003f5857211 */ /* 0x000fe400018f16ff */
[-C--:B------:R-:W-:Y:S02]  /*4e00*/  LEA R196, P3, R244, R211.reuse, 0x2 ;  /* 0x000000d3f4c47211 */ /* 0x080fe400078610ff */
        /* <DEDUP_REMOVED lines=10> */
[----:B------:R-:W-:Y:S01]  /*4eb0*/  LEA.HI.X.SX32 R115, R13, R3, 0x2, P1 ;  /* 0x000000030d737211 */ /* 0x000fe200008f16ff */
[----:B------:R-:W-:Y:S01]  /*4ec0*/  IMAD R13, R212, 0x12, RZ ;  /* 0x00000012d40d7824 */ /* 0x000fe200078e02ff */
[----:B------:R-:W-:Y:S02]  /*4ed0*/  LEA R116, P1, R12, R211, 0x2 ;  /* 0x000000d30c747211 */ /* 0x000fe400078210ff */
[----:B------:R-:W-:Y:S02]  /*4ee0*/  LEA.HI.X.SX32 R137, R45, R3, 0x2, P3 ;  /* 0x000000032d897211 */ /* 0x000fe400018f16ff */
[----:B------:R-:W-:-:S02]  /*4ef0*/  LEA R200, P3, R44, R211, 0x2 ;  /* 0x000000d32cc87211 */ /* 0x000fc400078610ff */
[----:B------:R-:W-:Y:S01]  /*4f00*/  LEA.HI.X.SX32 R117, R12, R3, 0x2, P1 ;  /* 0x000000030c757211 */ /* 0x000fe200008f16ff */
[----:B------:R-:W-:Y:S01]  /*4f10*/  IMAD R12, R212, 0x13, RZ ;  /* 0x00000013d40c7824 */ /* 0x000fe200078e02ff */
[----:B------:R-:W-:Y:S02]  /*4f20*/  LEA R118, P1, R11, R211, 0x2 ;  /* 0x000000d30b767211 */ /* 0x000fe400078210ff */
[----:B------:R-:W-:Y:S02]  /*4f30*/  LEA.HI.X.SX32 R201, R44, R3, 0x2, P3 ;  /* 0x000000032cc97211 */ /* 0x000fe400018f16ff */
[----:B------:R-:W-:Y:S02]  /*4f40*/  LEA R138, P3, R43, R211, 0x2 ;  /* 0x000000d32b8a7211 */ /* 0x000fe400078610ff */
[----:B------:R-:W-:Y:S01]  /*4f50*/  LEA.HI.X.SX32 R119, R11, R3, 0x2, P1 ;  /* 0x000000030b777211 */ /* 0x000fe200008f16ff */
[----:B------:R-:W-:Y:S01]  /*4f60*/  IMAD R11, R212, 0x14, RZ ;  /* 0x00000014d40b7824 */ /* 0x000fe200078e02ff */
[----:B------:R-:W-:-:S02]  /*4f70*/  LEA R120, P1, R10, R211, 0x2 ;  /* 0x000000d30a787211 */ /* 0x000fc400078210ff */
[----:B------:R-:W-:Y:S02]  /*4f80*/  LEA.HI.X.SX32 R139, R43, R3, 0x2, P3 ;  /* 0x000000032b8b7211 */ /* 0x000fe400018f16ff */
[----:B------:R-:W-:Y:S02]  /*4f90*/  LEA R210, P3, R42, R211, 0x2 ;  /* 0x000000d32ad27211 */ /* 0x000fe400078610ff */
[----:B------:R-:W-:Y:S01]  /*4fa0*/  LEA.HI.X.SX32 R121, R10, R3, 0x2, P1 ;  /* 0x000000030a797211 */ /* 0x000fe200008f16ff */
[----:B------:R-:W-:Y:S01]  /*4fb0*/  IMAD R10, R212, 0x15, RZ ;  /* 0x00000015d40a7824 */ /* 0x000fe200078e02ff */
[----:B------:R-:W-:Y:S02]  /*4fc0*/  LEA R122, P1, R9, R211, 0x2 ;  /* 0x000000d3097a7211 */ /* 0x000fe400078210ff */
[----:B------:R-:W-:Y:S02]  /*4fd0*/  LEA.HI.X.SX32 R211, R42, R3, 0x2, P3 ;  /* 0x000000032ad37211 */ /* 0x000fe400018f16ff */
[----:B------:R-:W-:-:S02]  /*4fe0*/  IADD3 R216, P3, PT, R25, R214, RZ ;  /* 0x000000d619d87210 */ /* 0x000fc40007f7e0ff */
[----:B------:R-:W-:Y:S01]  /*4ff0*/  LEA.HI.X.SX32 R123, R9, R3, 0x2, P1 ;  /* 0x00000003097b7211 */ /* 0x000fe200008f16ff */
[C---:B------:R-:W-:Y:S01]  /*5000*/  IMAD.SHL.U32 R9, R212.reuse, 0x2, RZ ;  /* 0x00000002d4097824 */ /* 0x040fe200078e00ff */
[-C--:B------:R-:W-:Y:S02]  /*5010*/  LEA.HI.X.SX32 R217, R212, R215.reuse, 0x2, P3 ;  /* 0x000000d7d4d97211 */ /* 0x080fe400018f16ff */
[----:B------:R-:W-:Y:S02]  /*5020*/  IADD3 R220, P3, PT, R7, R214, RZ ;  /* 0x000000d607dc7210 */ /* 0x000fe40007f7e0ff */
[----:B------:R-:W-:Y:S01]  /*5030*/  ISETP.GE.AND P1, PT, R238, R2, PT ;  /* 0x00000002ee00720c */ /* 0x000fe20003f26270 */
[----:B------:R-:W-:Y:S01]  /*5040*/  IMAD R2, R212, 0x1c, RZ ;  /* 0x0000001cd4027824 */ /* 0x000fe200078e02ff */
[----:B------:R-:W-:Y:S01]  /*5050*/  LEA.HI.X.SX32 R221, R26, R215, 0x2, P3 ;  /* 0x000000d71add7211 */ /* 0x000fe200018f16ff */
[----:B------:R1:W-:Y:S01]  /*5060*/  STL [R1+0x154], R9 ;  /* 0x0001540901007387 */ /* 0x0003e20000100800 */
[----:B------:R-:W-:-:S02]  /*5070*/  IADD3 R224, P3, PT, R11, R214, RZ ;  /* 0x000000d60be07210 */ /* 0x000fc40007f7e0ff */
[----:B------:R-:W-:Y:S01]  /*5080*/  LEA.HI.X.SX32 R125, R8, R3, 0x2, P4 ;  /* 0x00000003087d7211 */ /* 0x000fe200020f16ff */
[----:B------:R-:W-:Y:S01]  /*5090*/  IMAD R8, R212, 0x18, RZ ;  /* 0x00000018d4087824 */ /* 0x000fe200078e02ff */
[-C--:B------:R-:W-:Y:S01]  /*50a0*/  LEA.HI.X.SX32 R225, R24, R215.reuse, 0x2, P3 ;  /* 0x000000d718e17211 */ /* 0x080fe200018f16ff */
[----:B------:R-:W-:Y:S01]  /*50b0*/  STL [R1+0x150], R26 ;  /* 0x0001501a01007387 */ /* 0x000fe20000100800 */
[-C--:B------:R-:W-:Y:S01]  /*50c0*/  IADD3 R228, P3, PT, R2, R214.reuse, RZ ;  /* 0x000000d602e47210 */ /* 0x080fe20007f7e0ff */
[C---:B------:R-:W-:Y:S01]  /*50d0*/  IMAD R3, R212.reuse, 0x17, RZ ;  /* 0x00000017d4037824 */ /* 0x040fe200078e02ff */
[-C--:B------:R-:W-:Y:S01]  /*50e0*/  LEA R218, P4, R212, R214.reuse, 0x3 ;  /* 0x000000d6d4da7211 */ /* 0x080fe200078818ff */
[----:B------:R3:W-:Y:S01]  /*50f0*/  STL [R1+0x100], R7 ;  /* 0x0001000701007387 */ /* 0x0007e20000100800 */
[-C--:B------:R-:W-:Y:S02]  /*5100*/  LEA.HI.X.SX32 R229, R22, R215.reuse, 0x2, P3 ;  /* 0x000000d716e57211 */ /* 0x080fe400018f16ff */
[-C--:B------:R-:W-:Y:S01]  /*5110*/  IADD3 R232, P3, PT, R232, R214.reuse, RZ ;  /* 0x000000d6e8e87210 */ /* 0x080fe20007f7e0ff */
[----:B------:R-:W-:Y:S01]  /*5120*/  STL [R1+0x14c], R24 ;  /* 0x00014c1801007387 */ /* 0x000fe20000100800 */
[-C--:B------:R-:W-:Y:S01]  /*5130*/  LEA.HI.X.SX32 R219, R9, R215.reuse, 0x2, P4 ;  /* 0x000000d709db7211 */ /* 0x080fe200020f16ff */
[----:B-1----:R-:W-:Y:S01]  /*5140*/  IMAD R9, R212, 0x16, RZ ;  /* 0x00000016d4097824 */ /* 0x002fe200078e02ff */
[----:B------:R-:W-:Y:S01]  /*5150*/  LEA.HI.X.SX32 R233, R20, R215, 0x2, P3 ;  /* 0x000000d714e97211 */ /* 0x000fe200018f16ff */
[----:B------:R-:W-:Y:S01]  /*5160*/  STL [R1+0xf0], R11 ;  /* 0x0000f00b01007387 */ /* 0x000fe20000100800 */
[----:B------:R-:W-:-:S02]  /*5170*/  IADD3 R240, P3, PT, R240, R214, RZ ;  /* 0x000000d6f0f07210 */ /* 0x000fc40007f7e0ff */
[-C--:B------:R-:W-:Y:S01]  /*5180*/  LEA R222, P4, R212, R214.reuse, 0x4 ;  /* 0x000000d6d4de7211 */ /* 0x080fe200078820ff */
[----:B------:R-:W-:Y:S01]  /*5190*/  STL [R1+0x148], R23 ;  /* 0x0001481701007387 */ /* 0x000fe20000100800 */
[-C--:B------:R-:W-:Y:S02]  /*51a0*/  LEA.HI.X.SX32 R241, R18, R215.reuse, 0x2, P3 ;  /* 0x000000d712f17211 */ /* 0x080fe400018f16ff */
[-C--:B------:R-:W-:Y:S01]  /*51b0*/  IADD3 R46, P3, PT, R46, R214.reuse, RZ ;  /* 0x000000d62e2e7210 */ /* 0x080fe20007f7e0ff */
[----:B------:R-:W-:Y:S01]  /*51c0*/  STL [R1+0xe4], R8 ;  /* 0x0000e40801007387 */ /* 0x000fe20000100800 */
[-C--:B------:R-:W-:Y:S02]  /*51d0*/  LEA.HI.X.SX32 R223, R25, R215.reuse, 0x2, P4 ;  /* 0x000000d719df7211 */ /* 0x080fe400020f16ff */
[----:B------:R-:W-:Y:S01]  /*51e0*/  LEA.HI.X.SX32 R47, R17, R215, 0x2, P3 ;  /* 0x000000d7112f7211 */ /* 0x000fe200018f16ff */
[----:B------:R-:W-:Y:S01]  /*51f0*/  STL [R1+0x144], R22 ;  /* 0x0001441601007387 */ /* 0x000fe20000100800 */
[----:B------:R-:W-:-:S02]  /*5200*/  IADD3 R50, P3, PT, R50, R214, RZ ;  /* 0x000000d632327210 */ /* 0x000fc40007f7e0ff */
[-C--:B------:R-:W-:Y:S01]  /*5210*/  IADD3 R226, P4, PT, R8, R214.reuse, RZ ;  /* 0x000000d608e27210 */ /* 0x080fe20007f9e0ff */
[----:B------:R-:W-:Y:S01]  /*5220*/  STL [R1+0xe0], R2 ;  /* 0x0000e00201007387 */ /* 0x000fe20000100800 */
[-C--:B------:R-:W-:Y:S02]  /*5230*/  LEA.HI.X.SX32 R51, R15, R215.reuse, 0x2, P3 ;  /* 0x000000d70f337211 */ /* 0x080fe400018f16ff */
[-C--:B------:R-:W-:Y:S01]  /*5240*/  IADD3 R54, P3, PT, R54, R214.reuse, RZ ;  /* 0x000000d636367210 */ /* 0x080fe20007f7e0ff */
[----:B------:R-:W-:Y:S01]  /*5250*/  STL [R1+0x140], R21 ;  /* 0x0001401501007387 */ /* 0x000fe20000100800 */
[-C--:B------:R-:W-:Y:S02]  /*5260*/  LEA.HI.X.SX32 R227, R23, R215.reuse, 0x2, P4 ;  /* 0x000000d717e37211 */ /* 0x080fe400020f16ff */
[----:B------:R-:W-:Y:S01]  /*5270*/  LEA R230, P4, R212, R214, 0x5 ;  /* 0x000000d6d4e67211 */ /* 0x000fe200078828ff */
[----:B------:R-:W-:Y:S01]  /*5280*/  STL [R1+0x13c], R20 ;  /* 0x00013c1401007387 */ /* 0x000fe20000100800 */
[----:B------:R-:W-:-:S02]  /*5290*/  LEA.HI.X.SX32 R55, R14, R215, 0x2, P3 ;  /* 0x000000d70e377211 */ /* 0x000fc400018f16ff */
[-C--:B------:R-:W-:Y:S01]  /*52a0*/  IADD3 R58, P3, PT, R58, R214.reuse, RZ ;  /* 0x000000d63a3a7210 */ /* 0x080fe20007f7e0ff */
[----:B------:R-:W-:Y:S01]  /*52b0*/  STL [R1+0x138], R19 ;  /* 0x0001381301007387 */ /* 0x000fe20000100800 */
[-C--:B------:R-:W-:Y:S02]  /*52c0*/  LEA.HI.X.SX32 R231, R21, R215.reuse, 0x2, P4 ;  /* 0x000000d715e77211 */ /* 0x080fe400020f16ff */
[-C--:B------:R-:W-:Y:S01]  /*52d0*/  IADD3 R234, P4, PT, R234, R214.reuse, RZ ;  /* 0x000000d6eaea7210 */ /* 0x080fe20007f9e0ff */
[----:B------:R-:W-:Y:S01]  /*52e0*/  STL [R1+0x134], R18 ;  /* 0x0001341201007387 */ /* 0x000fe20000100800 */
[-C--:B------:R-:W-:Y:S02]  /*52f0*/  LEA.HI.X.SX32 R59, R12, R215.reuse, 0x2, P3 ;  /* 0x000000d70c3b7211 */ /* 0x080fe400018f16ff */
[----:B------:R-:W-:Y:S01]  /*5300*/  IADD3 R62, P3, PT, R62, R214, RZ ;  /* 0x000000d63e3e7210 */ /* 0x000fe20007f7e0ff */
[----:B------:R-:W-:Y:S01]  /*5310*/  STL [R1+0x130], R17 ;  /* 0x0001301101007387 */ /* 0x000fe20000100800 */
[----:B------:R-:W-:-:S02]  /*5320*/  LEA.HI.X.SX32 R235, R19, R215, 0x2, P4 ;  /* 0x000000d713eb7211 */ /* 0x000fc400020f16ff */
[-C--:B------:R-:W-:Y:S01]  /*5330*/  IADD3 R242, P4, PT, R242, R214.reuse, RZ ;  /* 0x000000d6f2f27210 */ /* 0x080fe20007f9e0ff */
[----:B------:R-:W-:Y:S01]  /*5340*/  STL [R1+0x12c], R16 ;  /* 0x00012c1001007387 */ /* 0x000fe20000100800 */
[-C--:B------:R-:W-:Y:S02]  /*5350*/  LEA.HI.X.SX32 R63, R10, R215.reuse, 0x2, P3 ;  /* 0x000000d70a3f7211 */ /* 0x080fe400018f16ff */
[----:B------:R-:W-:Y:S01]  /*5360*/  IADD3 R66, P3, PT, R66, R214, RZ ;  /* 0x000000d642427210 */ /* 0x000fe20007f7e0ff */
[----:B------:R-:W-:Y:S01]  /*5370*/  STL [R1+0x128], R15 ;  /* 0x0001280f01007387 */ /* 0x000fe20000100800 */
[----:B------:R-:W-:Y:S01]  /*5380*/  ISETP.GE.U32.AND P6, PT, R48, 0x7fffffdf, PT ;  /* 0x7fffffdf3000780c */ /* 0x000fe20003fc6070 */
[C---:B------:R-:W-:Y:S01]  /*5390*/  IMAD R48, R212.reuse, 0x38, RZ ;  /* 0x00000038d4307824 */ /* 0x040fe200078e02ff */
[-C--:B------:R-:W-:Y:S01]  /*53a0*/  LEA.HI.X.SX32 R243, R7, R215.reuse, 0x2, P4 ;  /* 0x000000d707f37211 */ /* 0x080fe200020f16ff */
[----:B------:R1:W-:Y:S01]  /*53b0*/  STL [R1+0x124], R6 ;  /* 0x0001240601007387 */ /* 0x0003e20000100800 */
[----:B---3--:R-:W-:Y:S01]  /*53c0*/  IMAD R7, R212, 0x19, RZ ;  /* 0x00000019d4077824 */ /* 0x008fe200078e02ff */
[----:B------:R-:W-:-:S02]  /*53d0*/  LEA.HI.X.SX32 R67, R3, R215, 0x2, P3 ;  /* 0x000000d703437211 */ /* 0x000fc400018f16ff */
[----:B------:R-:W-:Y:S01]  /*53e0*/  STL [R1+0x120], R14 ;  /* 0x0001200e01007387 */ /* 0x000fe20000100800 */
[-C--:B------:R-:W-:Y:S02]  /*53f0*/  IADD3 R70, P3, PT, R70, R214.reuse, RZ ;  /* 0x000000d646467210 */ /* 0x080fe40007f7e0ff */
[-C--:B------:R-:W-:Y:S01]  /*5400*/  IADD3 R48, P4, PT, R48, R214.reuse, RZ ;  /* 0x000000d630307210 */ /* 0x080fe20007f9e0ff */
[----:B------:R-:W-:Y:S01]  /*5410*/  STL [R1+0x11c], R13 ;  /* 0x00011c0d01007387 */ /* 0x000fe20000100800 */
[-C--:B------:R-:W-:Y:S02]  /*5420*/  LEA.HI.X.SX32 R71, R7, R215.reuse, 0x2, P3 ;  /* 0x000000d707477211 */ /* 0x080fe400018f16ff */
[-C--:B------:R-:W-:Y:S01]  /*5430*/  IADD3 R74, P3, PT, R74, R214.reuse, RZ ;  /* 0x000000d64a4a7210 */ /* 0x080fe20007f7e0ff */
[----:B------:R-:W-:Y:S01]  /*5440*/  STL [R1+0x114], R12 ;  /* 0x0001140c01007387 */ /* 0x000fe20000100800 */
[----:B------:R-:W-:Y:S02]  /*5450*/  LEA.HI.X.SX32 R49, R16, R215, 0x2, P4 ;  /* 0x000000d710317211 */ /* 0x000fe400020f16ff */
[----:B------:R-:W-:Y:S01]  /*5460*/  LEA R52, P4, R212, R214, 0x6 ;  /* 0x000000d6d4347211 */ /* 0x000fe200078830ff */
[----:B------:R-:W-:Y:S01]  /*5470*/  STL [R1+0x110], R10 ;  /* 0x0001100a01007387 */ /* 0x000fe20000100800 */
[----:B------:R-:W-:-:S02]  /*5480*/  LEA R32, R0, UR10, 0x7 ;  /* 0x0000000a00207c11 */ /* 0x000fc4000f8e38ff */
[-C--:B------:R-:W-:Y:S01]  /*5490*/  LEA.HI.X.SX32 R53, R6, R215.reuse, 0x2, P4 ;  /* 0x000000d706357211 */ /* 0x080fe200020f16ff */
[----:B------:R-:W-:Y:S01]  /*54a0*/  STL [R1+0x10c], R9 ;  /* 0x00010c0901007387 */ /* 0x000fe20000100800 */
[-C--:B------:R-:W-:Y:S01]  /*54b0*/  IADD3 R56, P4, PT, R56, R214.reuse, RZ ;  /* 0x000000d638387210 */ /* 0x080fe20007f9e0ff */
[----:B-1----:R-:W-:Y:S02]  /*54c0*/  IMAD R6, R212, 0x1a, RZ ;  /* 0x0000001ad4067824 */ /* 0x002fe400078e02ff */
[----:B------:R1:W-:Y:S01]  /*54d0*/  STL [R1+0x108], R3 ;  /* 0x0001080301007387 */ /* 0x0003e20000100800 */
[-C--:B------:R-:W-:Y:S02]  /*54e0*/  LEA.HI.X.SX32 R57, R13, R215.reuse, 0x2, P4 ;  /* 0x000000d70d397211 */ /* 0x080fe400020f16ff */
[-C--:B------:R-:W-:Y:S01]  /*54f0*/  IADD3 R60, P4, PT, R60, R214.reuse, RZ ;  /* 0x000000d63c3c7210 */ /* 0x080fe20007f9e0ff */
[----:B------:R2:W-:Y:S03]  /*5500*/  STL [R1+0x104], R7 ;  /* 0x0001040701007387 */ /* 0x0005e60000100800 */
[----:B------:R-:W-:Y:S01]  /*5510*/  LEA.HI.X.SX32 R61, R11, R215, 0x2, P4 ;  /* 0x000000d70b3d7211 */ /* 0x000fe200020f16ff */
[----:B------:R-:W-:Y:S01]  /*5520*/  STL [R1+0xfc], R6 ;  /* 0x0000fc0601007387 */ /* 0x000fe20000100800 */
[----:B------:R-:W-:Y:S01]  /*5530*/  IADD3 R64, P4, PT, R64, R214, RZ ;  /* 0x000000d640407210 */ /* 0x000fe20007f9e0ff */
[----:B-1----:R-:W-:-:S03]  /*5540*/  IMAD R3, R212, 0x1b, RZ ;  /* 0x0000001bd4037824 */ /* 0x002fc600078e02ff */
[-C--:B------:R-:W-:Y:S01]  /*5550*/  LEA.HI.X.SX32 R65, R9, R215.reuse, 0x2, P4 ;  /* 0x000000d709417211 */ /* 0x080fe200020f16ff */
[----:B--2---:R-:W-:Y:S01]  /*5560*/  VIADD R7, R37, 0x1f ;  /* 0x0000001f25077836 */ /* 0x004fe20000000000 */
[----:B------:R-:W-:Y:S01]  /*5570*/  LEA.HI.X.SX32 R75, R3, R215, 0x2, P3 ;  /* 0x000000d7034b7211 */ /* 0x000fe200018f16ff */
[----:B------:R1:W-:Y:S01]  /*5580*/  STL [R1+0xf8], R3 ;  /* 0x0000f80301007387 */ /* 0x0003e20000100800 */
[----:B------:R-:W-:Y:S02]  /*5590*/  ISETP.NE.U32.AND P3, PT, R0, RZ, PT ;  /* 0x000000ff0000720c */ /* 0x000fe40003f65070 */
[----:B------:R-:W-:-:S04]  /*55a0*/  IADD3 R68, P4, PT, R68, R214, RZ ;  /* 0x000000d644447210 */ /* 0x000fc80007f9e0ff */
[----:B------:R-:W-:Y:S01]  /*55b0*/  LEA.HI.X.SX32 R69, R8, R215, 0x2, P4 ;  /* 0x000000d708457211 */ /* 0x000fe200020f16ff */
[----:B------:R-:W-:Y:S01]  /*55c0*/  VIADD R8, R37, 0xffffffc0 ;  /* 0xffffffc025087836 */ /* 0x000fe20000000000 */
[----:B------:R-:W-:Y:S01]  /*55d0*/  IADD3 R72, P4, PT, R72, R214, RZ ;  /* 0x000000d648487210 */ /* 0x000fe20007f9e0ff */
[----:B-1----:R-:W-:-:S03]  /*55e0*/  IMAD R3, R212, 0x1f, RZ ;  /* 0x0000001fd4037824 */ /* 0x002fc600078e02ff */
[----:B------:R-:W-:Y:S01]  /*55f0*/  LEA.HI.X.SX32 R73, R6, R215, 0x2, P4 ;  /* 0x000000d706497211 */ /* 0x000fe200020f16ff */
[----:B------:R-:W-:Y:S01]  /*5600*/  VOTEU.ALL UP1, P3 ;  /* 0x0000000000ff7886 */ /* 0x000fe20001820000 */
[----:B------:R-:W-:Y:S01]  /*5610*/  IADD3 R202, P4, PT, R202, R214, RZ ;  /* 0x000000d6caca7210 */ /* 0x000fe20007f9e0ff */
[----:B------:R-:W-:Y:S01]  /*5620*/  VOTEU.ALL UP2, P3 ;  /* 0x0000000000ff7886 */ /* 0x000fe20001840000 */
[----:B------:R-:W-:Y:S02]  /*5630*/  VIADD R6, R37, 0xffffffe3 ;  /* 0xffffffe325067836 */ /* 0x000fe40000000000 */
[----:B------:R-:W-:-:S04]  /*5640*/  @!UP1 UIADD3 UR6, UPT, UPT, -UR4, 0x100000, URZ ;  /* 0x0010000004069890 */ /* 0x000fc8000fffe1ff */
[----:B------:R-:W-:Y:S02]  /*5650*/  @!UP1 USHF.L.U32 UR7, UR6, 0xb, URZ ;  /* 0x0000000b06079899 */ /* 0x000fe400080006ff */
[----:B------:R-:W-:Y:S02]  /*5660*/  @!UP1 USHF.L.U32 UR6, UR6, 0x1, URZ ;  /* 0x0000000106069899 */ /* 0x000fe400080006ff */
[----:B------:R-:W-:-:S04]  /*5670*/  @!UP1 UIADD3 UR4, UPT, UPT, -UR4, 0x100000, URZ ;  /* 0x0010000004049890 */ /* 0x000fc8000fffe1ff */
[----:B------:R-:W-:Y:S02]  /*5680*/  @!UP1 USHF.L.U32 UR5, UR4, 0xb, URZ ;  /* 0x0000000b04059899 */ /* 0x000fe400080006ff */
[----:B------:R-:W-:Y:S01]  /*5690*/  @!UP1 USHF.L.U32 UR4, UR4, 0x1, URZ ;  /* 0x0000000104049899 */ /* 0x000fe200080006ff */
[----:B------:R-:W-:Y:S01]  /*56a0*/  VOTEU.ALL UP1, P3 ;  /* 0x0000000000ff7886 */ /* 0x000fe20001820000 */
[----:B------:R-:W-:Y:S01]  /*56b0*/  LEA.HI.X.SX32 R203, R2, R215, 0x2, P4 ;  /* 0x000000d702cb7211 */ /* 0x000fe200020f16ff */
[----:B------:R-:W-:Y:S01]  /*56c0*/  IMAD R2, R212, 0x1d, RZ ;  /* 0x0000001dd4027824 */ /* 0x000fe200078e02ff */
[----:B------:R-:W-:-:S04]  /*56d0*/  IADD3 R204, P4, PT, R204, R214, RZ ;  /* 0x000000d6cccc7210 */ /* 0x000fc80007f9e0ff */
[----:B------:R1:W-:Y:S01]  /*56e0*/  STL [R1+0xf4], R2 ;  /* 0x0000f40201007387 */ /* 0x0003e20000100800 */
[----:B------:R-:W-:-:S03]  /*56f0*/  LEA.HI.X.SX32 R205, R2, R215, 0x2, P4 ;  /* 0x000000d702cd7211 */ /* 0x000fc600020f16ff */
[----:B------:R-:W2:Y:S02]  /*5700*/  FENCE.VIEW.ASYNC.S ;  /* 0x00000000000073c6 */ /* 0x000ea40000000000 */
[----:B--2---:R2:W3:Y:S02]  /*5710*/  @!UP1 SYNCS.EXCH.64 URZ, [UR12], UR6 ;  /* 0x000000060cff95b2 */ /* 0x0044e40008000100 */
[----:B---3--:R-:W-:Y:S01]  /*5720*/  BAR.SYNC.DEFER_BLOCKING 0x0 ;  /* 0x0000000000007b1d */ /* 0x008fe20000010000 */
[----:B------:R-:W-:Y:S01]  /*5730*/  IADD3 R206, P4, PT, R206, R214, RZ ;  /* 0x000000d6cece7210 */ /* 0x000fe20007f9e0ff */
[----:B-1----:R-:W-:-:S05]  /*5740*/  IMAD R2, R212, 0x1e, RZ ;  /* 0x0000001ed4027824 */ /* 0x002fca00078e02ff */
[----:B------:R1:W-:Y:S01]  /*5750*/  STL [R1+0xec], R2 ;  /* 0x0000ec0201007387 */ /* 0x0003e20000100800 */
[----:B------:R-:W-:Y:S02]  /*5760*/  LEA.HI.X.SX32 R207, R2, R215, 0x2, P4 ;  /* 0x000000d702cf7211 */ /* 0x000fe400020f16ff */
[----:B------:R-:W-:-:S04]  /*5770*/  IADD3 R208, P4, PT, R208, R214, RZ ;  /* 0x000000d6d0d07210 */ /* 0x000fc80007f9e0ff */
[----:B------:R-:W-:Y:S02]  /*5780*/  LEA.HI.X.SX32 R209, R3, R215, 0x2, P4 ;  /* 0x000000d703d17211 */ /* 0x000fe400020f16ff */
[----:B------:R-:W-:Y:S01]  /*5790*/  SEL R3, RZ, 0x4, P1 ;  /* 0x00000004ff037807 */ /* 0x000fe20000800000 */
[----:B-1----:R-:W-:Y:S01]  /*57a0*/  VIADD R2, R37, 0xfffffffc ;  /* 0xfffffffc25027836 */ /* 0x002fe20000000000 */
[----:B------:R-:W-:Y:S01]  /*57b0*/  ISETP.GT.AND P1, PT, R7, 0x3f, PT ;  /* 0x0000003f0700780c */ /* 0x000fe20003f24270 */
[----:B------:R2:W1:Y:S02]  /*57c0*/  @!UP2 SYNCS.EXCH.64 URZ, [UR10+0x20008], UR4 ;  /* 0x020008040affa5b2 */ /* 0x0004640008000100 */
[----:B------:R-:W-:Y:S01]  /*57d0*/  @!PT LDS RZ, [RZ] ;  /* 0x00000000fffff984 */ /* 0x000fe20000000800 */
[----:B------:R-:W-:Y:S01]  /*57e0*/  @!PT LDS RZ, [RZ] ;  /* 0x00000000fffff984 */ /* 0x000fe20000000800 */
[----:B------:R-:W-:Y:S01]  /*57f0*/  @!PT LDS RZ, [RZ] ;  /* 0x00000000fffff984 */ /* 0x000fe20000000800 */
[----:B-1----:R1:W-:Y:S01]  /*5800*/  LDGSTS.E [R32+0x18000], desc[UR18][R214.64], !P5 ;  /* 0x18000000d6207fae */ /* 0x0023e2000e9a1012 */
[----:B------:R-:W-:Y:S01]  /*5810*/  ISETP.GE.U32.AND P4, PT, R2, 0x7fffffdd, PT ;  /* 0x7fffffdd0200780c */ /* 0x000fe20003f86070 */
[----:B------:R-:W-:Y:S01]  /*5820*/  VIADD R2, R37, 0xfffffffb ;  /* 0xfffffffb25027836 */ /* 0x000fe20000000000 */
[----:B------:R-:W-:Y:S01]  /*5830*/  SEL R3, R3, RZ, P1 ;  /* 0x000000ff03037207 */ /* 0x000fe20000800000 */
[----:B------:R3:W-:Y:S03]  /*5840*/  LDGSTS.E [R32+0x18004], desc[UR18][R216.64], !P6 ;  /* 0x18004000d8207fae */ /* 0x0007e6000f1a1012 */
[----:B------:R-:W-:Y:S01]  /*5850*/  ISETP.GE.U32.AND P5, PT, R2, 0x7fffffdc, PT ;  /* 0x7fffffdc0200780c */ /* 0x000fe20003fa6070 */
[----:B------:R-:W-:Y:S01]  /*5860*/  VIADD R2, R37, 0xfffffffa ;  /* 0xfffffffa25027836 */ /* 0x000fe20000000000 */
[----:B------:R4:W-:Y:S01]  /*5870*/  LDGSTS.E [R32+0x18008], desc[UR18][R218.64], !P2 ;  /* 0x18008000da207fae */ /* 0x0009e2000d1a1012 */
[----:B------:R-:W-:Y:S01]  /*5880*/  ISETP.NE.U32.AND P1, PT, R3, RZ, PT ;  /* 0x000000ff0300720c */ /* 0x000fe20003f25070 */
[----:B------:R-:W-:-:S02]  /*5890*/  VIADD R3, R37, 0xffffffdf ;  /* 0xffffffdf25037836 */ /* 0x000fc40000000000 */
[----:B------:R-:W-:Y:S01]  /*58a0*/  ISETP.GE.U32.AND P6, PT, R2, 0x7fffffdb, PT ;  /* 0x7fffffdb0200780c */ /* 0x000fe20003fc6070 */
[----:B------:R-:W-:Y:S01]  /*58b0*/  VIADD R2, R37, 0xfffffff9 ;  /* 0xfffffff925027836 */ /* 0x000fe20000000000 */
[----:B------:R5:W-:Y:S01]  /*58c0*/  LDGSTS.E [R32+0x1800c], desc[UR18][R220.64], !P4 ;  /* 0x1800c000dc207fae */ /* 0x000be2000e1a1012 */
[----:B-1----:R-:W-:-:S03]  /*58d0*/  IMAD.WIDE R214, R39, 0x4, R214 ;  /* 0x0000000427d67825 */ /* 0x002fc600078e02d6 */
[----:B------:R-:W-:Y:S01]  /*58e0*/  ISETP.GE.U32.AND P2, PT, R2, 0x7fffffda, PT ;  /* 0x7fffffda0200780c */ /* 0x000fe20003f46070 */
[----:B------:R-:W-:Y:S01]  /*58f0*/  VIADD R2, R37, 0xfffffff8 ;  /* 0xfffffff825027836 */ /* 0x000fe20000000000 */
[----:B------:R1:W-:Y:S01]  /*5900*/  LDGSTS.E [R32+0x18010], desc[UR18][R222.64], !P5 ;  /* 0x18010000de207fae */ /* 0x0003e2000e9a1012 */
[----:B---3--:R-:W-:-:S03]  /*5910*/  IMAD.WIDE R216, R39, 0x4, R216 ;  /* 0x0000000427d87825 */ /* 0x008fc600078e02d8 */
[----:B------:R-:W-:Y:S01]  /*5920*/  ISETP.GE.U32.AND P4, PT, R2, 0x7fffffd9, PT ;  /* 0x7fffffd90200780c */ /* 0x000fe20003f86070 */
[----:B------:R-:W-:Y:S01]  /*5930*/  VIADD R2, R37, 0xfffffff7 ;  /* 0xfffffff725027836 */ /* 0x000fe20000000000 */
[----:B------:R3:W-:Y:S01]  /*5940*/  LDGSTS.E [R32+0x18014], desc[UR18][R224.64], !P6 ;  /* 0x18014000e0207fae */ /* 0x0007e2000f1a1012 */
[----:B----4-:R-:W-:-:S03]  /*5950*/  IMAD.WIDE R218, R39, 0x4, R218 ;  /* 0x0000000427da7825 */ /* 0x010fc600078e02da */
[----:B------:R-:W-:Y:S01]  /*5960*/  ISETP.GE.U32.AND P5, PT, R2, 0x7fffffd8, PT ;  /* 0x7fffffd80200780c */ /* 0x000fe20003fa6070 */
[----:B------:R-:W-:Y:S01]  /*5970*/  VIADD R2, R37, 0xfffffff6 ;  /* 0xfffffff625027836 */ /* 0x000fe20000000000 */
[----:B------:R4:W-:Y:S01]  /*5980*/  LDGSTS.E [R32+0x18018], desc[UR18][R226.64], !P2 ;  /* 0x18018000e2207fae */ /* 0x0009e2000d1a1012 */
[----:B-----5:R-:W-:-:S03]  /*5990*/  IMAD.WIDE R220, R39, 0x4, R220 ;  /* 0x0000000427dc7825 */ /* 0x020fc600078e02dc */
        /* <DEDUP_REMOVED lines=71> */
[----:B------:R-:W-:Y:S01]  /*5e10*/  ISETP.GT.AND P5, PT, R7, 0x1f, PT ;  /* 0x0000001f0700780c */ /* 0x000fe20003fa4270 */
[C---:B---3--:R-:W-:Y:S02]  /*5e20*/  IMAD.WIDE R62, R39.reuse, 0x4, R62 ;  /* 0x00000004273e7825 */ /* 0x048fe400078e023e */
[----:B------:R-:W-:Y:S01]  /*5e30*/  ISETP.GE.U32.AND P4, PT, R2, 0x7fffffc5, PT ;  /* 0x7fffffc50200780c */ /* 0x000fe20003f86070 */
[----:B------:R3:W-:Y:S01]  /*5e40*/  LDGSTS.E [R32+0x18064], desc[UR18][R70.64], !P6 ;  /* 0x1806400046207fae */ /* 0x0007e2000f1a1012 */
[----:B------:R-:W-:Y:S01]  /*5e50*/  ISETP.GE.AND P6, PT, R238, R37, PT ;  /* 0x00000025ee00720c */ /* 0x000fe20003fc6270 */
[----:B----4-:R-:W-:Y:S01]  /*5e60*/  IMAD.WIDE R64, R39, 0x4, R64 ;  /* 0x0000000427407825 */ /* 0x010fe200078e0240 */
[----:B------:R-:W-:-:S03]  /*5e70*/  SEL R2, RZ, 0x4, !P5 ;  /* 0x00000004ff027807 */ /* 0x000fc60006800000 */
[----:B------:R4:W-:Y:S01]  /*5e80*/  LDGSTS.E [R32+0x18068], desc[UR18][R72.64], !P2 ;  /* 0x1806800048207fae */ /* 0x0009e2000d1a1012 */
[----:B------:R-:W-:Y:S01]  /*5e90*/  SEL R2, R2, RZ, !P6 ;  /* 0x000000ff02027207 */ /* 0x000fe20007000000 */
[----:B-----5:R-:W-:Y:S01]  /*5ea0*/  IMAD.WIDE R66, R39, 0x4, R66 ;  /* 0x0000000427427825 */ /* 0x020fe200078e0242 */
[----:B------:R-:W-:Y:S02]  /*5eb0*/  ISETP.GE.U32.AND P6, PT, R6, 0x7fffffc4, PT ;  /* 0x7fffffc40600780c */ /* 0x000fe40003fc6070 */
[----:B------:R-:W-:Y:S01]  /*5ec0*/  ISETP.NE.U32.AND P2, PT, R2, RZ, PT ;  /* 0x000000ff0200720c */ /* 0x000fe20003f45070 */
[----:B------:R-:W-:Y:S01]  /*5ed0*/  VIADD R2, R37, 0xffffffe2 ;  /* 0xffffffe225027836 */ /* 0x000fe20000000000 */
[----:B------:R5:W-:Y:S01]  /*5ee0*/  LDGSTS.E [R32+0x1806c], desc[UR18][R74.64], !P4 ;  /* 0x1806c0004a207fae */ /* 0x000be2000e1a1012 */
[----:B-1----:R-:W-:-:S03]  /*5ef0*/  IMAD.WIDE R68, R39, 0x4, R68 ;  /* 0x0000000427447825 */ /* 0x002fc600078e0244 */
[----:B------:R-:W-:Y:S01]  /*5f00*/  ISETP.GE.U32.AND P4, PT, R2, 0x7fffffc3, PT ;  /* 0x7fffffc30200780c */ /* 0x000fe20003f86070 */
[----:B------:R-:W-:Y:S02]  /*5f10*/  VIADD R2, R37, 0xffffffe1 ;  /* 0xffffffe125027836 */ /* 0x000fe40000000000 */
[C---:B---3--:R-:W-:Y:S02]  /*5f20*/  IMAD.WIDE R70, R39.reuse, 0x4, R70 ;  /* 0x0000000427467825 */ /* 0x048fe400078e0246 */
[----:B------:R1:W-:Y:S01]  /*5f30*/  LDGSTS.E [R32+0x18070], desc[UR18][R202.64], !P6 ;  /* 0x18070000ca207fae */ /* 0x0003e2000f1a1012 */
[----:B------:R-:W-:Y:S01]  /*5f40*/  ISETP.GE.U32.AND P6, PT, R2, 0x7fffffc2, PT ;  /* 0x7fffffc20200780c */ /* 0x000fe20003fc6070 */
[----:B------:R-:W-:Y:S02]  /*5f50*/  IMAD.SHL.U32 R2, R0, 0x4, RZ ;  /* 0x0000000400027824 */ /* 0x000fe400078e00ff */
[----:B----4-:R-:W-:-:S03]  /*5f60*/  IMAD.WIDE R72, R39, 0x4, R72 ;  /* 0x0000000427487825 */ /* 0x010fc600078e0248 */
[----:B------:R-:W-:Y:S01]  /*5f70*/  LOP3.LUT R2, R2, 0x30, R5, 0x78, !PT ;  /* 0x0000003002027812 */ /* 0x000fe200078e7805 */
[----:B------:R3:W-:Y:S01]  /*5f80*/  LDGSTS.E [R32+0x18074], desc[UR18][R204.64], !P4 ;  /* 0x18074000cc207fae */ /* 0x0007e2000e1a1012 */
[----:B------:R-:W-:Y:S01]  /*5f90*/  ISETP.GE.U32.AND P4, PT, R3, 0x7fffffc0, PT ;  /* 0x7fffffc00300780c */ /* 0x000fe20003f86070 */
[----:B------:R-:W-:Y:S01]  /*5fa0*/  VIADD R3, R37, 0xffffffde ;  /* 0xffffffde25037836 */ /* 0x000fe20000000000 */
[C---:B------:R-:W-:Y:S01]  /*5fb0*/  LOP3.LUT R238, R2.reuse, 0x40, RZ, 0x3c, !PT ;  /* 0x0000004002ee7812 */ /* 0x040fe200078e3cff */
[----:B------:R-:W-:Y:S02]  /*5fc0*/  VIADD R41, R2, UR10 ;  /* 0x0000000a02297c36 */ /* 0x000fe40008000000 */
[----:B------:R4:W-:Y:S01]  /*5fd0*/  LDGSTS.E [R32+0x18078], desc[UR18][R206.64], !P6 ;  /* 0x18078000ce207fae */ /* 0x0009e2000f1a1012 */
[----:B------:R-:W-:Y:S01]  /*5fe0*/  ISETP.GE.U32.AND P6, PT, R3, 0x7fffffbf, PT ;  /* 0x7fffffbf0300780c */ /* 0x000fe20003fc6070 */
[----:B------:R-:W-:Y:S02]  /*5ff0*/  VIADD R40, R238, UR10 ;  /* 0x0000000aee287c36 */ /* 0x000fe40008000000 */
[----:B------:R2:W-:Y:S01]  /*6000*/  LDGSTS.E [R32+0x1807c], desc[UR18][R208.64], !P0 ;  /* 0x1807c000d0207fae */ /* 0x0005e2000c1a1012 */
[----:B------:R-:W-:-:S02]  /*6010*/  VIADD R3, R37, 0xffffffdd ;  /* 0xffffffdd25037836 */ /* 0x000fc40000000000 */
[----:B-----5:R-:W-:Y:S01]  /*6020*/  IMAD.WIDE R74, R39, 0x4, R74 ;  /* 0x00000004274a7825 */ /* 0x020fe200078e024a */
[----:B------:R-:W0:Y:S02]  /*6030*/  LDGDEPBAR ;  /* 0x00000000000079af */ /* 0x000e240000000000 */
[----:B------:R-:W-:Y:S01]  /*6040*/  ISETP.GE.U32.AND P0, PT, R3, 0x7fffffbe, PT ;  /* 0x7fffffbe0300780c */ /* 0x000fe20003f06070 */
[----:B------:R-:W-:Y:S01]  /*6050*/  VIADD R3, R37, 0xffffffdc ;  /* 0xffffffdc25037836 */ /* 0x000fe20000000000 */
[----:B------:R5:W-:Y:S01]  /*6060*/  LDGSTS.E [R41], desc[UR18][R76.64], P2 ;  /* 0x000000004c297fae */ /* 0x000be200091a1012 */
[----:B-1----:R-:W-:-:S03]  /*6070*/  IMAD.WIDE R202, R39, 0x4, R202 ;  /* 0x0000000427ca7825 */ /* 0x002fc600078e02ca */
[----:B------:R1:W-:Y:S01]  /*6080*/  LDGSTS.E [R41+0x400], desc[UR18][R78.64], P2 ;  /* 0x004000004e297fae */ /* 0x0003e200091a1012 */
[----:B---3--:R-:W-:-:S03]  /*6090*/  IMAD.WIDE R204, R39, 0x4, R204 ;  /* 0x0000000427cc7825 */ /* 0x008fc600078e02cc */
[----:B------:R3:W-:Y:S01]  /*60a0*/  LDGSTS.E [R41+0x800], desc[UR18][R80.64], P2 ;  /* 0x0080000050297fae */ /* 0x0007e200091a1012 */
[----:B----4-:R-:W-:-:S03]  /*60b0*/  IMAD.WIDE R206, R39, 0x4, R206 ;  /* 0x0000000427ce7825 */ /* 0x010fc600078e02ce */
[----:B------:R4:W-:Y:S01]  /*60c0*/  LDGSTS.E [R41+0xc00], desc[UR18][R82.64], P2 ;  /* 0x00c0000052297fae */ /* 0x0009e200091a1012 */
[----:B--2---:R-:W-:-:S03]  /*60d0*/  IMAD.WIDE R208, R39, 0x4, R208 ;  /* 0x0000000427d07825 */ /* 0x004fc600078e02d0 */
[----:B------:R2:W-:Y:S01]  /*60e0*/  LDGSTS.E [R41+0x1000], desc[UR18][R84.64], P2 ;  /* 0x0100000054297fae */ /* 0x0005e200091a1012 */
[----:B-----5:R-:W-:-:S03]  /*60f0*/  IMAD.WIDE R76, R213, 0x4, R76 ;  /* 0x00000004d54c7825 */ /* 0x020fc600078e024c */
[----:B------:R5:W-:Y:S01]  /*6100*/  LDGSTS.E [R41+0x1400], desc[UR18][R86.64], P2 ;  /* 0x0140000056297fae */ /* 0x000be200091a1012 */
        /* <DEDUP_REMOVED lines=116> */
[----:B------:R-:W-:Y:S01]  /*6850*/  ISETP.GE.U32.AND P2, PT, R3, 0x7fffffbd, PT ;  /* 0x7fffffbd0300780c */ /* 0x000fe20003f46070 */
[----:B------:R-:W-:Y:S02]  /*6860*/  VIADD R3, R37, 0xffffffdb ;  /* 0xffffffdb25037836 */ /* 0x000fe40000000000 */
[----:B------:R-:W0:Y:S01]  /*6870*/  LDGDEPBAR ;  /* 0x00000000000079af */ /* 0x000e220000000000 */
[C---:B--2---:R-:W-:Y:S01]  /*6880*/  IMAD.WIDE R194, R213.reuse, 0x4, R194 ;  /* 0x00000004d5c27825 */ /* 0x044fe200078e02c2 */
[----:B------:R-:W-:Y:S03]  /*6890*/  BAR.SYNC.DEFER_BLOCKING 0x0 ;  /* 0x0000000000007b1d */ /* 0x000fe60000010000 */
[----:B-----5:R-:W-:-:S04]  /*68a0*/  IMAD.WIDE R196, R213, 0x4, R196 ;  /* 0x00000004d5c47825 */ /* 0x020fc800078e02c4 */
[----:B-1----:R-:W-:-:S04]  /*68b0*/  IMAD.WIDE R198, R213, 0x4, R198 ;  /* 0x00000004d5c67825 */ /* 0x002fc800078e02c6 */
[----:B---3--:R-:W-:-:S04]  /*68c0*/  IMAD.WIDE R200, R213, 0x4, R200 ;  /* 0x00000004d5c87825 */ /* 0x008fc800078e02c8 */
[----:B----4-:R-:W-:Y:S01]  /*68d0*/  IMAD.WIDE R210, R213, 0x4, R210 ;  /* 0x00000004d5d27825 */ /* 0x010fe200078e02d2 */
[----:B------:R-:W-:Y:S01]  /*68e0*/  @!PT LDS RZ, [RZ] ;  /* 0x00000000fffff984 */ /* 0x000fe20000000800 */
[----:B------:R-:W-:Y:S01]  /*68f0*/  @!PT LDS RZ, [RZ] ;  /* 0x00000000fffff984 */ /* 0x000fe20000000800 */
[----:B------:R-:W-:Y:S01]  /*6900*/  @!PT LDS RZ, [RZ] ;  /* 0x00000000fffff984 */ /* 0x000fe20000000800 */
[----:B------:R1:W-:Y:S01]  /*6910*/  LDGSTS.E [R32+0x1c000], desc[UR18][R214.64], !P4 ;  /* 0x1c000000d6207fae */ /* 0x0003e2000e1a1012 */
[----:B------:R-:W-:Y:S02]  /*6920*/  ISETP.GE.U32.AND P4, PT, R3, 0x7fffffbc, PT ;  /* 0x7fffffbc0300780c */ /* 0x000fe40003f86070 */
[----:B------:R-:W-:Y:S01]  /*6930*/  VIADD R3, R37, 0xffffffda ;  /* 0xffffffda25037836 */ /* 0x000fe20000000000 */
[----:B------:R1:W-:Y:S04]  /*6940*/  LDGSTS.E [R32+0x1c004], desc[UR18][R216.64], !P6 ;  /* 0x1c004000d8207fae */ /* 0x0003e8000f1a1012 */
[----:B------:R-:W-:Y:S01]  /*6950*/  ISETP.GE.U32.AND P6, PT, R3, 0x7fffffbb, PT ;  /* 0x7fffffbb0300780c */ /* 0x000fe20003fc6070 */
        /* <DEDUP_REMOVED lines=75> */
[----:B------:R1:W-:Y:S01]  /*6e10*/  LDGSTS.E [R32+0x1c06c], desc[UR18][R74.64], !P2 ;  /* 0x1c06c0004a207fae */ /* 0x0003e2000d1a1012 */
[----:B------:R-:W-:-:S03]  /*6e20*/  ISETP.GE.U32.AND P2, PT, R8, 0x7fffffa1, PT ;  /* 0x7fffffa10800780c */ /* 0x000fc60003f46070 */
[----:B------:R1:W-:Y:S04]  /*6e30*/  LDGSTS.E [R32+0x1c070], desc[UR18][R202.64], !P4 ;  /* 0x1c070000ca207fae */ /* 0x0003e8000e1a1012 */
[----:B------:R1:W-:Y:S04]  /*6e40*/  LDGSTS.E [R32+0x1c074], desc[UR18][R204.64], !P6 ;  /* 0x1c074000cc207fae */ /* 0x0003e8000f1a1012 */
[----:B------:R1:W-:Y:S01]  /*6e50*/  LDGSTS.E [R32+0x1c078], desc[UR18][R206.64], !P0 ;  /* 0x1c078000ce207fae */ /* 0x0003e2000c1a1012 */
[----:B------:R-:W-:-:S03]  /*6e60*/  ISETP.NE.U32.AND P0, PT, R4, RZ, PT ;  /* 0x000000ff0400720c */ /* 0x000fc60003f05070 */
[----:B------:R1:W-:Y:S04]  /*6e70*/  LDGSTS.E [R32+0x1c07c], desc[UR18][R208.64], !P2 ;  /* 0x1c07c000d0207fae */ /* 0x0003e8000d1a1012 */
[----:B------:R-:W0:Y:S04]  /*6e80*/  LDGDEPBAR ;  /* 0x00000000000079af */ /* 0x000e280000000000 */
[----:B------:R1:W-:Y:S04]  /*6e90*/  LDGSTS.E [R41+0x8000], desc[UR18][R76.64], P1 ;  /* 0x080000004c297fae */ /* 0x0003e800089a1012 */
        /* <DEDUP_REMOVED lines=62> */
[----:B------:R1:W-:Y:S01]  /*7280*/  LDGSTS.E [R40+0xfe00], desc[UR18][R210.64], P1 ;  /* 0x0fe00000d2287fae */ /* 0x0003e200089a1012 */
[----:B------:R-:W-:-:S03]  /*7290*/  ISETP.LT.OR P1, PT, R7, 0x20, P0 ;  /* 0x000000200700780c */ /* 0x000fc60000721670 */
[----:B------:R-:W0:Y:S01]  /*72a0*/  LDGDEPBAR ;  /* 0x00000000000079af */ /* 0x000e220000000000 */
[----:B------:R-:W-:-:S04]  /*72b0*/  DEPBAR.LE SB0, 0x2 ;  /* 0x000080800000791a */ /* 0x000fc80000000000 */
[----:B------:R-:W-:Y:S06]  /*72c0*/  BAR.SYNC.DEFER_BLOCKING 0x0 ;  /* 0x0000000000007b1d */ /* 0x000fec0000010000 */
[----:B-1----:R-:W-:Y:S05]  /*72d0*/  @!P5 BRA `(.L_x_6) ;  /* 0x000000000024d947 */ /* 0x002fea0003800000 */
[----:B------:R-:W-:Y:S04]  /*72e0*/  LDS.128 R4, [R32+0x18000] ;  /* 0x0180000020047984 */ /* 0x000fe80000000c00 */
[----:B------:R-:W-:Y:S04]  /*72f0*/  LDS.128 R8, [R32+0x18010] ;  /* 0x0180100020087984 */ /* 0x000fe80000000c00 */
[----:B------:R-:W-:Y:S04]  /*7300*/  LDS.128 R12, [R32+0x18020] ;  /* 0x01802000200c7984 */ /* 0x000fe80000000c00 */
[----:B------:R-:W-:Y:S04]  /*7310*/  LDS.128 R16, [R32+0x18030] ;  /* 0x0180300020107984 */ /* 0x000fe80000000c00 */
[----:B------:R-:W-:Y:S04]  /*7320*/  LDS.128 R20, [R32+0x18040] ;  /* 0x0180400020147984 */ /* 0x000fe80000000c00 */
[----:B------:R-:W-:Y:S04]  /*7330*/  LDS.128 R24, [R32+0x18050] ;  /* 0x0180500020187984 */ /* 0x000fe80000000c00 */
[----:B------:R-:W-:Y:S04]  /*7340*/  LDS.128 R28, [R32+0x18060] ;  /* 0x01806000201c7984 */ /* 0x000fe80000000c00 */
[----:B------:R-:W1:Y:S02]  /*7350*/  LDS.128 R32, [R32+0x18070] ;  /* 0x0180700020207984 */ /* 0x000e640000000c00 */
[----:B-1----:R1:W-:Y:S02]  /*7360*/  STTM.x32 tmem[UR11+0x100], R4 ;  /* 0x00010004000079ed */ /* 0x0023e400082c000b */
.L_x_6:
[----:B------:R-:W2:Y:S01]  /*7370*/  FENCE.VIEW.ASYNC.T ;  /* 0x00000000000073c6 */ /* 0x000ea20000000200 */
[----:B-1----:R-:W-:Y:S01]  /*7380*/  SHF.R.S32.HI R8, RZ, 0x1f, R39 ;  /* 0x0000001fff087819 */ /* 0x002fe20000011427 */
[----:B------:R-:W-:Y:S01]  /*7390*/  IMAD.SHL.U32 R3, R39, 0x4, RZ ;  /* 0x0000000427037824 */ /* 0x000fe200078e00ff */
[----:B--2---:R-:W-:Y:S06]  /*73a0*/  BAR.SYNC.DEFER_BLOCKING 0x0 ;  /* 0x0000000000007b1d */ /* 0x004fec0000010000 */
[----:B------:R-:W-:Y:S05]  /*73b0*/  @P1 BRA `(.L_x_7) ;  /* 0x0000000000701947 */ /* 0x000fea0003800000 */
[----:B------:R-:W-:Y:S01]  /*73c0*/  USHF.R.U32.HI UR6, URZ, 0x4, UR10 ;  /* 0x00000004ff067899 */ /* 0x000fe2000801160a */
[----:B------:R-:W-:Y:S01]  /*73d0*/  UMOV UR4, URZ ;  /* 0x000000ff00047c82 */ /* 0x000fe20008000000 */
[----:B------:R-:W-:Y:S02]  /*73e0*/  UIADD3 UR8, UPT, UPT, UR20, 0x108, URZ ;  /* 0x0000010814087890 */ /* 0x000fe4000fffe0ff */
[----:B------:R-:W-:Y:S02]  /*73f0*/  USGXT.U32 UR6, UR6, 0xe ;  /* 0x0000000e0606789a */ /* 0x000fe40008000000 */
[----:B------:R-:W-:Y:S02]  /*7400*/  UIADD3 UR9, UPT, UPT, UR20, 0x110, URZ ;  /* 0x0000011014097890 */ /* 0x000fe4000fffe0ff */
[----:B------:R-:W-:Y:S02]  /*7410*/  UIADD3 UR22, UP1, UPT, UR6, 0x2, URZ ;  /* 0x0000000206167890 */ /* 0x000fe4000ff3e0ff */
[----:B------:R-:W-:-:S02]  /*7420*/  UIADD3 UR13, UPT, UPT, UR20, 0x118, URZ ;  /* 0x00000118140d7890 */ /* 0x000fc4000fffe0ff */
[----:B------:R-:W-:Y:S01]  /*7430*/  UIADD3.X UR23, UPT, UPT, UR4, 0x40004040, URZ, UP1, !UPT ;  /* 0x4000404004177890 */ /* 0x000fe20008ffe4ff */
[----:B------:R-:W-:Y:S01]  /*7440*/  UMOV UR24, 0x0 ;  /* 0x0000000000187882 */ /* 0x000fe20000000000 */
[----:B------:R-:W-:Y:S02]  /*7450*/  UMOV UR25, 0x8400910 ;  /* 0x0840091000197882 */ /* 0x000fe40000000000 */
[----:B------:R-:W-:Y:S02]  /*7460*/  UIADD3.64 UR14, UPT, UPT, UR22, 0x2, URZ ;  /* 0x00000002160e7897 */ /* 0x000fe4000fffe0ff */
[----:B------:R-:W-:Y:S01]  /*7470*/  UIADD3.64 UR16, UPT, UPT, UR22, 0x4, URZ ;  /* 0x0000000416107897 */ /* 0x000fe2000fffe0ff */
[----:B------:R-:W-:Y:S01]  /*7480*/  UMOV UR7, 0x40004040 ;  /* 0x4000404000077882 */ /* 0x000fe20000000000 */
[----:B------:R-:W-:Y:S01]  /*7490*/  UMOV UR26, 0x0 ;  /* 0x00000000001a7882 */ /* 0x000fe20000000000 */
[----:B------:R-:W-:Y:S01]  /*74a0*/  UMOV UR27, 0x8400910 ;  /* 0x08400910001b7882 */ /* 0x000fe20000000000 */
[----:B------:R-:W-:Y:S01]  /*74b0*/  UMOV UR28, 0x0 ;  /* 0x00000000001c7882 */ /* 0x000fe20000000000 */
[----:B------:R-:W-:Y:S01]  /*74c0*/  UMOV UR29, 0x8400910 ;  /* 0x08400910001d7882 */ /* 0x000fe20000000000 */
[----:B------:R-:W-:Y:S01]  /*74d0*/  UMOV UR4, UR12 ;  /* 0x0000000c00047c82 */ /* 0x000fe20008000000 */
[----:B------:R-:W-:Y:S01]  /*74e0*/  UMOV UR5, URZ ;  /* 0x000000ff00057c82 */ /* 0x000fe20008000000 */
[----:B------:R1:W-:Y:S01]  /*74f0*/  UTCHMMA tmem[UR21], gdesc[UR6], tmem[UR20], tmem[UR24], idesc[UR25], !UPT ;  /* 0x00ff1806150079ea */ /* 0x0003e2000f800014 */
[----:B------:R-:W-:Y:S01]  /*7500*/  UMOV UR30, 0x0 ;  /* 0x00000000001e7882 */ /* 0x000fe20000000000 */
[----:B------:R-:W-:Y:S01]  /*7510*/  UMOV UR31, 0x8400910 ;  /* 0x08400910001f7882 */ /* 0x000fe20000000000 */
[----:B------:R1:W-:Y:S01]  /*7520*/  UTCHMMA tmem[UR8], gdesc[UR22], tmem[UR20], tmem[UR26], idesc[UR27], UPT ;  /* 0x00ff1a16080079ea */ /* 0x0003e2000b800014 */
[----:B------:R-:W-:Y:S01]  /*7530*/  UMOV UR4, UR4 ;  /* 0x0000000400047c82 */ /* 0x000fe20008000000 */
[----:B------:R1:W-:Y:S01]  /*7540*/  UTCHMMA tmem[UR9], gdesc[UR14], tmem[UR20], tmem[UR28], idesc[UR29], UPT ;  /* 0x00ff1c0e090079ea */ /* 0x0003e2000b800014 */
[----:B------:R1:W-:Y:S01]  /*7550*/  UTCHMMA tmem[UR13], gdesc[UR16], tmem[UR20], tmem[UR30], idesc[UR31], UPT ;  /* 0x00ff1e100d0079ea */ /* 0x0003e2000b800014 */
[----:B------:R1:W-:Y:S01]  /*7560*/  UTCBAR [UR4], URZ ;  /* 0x000000ff040073e9 */ /* 0x0003e200080000ff */
[----:B------:R-:W-:Y:S01]  /*7570*/  NOP ;  /* 0x0000000000007918 */ /* 0x000fe20000000000 */
.L_x_7:
[----:B------:R-:W-:Y:S01]  /*7580*/  BAR.SYNC.DEFER_BLOCKING 0x0 ;  /* 0x0000000000007b1d */ /* 0x000fe20000010000 */
[----:B------:R-:W-:Y:S01]  /*7590*/  SHF.L.U64.HI R36, R39, 0x2, R8 ;  /* 0x0000000227247819 */ /* 0x000fe20000010208 */
[----:B------:R-:W-:Y:S01]  /*75a0*/  VIADD R6, R37, 0xffffffbf ;  /* 0xffffffbf25067836 */ /* 0x000fe20000000000 */
[----:B------:R-:W-:-:S03]  /*75b0*/  IADD3 R4, P1, PT, R214, R3, RZ ;  /* 0x00000003d6047210 */ /* 0x000fc60007f3e0ff */
[----:B-1----:R-:W-:Y:S02]  /*75c0*/  UMOV UR4, URZ ;  /* 0x000000ff00047c82 */ /* 0x002fe40008000000 */
[----:B------:R-:W-:Y:S01]  /*75d0*/  IMAD.X R5, R215, 0x1, R36, P1 ;  /* 0x00000001d7057824 */ /* 0x000fe200008e0624 */
[----:B------:R-:W-:Y:S01]  /*75e0*/  ISETP.GE.U32.AND P1, PT, R6, 0x7fffffa0, PT ;  /* 0x7fffffa00600780c */ /* 0x000fe20003f26070 */
[----:B------:R-:W-:Y:S01]  /*75f0*/  VIADD R6, R37, 0xffffffbe ;  /* 0xffffffbe25067836 */ /* 0x000fe20000000000 */
[----:B------:R-:W-:Y:S01]  /*7600*/  LEA R215, R0, UR10, 0x7 ;  /* 0x0000000a00d77c11 */ /* 0x000fe2000f8e38ff */
[----:B------:R-:W-:-:S03]  /*7610*/  IMAD.SHL.U32 R37, R213, 0x4, RZ ;  /* 0x00000004d5257824 */ /* 0x000fc600078e00ff */
[----:B------:R-:W-:-:S07]  /*7620*/  ISETP.GE.U32.AND P2, PT, R6, 0x7fffff9f, PT ;  /* 0x7fffff9f0600780c */ /* 0x000fce0003f46070 */
[----:B------:R-:W-:Y:S01]  /*7630*/  @!PT LDS RZ, [RZ] ;  /* 0x00000000fffff984 */ /* 0x000fe20000000800 */
[----:B------:R-:W-:Y:S01]  /*7640*/  @!PT LDS RZ, [RZ] ;  /* 0x00000000fffff984 */ /* 0x000fe20000000800 */
[----:B------:R-:W-:Y:S01]  /*7650*/  @!PT LDS RZ, [RZ] ;  /* 0x00000000fffff984 */ /* 0x000fe20000000800 */
[----:B------:R1:W-:Y:S02]  /*7660*/  LDGSTS.E [R215+0x18000], desc[UR18][R4.64], !P1 ;  /* 0x1800000004d77fae */ /* 0x0003e4000c9a1012 */
[----:B-1----:R-:W-:-:S05]  /*7670*/  IADD3 R4, P1, PT, R216, R3, RZ ;  /* 0x00000003d8047210 */ /* 0x002fca0007f3e0ff */
[--C-:B------:R-:W-:Y:S01]  /*7680*/  IMAD.X R5, R217, 0x1, R36.reuse, P1 ;  /* 0x00000001d9057824 */ /* 0x100fe200008e0624 */
[----:B------:R-:W-:Y:S01]  /*7690*/  IADD3 R6, P1, PT, R218, R3, RZ ;  /* 0x00000003da067210 */ /* 0x000fe20007f3e0ff */
[----:B------:R-:W1:Y:S04]  /*76a0*/  S2R R217, SR_TID.X ;  /* 0x0000000000d97919 */ /* 0x000e680000002100 */
[----:B------:R-:W-:Y:S01]  /*76b0*/  IMAD.X R7, R219, 0x1, R36, P1 ;  /* 0x00000001db077824 */ /* 0x000fe200008e0624 */
[----:B------:R2:W-:Y:S01]  /*76c0*/  LDGSTS.E [R215+0x18004], desc[UR18][R4.64], !P2 ;  /* 0x1800400004d77fae */ /* 0x0005e2000d1a1012 */
[----:B------:R-:W3:Y:S02]  /*76d0*/  LDC R219, c[0x0][0x3a0] ;  /* 0x0000e800ffdb7b82 */ /* 0x000ee40000000800 */
[----:B---3--:R-:W-:-:S02]  /*76e0*/  VIADD R9, R219, 0xffffffbd ;  /* 0xffffffbddb097836 */ /* 0x008fc40000000000 */
[----:B--2---:R-:W-:Y:S01]  /*76f0*/  VIADD R4, R219, 0xffffffbc ;  /* 0xffffffbcdb047836 */ /* 0x004fe20000000000 */
[----:B-1----:R-:W-:Y:S01]  /*7700*/  LOP3.LUT R217, R217, 0x1f, RZ, 0xc0, !PT ;  /* 0x0000001fd9d97812 */ /* 0x002fe200078ec0ff */
[----:B------:R-:W-:Y:S01]  /*7710*/  VIADD R214, R219, 0xffffffa0 ;  /* 0xffffffa0dbd67836 */ /* 0x000fe20000000000 */
[----:B------:R-:W-:Y:S01]  /*7720*/  ISETP.GE.U32.AND P1, PT, R9, 0x7fffff9e, PT ;  /* 0x7fffff9e0900780c */ /* 0x000fe20003f26070 */
[C---:B------:R-:W-:Y:S01]  /*7730*/  VIADD R9, R219.reuse, 0xffffffa8 ;  /* 0xffffffa8db097836 */ /* 0x040fe20000000000 */
[----:B------:R-:W-:Y:S01]  /*7740*/  ISETP.GE.U32.AND P2, PT, R4, 0x7fffff9d, PT ;  /* 0x7fffff9d0400780c */ /* 0x000fe20003f46070 */
[C---:B------:R-:W-:Y:S02]  /*7750*/  VIADD R4, R219.reuse, 0xffffffbb ;  /* 0xffffffbbdb047836 */ /* 0x040fe40000000000 */
[----:B------:R-:W-:-:S08]  /*7760*/  VIADD R216, R219, 0xffffffc0 ;  /* 0xffffffc0dbd87836 */ /* 0x000fd00000000000 */
[----:B------:R1:W-:Y:S01]  /*7770*/  LDGSTS.E [R215+0x18008], desc[UR18][R6.64], !P1 ;  /* 0x1800800006d77fae */ /* 0x0003e2000c9a1012 */
[----:B------:R-:W-:Y:S02]  /*7780*/  ISETP.GE.U32.AND P1, PT, R4, 0x7fffff9c, PT ;  /* 0x7fffff9c0400780c */ /* 0x000fe40003f26070 */
[----:B------:R-:W-:-:S05]  /*7790*/  IADD3 R4, P4, PT, R220, R3, RZ ;  /* 0x00000003dc047210 */ /* 0x000fca0007f9e0ff */
[----:B------:R-:W-:Y:S01]  /*77a0*/  IMAD.X R5, R221, 0x1, R36, P4 ;  /* 0x00000001dd057824 */ /* 0x000fe200020e0624 */
[----:B-1----:R-:W-:-:S04]  /*77b0*/  IADD3 R6, P4, PT, R222, R3, RZ ;  /* 0x00000003de067210 */ /* 0x002fc80007f9e0ff */
[----:B------:R1:W-:Y:S01]  /*77c0*/  LDGSTS.E [R215+0x1800c], desc[UR18][R4.64], !P2 ;  /* 0x1800c00004d77fae */ /* 0x0003e2000d1a1012 */
[----:B------:R-:W-:-:S05]  /*77d0*/  IMAD.X R7, R223, 0x1, R36, P4 ;  /* 0x00000001df077824 */ /* 0x000fca00020e0624 */
[----:B------:R2:W-:Y:S01]  /*77e0*/  LDGSTS.E [R215+0x18010], desc[UR18][R6.64], !P1 ;  /* 0x1801000006d77fae */ /* 0x0005e2000c9a1012 */
[----:B-1----:R-:W-:-:S05]  /*77f0*/  VIADD R4, R219, 0xffffffba ;  /* 0xffffffbadb047836 */ /* 0x002fca0000000000 */
[----:B------:R-:W-:Y:S01]  /*7800*/  ISETP.GE.U32.AND P2, PT, R4, 0x7fffff9b, PT ;  /* 0x7fffff9b0400780c */ /* 0x000fe20003f46070 */
[----:B------:R-:W-:-:S05]  /*7810*/  VIADD R4, R219, 0xffffffb9 ;  /* 0xffffffb9db047836 */ /* 0x000fca0000000000 */
[----:B------:R-:W-:Y:S02]  /*7820*/  ISETP.GE.U32.AND P1, PT, R4, 0x7fffff9a, PT ;  /* 0x7fffff9a0400780c */ /* 0x000fe40003f26070 */
[----:B------:R-:W-:-:S05]  /*7830*/  IADD3 R4, P4, PT, R224, R3, RZ ;  /* 0x00000003e0047210 */ /* 0x000fca0007f9e0ff */
[----:B------:R-:W-:Y:S01]  /*7840*/  IMAD.X R5, R225, 0x1, R36, P4 ;  /* 0x00000001e1057824 */ /* 0x000fe200020e0624 */
[----:B--2---:R-:W-:-:S04]  /*7850*/  IADD3 R6, P4, PT, R226, R3, RZ ;  /* 0x00000003e2067210 */ /* 0x004fc80007f9e0ff */
        /* <DEDUP_REMOVED lines=23> */
[----:B-1----:R-:W-:Y:S02]  /*79d0*/  IADD3 R4, P1, PT, R240, R3, RZ ;  /* 0x00000003f0047210 */ /* 0x002fe40007f3e0ff */
[----:B------:R-:W-:-:S03]  /*79e0*/  SHF.R.S32.HI R240, RZ, 0x1f, R213 ;  /* 0x0000001ffff07819 */ /* 0x000fc600000114d5 */
[----:B------:R-:W-:Y:S01]  /*79f0*/  IMAD.X R5, R241, 0x1, R36, P1 ;  /* 0x00000001f1057824 */ /* 0x000fe200008e0624 */
[----:B------:R-:W-:Y:S01]  /*7a00*/  SHF.L.U64.HI R38, R213, 0x2, R240 ;  /* 0x00000002d5267819 */ /* 0x000fe200000102f0 */
[C---:B--2---:R-:W-:Y:S02]  /*7a10*/  VIADD R7, R219.reuse, 0xffffffb4 ;  /* 0xffffffb4db077836 */ /* 0x044fe40000000000 */
[C---:B------:R-:W-:Y:S02]  /*7a20*/  VIADD R6, R219.reuse, 0xffffffac ;  /* 0xffffffacdb067836 */ /* 0x040fe40000000000 */
[----:B------:R-:W-:Y:S01]  /*7a30*/  VIADD R241, R219, 0x1f ;  /* 0x0000001fdbf17836 */ /* 0x000fe20000000000 */
[----:B------:R-:W-:Y:S01]  /*7a40*/  ISETP.GE.U32.AND P1, PT, R7, 0x7fffff95, PT ;  /* 0x7fffff950700780c */ /* 0x000fe20003f26070 */
[C---:B------:R-:W-:Y:S01]  /*7a50*/  VIADD R7, R219.reuse, 0xffffffad ;  /* 0xffffffaddb077836 */ /* 0x040fe20000000000 */
[----:B------:R-:W-:Y:S01]  /*7a60*/  ISETP.GE.U32.AND P6, PT, R6, 0x7fffff8d, PT ;  /* 0x7fffff8d0600780c */ /* 0x000fe20003fc6070 */
[----:B------:R-:W-:-:S03]  /*7a70*/  VIADD R6, R219, 0xffffffae ;  /* 0xffffffaedb067836 */ /* 0x000fc60000000000 */
[----:B------:R-:W-:Y:S01]  /*7a80*/  ISETP.GE.U32.AND P2, PT, R7, 0x7fffff8e, PT ;  /* 0x7fffff8e0700780c */ /* 0x000fe20003f46070 */
[----:B------:R-:W-:Y:S01]  /*7a90*/  VIADD R7, R219, 0xffffffaf ;  /* 0xffffffafdb077836 */ /* 0x000fe20000000000 */
[----:B------:R-:W-:Y:S02]  /*7aa0*/  ISETP.GE.U32.AND P4, PT, R6, 0x7fffff8f, PT ;  /* 0x7fffff8f0600780c */ /* 0x000fe40003f86070 */
[----:B------:R-:W-:Y:S02]  /*7ab0*/  SEL R6, RZ, 0x1, P6 ;  /* 0x00000001ff067807 */ /* 0x000fe40003000000 */
[----:B------:R-:W-:Y:S01]  /*7ac0*/  ISETP.GE.U32.AND P6, PT, R9, 0x7fffff89, PT ;  /* 0x7fffff890900780c */ /* 0x000fe20003fc6070 */
[----:B------:R-:W-:Y:S01]  /*7ad0*/  VIADD R9, R219, 0xffffffa9 ;  /* 0xffffffa9db097836 */ /* 0x000fe20000000000 */
[----:B------:R-:W-:Y:S01]  /*7ae0*/  ISETP.GE.U32.AND P5, PT, R7, 0x7fffff90, PT ;  /* 0x7fffff900700780c */ /* 0x000fe20003fa6070 */
[----:B------:R1:W-:Y:S01]  /*7af0*/  LDGSTS.E [R215+0x1802c], desc[UR18][R4.64], !P1 ;  /* 0x1802c00004d77fae */ /* 0x0003e2000c9a1012 */
[----:B------:R-:W-:-:S02]  /*7b00*/  SEL R7, RZ, 0x1fffe, P2 ;  /* 0x0001fffeff077807 */ /* 0x000fc40001000000 */
[----:B------:R-:W-:Y:S01]  /*7b10*/  ISETP.GE.U32.AND P2, PT, R9, 0x7fffff8a, PT ;  /* 0x7fffff8a0900780c */ /* 0x000fe20003f46070 */
[C---:B------:R-:W-:Y:S02]  /*7b20*/  VIADD R9, R219.reuse, 0xffffffab ;  /* 0xffffffabdb097836 */ /* 0x040fe40000000000 */
[----:B------:R-:W-:Y:S02]  /*7b30*/  IMAD.IADD R6, R6, 0x1, R7 ;  /* 0x0000000106067824 */ /* 0x000fe400078e0207 */
[----:B------:R-:W-:-:S03]  /*7b40*/  VIADD R7, R219, 0xffffffaa ;  /* 0xffffffaadb077836 */ /* 0x000fc60000000000 */
[----:B------:R-:W-:Y:S02]  /*7b50*/  LOP3.LUT R6, R6, 0x3, RZ, 0xc0, !PT ;  /* 0x0000000306067812 */ /* 0x000fe400078ec0ff */
[----:B-1----:R-:W-:Y:S02]  /*7b60*/  SEL R4, RZ, 0x1, P6 ;  /* 0x00000001ff047807 */ /* 0x002fe40003000000 */
[----:B------:R-:W-:Y:S02]  /*7b70*/  SEL R5, RZ, 0x1fffe, P2 ;  /* 0x0001fffeff057807 */ /* 0x000fe40001000000 */
[----:B------:R-:W-:Y:S02]  /*7b80*/  ISETP.GE.U32.AND P1, PT, R7, 0x7fffff8b, PT ;  /* 0x7fffff8b0700780c */ /* 0x000fe40003f26070 */
[----:B------:R-:W-:Y:S01]  /*7b90*/  SEL R7, RZ, 0x7fff8, P5 ;  /* 0x0007fff8ff077807 */ /* 0x000fe20002800000 */
[----:B------:R-:W-:Y:S01]  /*7ba0*/  IMAD.IADD R4, R4, 0x1, R5 ;  /* 0x0000000104047824 */ /* 0x000fe200078e0205 */
[----:B------:R-:W-:-:S02]  /*7bb0*/  SEL R5, RZ, 0x4, P4 ;  /* 0x00000004ff057807 */ /* 0x000fc40002000000 */
[----:B------:R-:W-:Y:S02]  /*7bc0*/  ISETP.GE.U32.AND P2, PT, R9, 0x7fffff8c, PT ;  /* 0x7fffff8c0900780c */ /* 0x000fe40003f46070 */
[----:B------:R-:W-:Y:S02]  /*7bd0*/  IADD3 R6, PT, PT, R6, R7, R5 ;  /* 0x0000000706067210 */ /* 0x000fe40007ffe005 */
[----:B------:R-:W-:Y:S02]  /*7be0*/  SEL R5, RZ, 0x4, P1 ;  /* 0x00000004ff057807 */ /* 0x000fe40000800000 */
[----:B------:R-:W-:Y:S02]  /*7bf0*/  LOP3.LUT R4, R4, 0x3, RZ, 0xc0, !PT ;  /* 0x0000000304047812 */ /* 0x000fe400078ec0ff */
[----:B------:R-:W-:Y:S02]  /*7c00*/  SEL R7, RZ, 0x7fff8, P2 ;  /* 0x0007fff8ff077807 */ /* 0x000fe40001000000 */
[----:B------:R-:W-:-:S02]  /*7c10*/  ISETP.GE.U32.AND P2, PT, R214, 0x7fffff81, PT ;  /* 0x7fffff81d600780c */ /* 0x000fc40003f46070 */
[----:B------:R-:W-:Y:S01]  /*7c20*/  IADD3 R4, PT, PT, R4, R7, R5 ;  /* 0x0000000704047210 */ /* 0x000fe20007ffe005 */
[----:B------:R-:W-:Y:S01]  /*7c30*/  VIADD R5, R219, 0xffffffa1 ;  /* 0xffffffa1db057836 */ /* 0x000fe20000000000 */
[----:B------:R-:W-:-:S04]  /*7c40*/  SEL R7, RZ, 0x1, P2 ;  /* 0x00000001ff077807 */ /* 0x000fc80001000000 */
[----:B------:R-:W-:Y:S01]  /*7c50*/  ISETP.GE.U32.AND P4, PT, R5, 0x7fffff82, PT ;  /* 0x7fffff820500780c */ /* 0x000fe20003f86070 */
[----:B------:R-:W-:-:S05]  /*7c60*/  VIADD R5, R219, 0xffffffa2 ;  /* 0xffffffa2db057836 */ /* 0x000fca0000000000 */
[----:B------:R-:W-:Y:S02]  /*7c70*/  ISETP.GE.U32.AND P1, PT, R5, 0x7fffff83, PT ;  /* 0x7fffff830500780c */ /* 0x000fe40003f26070 */
[----:B------:R-:W-:-:S05]  /*7c80*/  SEL R5, RZ, 0x1fffe, P4 ;  /* 0x0001fffeff057807 */ /* 0x000fca0002000000 */
[----:B------:R-:W-:Y:S02]  /*7c90*/  IMAD.IADD R5, R7, 0x1, R5 ;  /* 0x0000000107057824 */ /* 0x000fe400078e0205 */
[----:B------:R-:W-:-:S03]  /*7ca0*/  VIADD R7, R219, 0xffffffa3 ;  /* 0xffffffa3db077836 */ /* 0x000fc60000000000 */
[----:B------:R-:W-:Y:S02]  /*7cb0*/  LOP3.LUT R5, R5, 0x3, RZ, 0xc0, !PT ;  /* 0x0000000305057812 */ /* 0x000fe400078ec0ff */
[----:B------:R-:W-:Y:S02]  /*7cc0*/  ISETP.GE.U32.AND P4, PT, R7, 0x7fffff84, PT ;  /* 0x7fffff840700780c */ /* 0x000fe40003f86070 */
[----:B------:R-:W-:Y:S02]  /*7cd0*/  SEL R7, RZ, 0x4, P1 ;  /* 0x00000004ff077807 */ /* 0x000fe40000800000 */
[----:B------:R-:W-:-:S04]  /*7ce0*/  SEL R9, RZ, 0x7fff8, P4 ;  /* 0x0007fff8ff097807 */ /* 0x000fc80002000000 */
[----:B------:R-:W-:Y:S01]  /*7cf0*/  IADD3 R5, PT, PT, R5, R9, R7 ;  /* 0x0000000905057210 */ /* 0x000fe20007ffe007 */
[----:B------:R-:W-:-:S03]  /*7d00*/  VIADD R7, R219, 0xffffffa4 ;  /* 0xffffffa4db077836 */ /* 0x000fc60000000000 */
[----:B------:R-:W-:Y:S02]  /*7d10*/  LOP3.LUT R5, R5, 0xf, RZ, 0xc0, !PT ;  /* 0x0000000f05057812 */ /* 0x000fe400078ec0ff */
[----:B------:R-:W-:Y:S01]  /*7d20*/  ISETP.GE.U32.AND P4, PT, R7, 0x7fffff85, PT ;  /* 0x7fffff850700780c */ /* 0x000fe20003f86070 */
[----:B------:R-:W-:-:S05]  /*7d30*/  VIADD R7, R219, 0xffffffa5 ;  /* 0xffffffa5db077836 */ /* 0x000fca0000000000 */
[----:B------:R-:W-:Y:S01]  /*7d40*/  ISETP.GE.U32.AND P5, PT, R7, 0x7fffff86, PT ;  /* 0x7fffff860700780c */ /* 0x000fe20003fa6070 */
[----:B------:R-:W-:-:S03]  /*7d50*/  VIADD R7, R219, 0xffffffa6 ;  /* 0xffffffa6db077836 */ /* 0x000fc60000000000 */
[----:B------:R-:W-:Y:S02]  /*7d60*/  SEL R9, RZ, 0x1fffe, P5 ;  /* 0x0001fffeff097807 */ /* 0x000fe40002800000 */
        /* <DEDUP_REMOVED lines=9> */
[----:B------:R-:W-:Y:S01]  /*7e00*/  IMAD.SHL.U32 R9, R4, 0x100, RZ ;  /* 0x0000010004097824 */ /* 0x000fe200078e00ff */
[----:B------:R-:W-:-:S03]  /*7e10*/  IADD3 R4, P4, PT, R242, R3, RZ ;  /* 0x00000003f2047210 */ /* 0x000fc60007f9e0ff */
[----:B------:R-:W-:Y:S01]  /*7e20*/  IMAD R7, R7, 0x10, R5 ;  /* 0x0000001007077824 */ /* 0x000fe200078e0205 */
[----:B------:R-:W-:Y:S01]  /*7e30*/  LOP3.LUT R9, R9, 0xf00, RZ, 0xe2, !PT ;  /* 0x00000f0009097812 */ /* 0x000fe200078ee2ff */
[----:B------:R-:W-:-:S03]  /*7e40*/  VIADD R5, R219, 0xffffffb3 ;  /* 0xffffffb3db057836 */ /* 0x000fc60000000000 */
[----:B------:R-:W-:Y:S01]  /*7e50*/  LOP3.LUT R7, R7, 0xff, RZ, 0xc0, !PT ;  /* 0x000000ff07077812 */ /* 0x000fe200078ec0ff */
[----:B------:R-:W-:Y:S01]  /*7e60*/  IMAD R6, R6, 0x1000, R9 ;  /* 0x0000100006067824 */ /* 0x000fe200078e0209 */
[----:B------:R-:W-:Y:S01]  /*7e70*/  ISETP.GE.U32.AND P1, PT, R5, 0x7fffff94, PT ;  /* 0x7fffff940500780c */ /* 0x000fe20003f26070 */
[----:B------:R-:W-:Y:S01]  /*7e80*/  IMAD.X R5, R243, 0x1, R36, P4 ;  /* 0x00000001f3057824 */ /* 0x000fe200020e0624 */
[----:B------:R-:W-:Y:S01]  /*7e90*/  IADD3 R10, P4, PT, R80, R37, RZ ;  /* 0x00000025500a7210 */ /* 0x000fe20007f9e0ff */
[----:B------:R-:W-:-:S04]  /*7ea0*/  IMAD.IADD R9, R6, 0x1, R7 ;  /* 0x0000000106097824 */ /* 0x000fc800078e0207 */
[----:B------:R-:W-:Y:S01]  /*7eb0*/  IMAD.X R11, R81, 0x1, R38, P4 ;  /* 0x00000001510b7824 */ /* 0x000fe200020e0626 */
[----:B------:R-:W-:Y:S02]  /*7ec0*/  IADD3 R14, P4, PT, R84, R37, RZ ;  /* 0x00000025540e7210 */ /* 0x000fe40007f9e0ff */
[----:B------:R-:W-:-:S03]  /*7ed0*/  LOP3.LUT R9, R9, 0xffff, RZ, 0xc0, !PT ;  /* 0x0000ffff09097812 */ /* 0x000fc600078ec0ff */
[----:B------:R1:W-:Y:S01]  /*7ee0*/  LDGSTS.E [R215+0x18030], desc[UR18][R4.64], !P1 ;  /* 0x1803000004d77fae */ /* 0x0003e2000c9a1012 */
[----:B------:R-:W-:Y:S01]  /*7ef0*/  IMAD.X R15, R85, 0x1, R38, P4 ;  /* 0x00000001550f7824 */ /* 0x000fe200020e0626 */
[----:B------:R-:W-:-:S05]  /*7f00*/  IADD3 R18, P4, PT, R88, R37, RZ ;  /* 0x0000002558127210 */ /* 0x000fca0007f9e0ff */
[----:B------:R-:W-:Y:S01]  /*7f10*/  IMAD.X R19, R89, 0x1, R38, P4 ;  /* 0x0000000159137824 */ /* 0x000fe200020e0626 */
[-C--:B------:R-:W-:Y:S02]  /*7f20*/  IADD3 R22, P4, PT, R92, R37.reuse, RZ ;  /* 0x000000255c167210 */ /* 0x080fe40007f9e0ff */
[----:B-1----:R-:W-:-:S03]  /*7f30*/  IADD3 R4, P1, PT, R76, R37, RZ ;  /* 0x000000254c047210 */ /* 0x002fc60007f3e0ff */
[--C-:B------:R-:W-:Y:S01]  /*7f40*/  IMAD.X R23, R93, 0x1, R38.reuse, P4 ;  /* 0x000000015d177824 */ /* 0x100fe200020e0626 */
[-C--:B------:R-:W-:Y:S01]  /*7f50*/  IADD3 R26, P4, PT, R96, R37.reuse, RZ ;  /* 0x00000025601a7210 */ /* 0x080fe20007f9e0ff */
[----:B------:R-:W-:Y:S01]  /*7f60*/  IMAD.X R5, R77, 0x1, R38, P1 ;  /* 0x000000014d057824 */ /* 0x000fe200008e0626 */
[----:B------:R-:W-:-:S03]  /*7f70*/  IADD3 R6, P1, PT, R78, R37, RZ ;  /* 0x000000254e067210 */ /* 0x000fc60007f3e0ff */
        /* <DEDUP_REMOVED lines=57> */
[----:B------:R-:W-:Y:S02]  /*8310*/  IADD3 R126, P4, PT, R156, R37, RZ ;  /* 0x000000259c7e7210 */ /* 0x000fe40007f9e0ff */
[----:B------:R-:W-:Y:S01]  /*8320*/  IADD3 R156, P5, PT, R208, R3, RZ ;  /* 0x00000003d09c7210 */ /* 0x000fe20007fbe0ff */
[--C-:B------:R-:W-:Y:S01]  /*8330*/  IMAD.X R105, R135, 0x1, R38.reuse, P1 ;  /* 0x0000000187697824 */ /* 0x100fe200008e0626 */
[-C--:B------:R-:W-:Y:S01]  /*8340*/  IADD3 R110, P1, PT, R140, R37.reuse, RZ ;  /* 0x000000258c6e7210 */ /* 0x080fe20007f3e0ff */
[----:B------:R-:W-:Y:S01]  /*8350*/  IMAD.X R127, R157, 0x1, R38, P4 ;  /* 0x000000019d7f7824 */ /* 0x000fe200020e0626 */
[-C--:B------:R-:W-:Y:S01]  /*8360*/  IADD3 R130, P4, PT, R160, R37.reuse, RZ ;  /* 0x00000025a0827210 */ /* 0x080fe20007f9e0ff */
[----:B------:R-:W-:Y:S01]  /*8370*/  IMAD.X R157, R209, 0x1, R36, P5 ;  /* 0x00000001d19d7824 */ /* 0x000fe200028e0624 */
[----:B------:R-:W-:Y:S01]  /*8380*/  SHF.R.U32.HI R160, RZ, 0xf, R9 ;  /* 0x0000000fffa07819 */ /* 0x000fe20000011609 */
        /* <DEDUP_REMOVED lines=14> */
[--C-:B------:R-:W-:Y:S01]  /*8470*/  IMAD.X R143, R173, 0x1, R38.reuse, P4 ;  /* 0x00000001ad8f7824 */ /* 0x100fe200020e0626 */
[-C--:B------:R-:W-:Y:S01]  /*8480*/  IADD3 R146, P4, PT, R176, R37.reuse, RZ ;  /* 0x00000025b0927210 */ /* 0x080fe20007f9e0ff */
[----:B------:R-:W-:Y:S02]  /*8490*/  VIADD R154, R219, 0xffffffb1 ;  /* 0xffffffb1db9a7836 */ /* 0x000fe40000000000 */
[--C-:B------:R-:W-:Y:S01]  /*84a0*/  IMAD.X R125, R155, 0x1, R38.reuse, P1 ;  /* 0x000000019b7d7824 */ /* 0x100fe200008e0626 */
[----:B------:R-:W-:Y:S01]  /*84b0*/  IADD3 R128, P1, PT, R158, R37, RZ ;  /* 0x000000259e807210 */ /* 0x000fe20007f3e0ff */
[----:B------:R-:W-:Y:S01]  /*84c0*/  IMAD.X R147, R177, 0x1, R38, P4 ;  /* 0x00000001b1937824 */ /* 0x000fe200020e0626 */
[----:B------:R-:W-:Y:S01]  /*84d0*/  IADD3 R48, P4, PT, R48, R3, RZ ;  /* 0x0000000330307210 */ /* 0x000fe20007f9e0ff */
[----:B------:R-:W-:-:S02]  /*84e0*/  VIADD R155, R219, 0xffffffb2 ;  /* 0xffffffb2db9b7836 */ /* 0x000fc40000000000 */
[----:B------:R-:W-:Y:S01]  /*84f0*/  IMAD.X R129, R159, 0x1, R38, P1 ;  /* 0x000000019f817824 */ /* 0x000fe200008e0626 */
[----:B------:R-:W-:Y:S01]  /*8500*/  IADD3 R132, P1, PT, R162, R37, RZ ;  /* 0x00000025a2847210 */ /* 0x000fe20007f3e0ff */
[----:B------:R-:W-:Y:S01]  /*8510*/  IMAD.X R49, R49, 0x1, R36, P4 ;  /* 0x0000000131317824 */ /* 0x000fe200020e0624 */
[----:B------:R-:W-:Y:S01]  /*8520*/  IADD3 R52, P4, PT, R52, R3, RZ ;  /* 0x0000000334347210 */ /* 0x000fe20007f9e0ff */
[----:B------:R-:W-:Y:S02]  /*8530*/  VIADD R158, R219, 0xffffffb0 ;  /* 0xffffffb0db9e7836 */ /* 0x000fe40000000000 */
[----:B------:R-:W-:Y:S01]  /*8540*/  IMAD.X R133, R163, 0x1, R38, P1 ;  /* 0x00000001a3857824 */ /* 0x000fe200008e0626 */
[----:B------:R-:W-:Y:S01]  /*8550*/  IADD3 R136, P1, PT, R166, R37, RZ ;  /* 0x00000025a6887210 */ /* 0x000fe20007f3e0ff */
[----:B------:R-:W-:Y:S01]  /*8560*/  IMAD.X R53, R53, 0x1, R36, P4 ;  /* 0x0000000135357824 */ /* 0x000fe200020e0624 */
[----:B------:R-:W-:Y:S02]  /*8570*/  IADD3 R56, P4, PT, R56, R3, RZ ;  /* 0x0000000338387210 */ /* 0x000fe40007f9e0ff */
[----:B------:R-:W-:Y:S01]  /*8580*/  ISETP.GE.U32.AND P5, PT, R158, 0x7fffff91, PT ;  /* 0x7fffff919e00780c */ /* 0x000fe20003fa6070 */
[----:B------:R-:W-:Y:S01]  /*8590*/  IMAD.X R137, R167, 0x1, R38, P1 ;  /* 0x00000001a7897824 */ /* 0x000fe200008e0626 */
[----:B------:R-:W-:Y:S01]  /*85a0*/  IADD3 R140, P1, PT, R170, R37, RZ ;  /* 0x00000025aa8c7210 */ /* 0x000fe20007f3e0ff */
[----:B------:R-:W-:Y:S01]  /*85b0*/  IMAD.X R57, R57, 0x1, R36, P4 ;  /* 0x0000000139397824 */ /* 0x000fe200020e0624 */
[----:B------:R-:W-:-:S03]  /*85c0*/  IADD3 R60, P4, PT, R60, R3, RZ ;  /* 0x000000033c3c7210 */ /* 0x000fc60007f9e0ff */
[----:B------:R-:W-:Y:S01]  /*85d0*/  IMAD.X R141, R171, 0x1, R38, P1 ;  /* 0x00000001ab8d7824 */ /* 0x000fe200008e0626 */
[----:B------:R-:W-:Y:S01]  /*85e0*/  IADD3 R144, P1, PT, R174, R37, RZ ;  /* 0x00000025ae907210 */ /* 0x000fe20007f3e0ff */
[----:B------:R-:W-:Y:S01]  /*85f0*/  IMAD.X R61, R61, 0x1, R36, P4 ;  /* 0x000000013d3d7824 */ /* 0x000fe200020e0624 */
[----:B------:R-:W-:-:S03]  /*8600*/  IADD3 R64, P4, PT, R64, R3, RZ ;  /* 0x0000000340407210 */ /* 0x000fc60007f9e0ff */
[----:B------:R-:W-:Y:S01]  /*8610*/  IMAD.X R145, R175, 0x1, R38, P1 ;  /* 0x00000001af917824 */ /* 0x000fe200008e0626 */
        /* <DEDUP_REMOVED lines=16> */
[----:B------:R-:W-:Y:S01]  /*8720*/  IADD3 R62, P1, PT, R62, R3, RZ ;  /* 0x000000033e3e7210 */ /* 0x000fe20007f3e0ff */
[--C-:B------:R-:W-:Y:S01]  /*8730*/  IMAD.X R153, R207, 0x1, R36.reuse, P4 ;  /* 0x00000001cf997824 */ /* 0x100fe200020e0624 */
[----:B------:R-:W-:Y:S02]  /*8740*/  ISETP.GE.U32.AND P4, PT, R154, 0x7fffff92, PT ;  /* 0x7fffff929a00780c */ /* 0x000fe40003f86070 */
[----:B------:R-:W-:Y:S01]  /*8750*/  IADD3 R154, P6, PT, R178, R37, RZ ;  /* 0x00000025b29a7210 */ /* 0x000fe20007fde0ff */
[----:B------:R-:W-:Y:S01]  /*8760*/  IMAD.X R63, R63, 0x1, R36, P1 ;  /* 0x000000013f3f7824 */ /* 0x000fe200008e0624 */
[----:B------:R-:W-:-:S05]  /*8770*/  IADD3 R66, P1, PT, R66, R3, RZ ;  /* 0x0000000342427210 */ /* 0x000fca0007f3e0ff */
[----:B------:R-:W-:Y:S01]  /*8780*/  IMAD.X R67, R67, 0x1, R36, P1 ;  /* 0x0000000143437824 */ /* 0x000fe200008e0624 */
[----:B------:R-:W-:-:S05]  /*8790*/  IADD3 R70, P1, PT, R70, R3, RZ ;  /* 0x0000000346467210 */ /* 0x000fca0007f3e0ff */
[----:B------:R-:W-:Y:S01]  /*87a0*/  IMAD.X R71, R71, 0x1, R36, P1 ;  /* 0x0000000147477824 */ /* 0x000fe200008e0624 */
[----:B------:R-:W-:-:S05]  /*87b0*/  IADD3 R74, P1, PT, R74, R3, RZ ;  /* 0x000000034a4a7210 */ /* 0x000fca0007f3e0ff */
[----:B------:R-:W-:Y:S01]  /*87c0*/  IMAD.X R75, R75, 0x1, R36, P1 ;  /* 0x000000014b4b7824 */ /* 0x000fe200008e0624 */
[----:B------:R-:W-:-:S05]  /*87d0*/  IADD3 R150, P1, PT, R204, R3, RZ ;  /* 0x00000003cc967210 */ /* 0x000fca0007f3e0ff */
[----:B------:R-:W-:Y:S01]  /*87e0*/  IMAD.X R151, R205, 0x1, R36, P1 ;  /* 0x00000001cd977824 */ /* 0x000fe200008e0624 */
[----:B------:R-:W-:Y:S01]  /*87f0*/  ISETP.GE.U32.AND P1, PT, R155, 0x7fffff93, PT ;  /* 0x7fffff939b00780c */ /* 0x000fe20003f26070 */
[----:B------:R-:W-:Y:S01]  /*8800*/  IMAD.X R155, R179, 0x1, R38, P6 ;  /* 0x00000001b39b7824 */ /* 0x000fe200030e0626 */
[----:B------:R-:W-:-:S05]  /*8810*/  IADD3 R158, P6, PT, R180, R37, RZ ;  /* 0x00000025b49e7210 */ /* 0x000fca0007fde0ff */
[----:B------:R-:W-:-:S06]  /*8820*/  IMAD.X R159, R181, 0x1, R38, P6 ;  /* 0x00000001b59f7824 */ /* 0x000fcc00030e0626 */
[----:B------:R1:W-:Y:S01]  /*8830*/  LDGSTS.E [R215+0x18034], desc[UR18][R46.64], !P1 ;  /* 0x180340002ed77fae */ /* 0x0003e2000c9a1012 */
[----:B------:R-:W-:Y:S02]  /*8840*/  LOP3.LUT P1, RZ, R160, 0x1, RZ, 0xc0, !PT ;  /* 0x00000001a0ff7812 */ /* 0x000fe4000782c0ff */
[--C-:B------:R-:W-:Y:S01]  /*8850*/  SHF.R.U32.HI R160, RZ, 0xc, R9.reuse ;  /* 0x0000000cffa07819 */ /* 0x100fe20000011609 */
[----:B------:R2:W-:Y:S04]  /*8860*/  LDGSTS.E [R215+0x18038], desc[UR18][R48.64], !P4 ;  /* 0x1803800030d77fae */ /* 0x0005e8000e1a1012 */
[----:B------:R3:W-:Y:S01]  /*8870*/  LDGSTS.E [R215+0x1803c], desc[UR18][R50.64], !P5 ;  /* 0x1803c00032d77fae */ /* 0x0007e2000e9a1012 */
[----:B-1----:R-:W-:-:S05]  /*8880*/  SHF.R.U32.HI R47, RZ, 0xe, R9 ;  /* 0x0000000eff2f7819 */ /* 0x002fca0000011609 */
[----:B------:R1:W-:Y:S01]  /*8890*/  LDGSTS.E [R215+0x18040], desc[UR18][R52.64], P1 ;  /* 0x1804000034d77fae */ /* 0x0003e200089a1012 */
[----:B------:R-:W-:Y:S02]  /*88a0*/  LOP3.LUT P1, RZ, R160, 0x1, RZ, 0xc0, !PT ;  /* 0x00000001a0ff7812 */ /* 0x000fe4000782c0ff */
[-C--:B--2---:R-:W-:Y:S02]  /*88b0*/  IADD3 R48, P4, PT, R184, R37.reuse, RZ ;  /* 0x00000025b8307210 */ /* 0x084fe40007f9e0ff */
[----:B------:R-:W-:Y:S02]  /*88c0*/  LOP3.LUT P5, RZ, R47, 0x1, RZ, 0xc0, !PT ;  /* 0x000000012fff7812 */ /* 0x000fe400078ac0ff */
[----:B---3--:R-:W-:Y:S01]  /*88d0*/  SHF.R.U32.HI R51, RZ, 0xd, R9 ;  /* 0x0000000dff337819 */ /* 0x008fe20000011609 */
[----:B------:R-:W-:Y:S01]  /*88e0*/  IMAD.X R49, R185, 0x1, R38, P4 ;  /* 0x00000001b9317824 */ /* 0x000fe200020e0626 */
[----:B------:R-:W-:Y:S02]  /*88f0*/  IADD3 R46, P6, PT, R182, R37, RZ ;  /* 0x00000025b62e7210 */ /* 0x000fe40007fde0ff */
[----:B------:R-:W-:-:S02]  /*8900*/  LOP3.LUT P4, RZ, R51, 0x1, RZ, 0xc0, !PT ;  /* 0x0000000133ff7812 */ /* 0x000fc4000788c0ff */
[--C-:B-1----:R-:W-:Y:S01]  /*8910*/  SHF.R.U32.HI R52, RZ, 0xb, R9.reuse ;  /* 0x0000000bff347819 */ /* 0x102fe20000011609 */
[----:B------:R-:W-:Y:S01]  /*8920*/  IMAD.X R47, R183, 0x1, R38, P6 ;  /* 0x00000001b72f7824 */ /* 0x000fe200030e0626 */
[----:B------:R-:W-:Y:S02]  /*8930*/  SHF.R.U32.HI R53, RZ, 0xa, R9 ;  /* 0x0000000aff357819 */ /* 0x000fe40000011609 */
[----:B------:R-:W-:Y:S01]  /*8940*/  IADD3 R50, P6, PT, R186, R37, RZ ;  /* 0x00000025ba327210 */ /* 0x000fe20007fde0ff */
[----:B------:R1:W-:Y:S01]  /*8950*/  LDGSTS.E [R215+0x18044], desc[UR18][R54.64], P5 ;  /* 0x1804400036d77fae */ /* 0x0003e2000a9a1012 */
[----:B------:R-:W-:-:S03]  /*8960*/  LOP3.LUT P5, RZ, R52, 0x1, RZ, 0xc0, !PT ;  /* 0x0000000134ff7812 */ /* 0x000fc600078ac0ff */
[----:B------:R-:W-:Y:S01]  /*8970*/  IMAD.X R51, R187, 0x1, R38, P6 ;  /* 0x00000001bb337824 */ /* 0x000fe200030e0626 */
[----:B------:R-:W-:Y:S01]  /*8980*/  IADD3 R52, P6, PT, R188, R37, RZ ;  /* 0x00000025bc347210 */ /* 0x000fe20007fde0ff */
[----:B------:R2:W-:Y:S01]  /*8990*/  LDGSTS.E [R215+0x18048], desc[UR18][R56.64], P4 ;  /* 0x1804800038d77fae */ /* 0x0005e2000a1a1012 */
[----:B------:R-:W-:-:S03]  /*89a0*/  LOP3.LUT P4, RZ, R53, 0x1, RZ, 0xc0, !PT ;  /* 0x0000000135ff7812 */ /* 0x000fc6000788c0ff */
[----:B------:R-:W-:Y:S01]  /*89b0*/  LDGSTS.E [R215+0x1804c], desc[UR18][R58.64], P1 ;  /* 0x1804c0003ad77fae */ /* 0x000fe200089a1012 */
[----:B------:R-:W-:Y:S01]  /*89c0*/  IMAD.X R53, R189, 0x1, R38, P6 ;  /* 0x00000001bd357824 */ /* 0x000fe200030e0626 */
[--C-:B-1----:R-:W-:Y:S02]  /*89d0*/  SHF.R.U32.HI R54, RZ, 0x9, R9.reuse ;  /* 0x00000009ff367819 */ /* 0x102fe40000011609 */
[--C-:B------:R-:W-:Y:S01]  /*89e0*/  SHF.R.U32.HI R55, RZ, 0x7, R9.reuse ;  /* 0x00000007ff377819 */ /* 0x100fe20000011609 */
[----:B------:R1:W-:Y:S01]  /*89f0*/  LDGSTS.E [R215+0x18050], desc[UR18][R60.64], P5 ;  /* 0x180500003cd77fae */ /* 0x0003e2000a9a1012 */
[----:B------:R-:W-:Y:S02]  /*8a00*/  LOP3.LUT P1, RZ, R54, 0x1, RZ, 0xc0, !PT ;  /* 0x0000000136ff7812 */ /* 0x000fe4000782c0ff */
[----:B------:R-:W-:Y:S02]  /*8a10*/  SHF.R.U32.HI R54, RZ, 0x8, R9 ;  /* 0x00000008ff367819 */ /* 0x000fe40000011609 */
[----:B------:R3:W-:Y:S01]  /*8a20*/  LDGSTS.E [R215+0x18054], desc[UR18][R62.64], P4 ;  /* 0x180540003ed77fae */ /* 0x0007e2000a1a1012 */
[----:B------:R-:W-:-:S02]  /*8a30*/  LOP3.LUT P4, RZ, R55, 0x1, RZ, 0xc0, !PT ;  /* 0x0000000137ff7812 */ /* 0x000fc4000788c0ff */
[----:B------:R-:W-:Y:S02]  /*8a40*/  LOP3.LUT P5, RZ, R54, 0x1, RZ, 0xc0, !PT ;  /* 0x0000000136ff7812 */ /* 0x000fe400078ac0ff */
[--C-:B--2---:R-:W-:Y:S02]  /*8a50*/  SHF.R.U32.HI R56, RZ, 0x6, R9.reuse ;  /* 0x00000006ff387819 */ /* 0x104fe40000011609 */
[--C-:B------:R-:W-:Y:S02]  /*8a60*/  SHF.R.U32.HI R57, RZ, 0x5, R9.reuse ;  /* 0x00000005ff397819 */ /* 0x100fe40000011609 */
[----:B------:R-:W-:Y:S01]  /*8a70*/  LDGSTS.E [R215+0x18058], desc[UR18][R64.64], P1 ;  /* 0x1805800040d77fae */ /* 0x000fe200089a1012 */
[----:B------:R-:W-:Y:S02]  /*8a80*/  LOP3.LUT P1, RZ, R56, 0x1, RZ, 0xc0, !PT ;  /* 0x0000000138ff7812 */ /* 0x000fe4000782c0ff */
[--C-:B-1----:R-:W-:Y:S02]  /*8a90*/  SHF.R.U32.HI R61, RZ, 0x4, R9.reuse ;  /* 0x00000004ff3d7819 */ /* 0x102fe40000011609 */
[----:B---3--:R-:W-:-:S02]  /*8aa0*/  SHF.R.U32.HI R62, RZ, 0x3, R9 ;  /* 0x00000003ff3e7819 */ /* 0x008fc40000011609 */
[----:B------:R1:W-:Y:S01]  /*8ab0*/  LDGSTS.E [R215+0x1805c], desc[UR18][R66.64], P5 ;  /* 0x1805c00042d77fae */ /* 0x0003e2000a9a1012 */
[----:B------:R-:W-:Y:S02]  /*8ac0*/  LOP3.LUT P5, RZ, R57, 0x1, RZ, 0xc0, !PT ;  /* 0x0000000139ff7812 */ /* 0x000fe400078ac0ff */
[--C-:B------:R-:W-:Y:S01]  /*8ad0*/  SHF.R.U32.HI R63, RZ, 0x2, R9.reuse ;  /* 0x00000002ff3f7819 */ /* 0x100fe20000011609 */
[----:B------:R2:W-:Y:S01]  /*8ae0*/  LDGSTS.E [R215+0x18060], desc[UR18][R68.64], P4 ;  /* 0x1806000044d77fae */ /* 0x0005e2000a1a1012 */
[----:B------:R-:W-:Y:S02]  /*8af0*/  IADD3 R58, P4, PT, R194, R37, RZ ;  /* 0x00000025c23a7210 */ /* 0x000fe40007f9e0ff */
[----:B------:R-:W-:Y:S01]  /*8b00*/  SHF.R.U32.HI R9, RZ, 0x1, R9 ;  /* 0x00000001ff097819 */ /* 0x000fe20000011609 */
[----:B------:R2:W-:Y:S01]  /*8b10*/  LDGSTS.E [R215+0x18064], desc[UR18][R70.64], P1 ;  /* 0x1806400046d77fae */ /* 0x0005e200089a1012 */
[----:B------:R-:W-:Y:S01]  /*8b20*/  ISETP.GE.AND P1, PT, R217, R216, PT ;  /* 0x000000d8d900720c */ /* 0x000fe20003f26270 */
[----:B------:R-:W-:Y:S01]  /*8b30*/  IMAD.X R59, R195, 0x1, R38, P4 ;  /* 0x00000001c33b7824 */ /* 0x000fe200020e0626 */
[----:B------:R-:W-:-:S02]  /*8b40*/  LOP3.LUT P4, RZ, R61, 0x1, RZ, 0xc0, !PT ;  /* 0x000000013dff7812 */ /* 0x000fc4000788c0ff */
[----:B-1----:R-:W-:Y:S01]  /*8b50*/  SEL R66, RZ, 0x4, P1 ;  /* 0x00000004ff427807 */ /* 0x002fe20000800000 */
[----:B------:R2:W-:Y:S01]  /*8b60*/  LDGSTS.E [R215+0x18068], desc[UR18][R72.64], P5 ;  /* 0x1806800048d77fae */ /* 0x0005e2000a9a1012 */
[----:B------:R-:W-:Y:S02]  /*8b70*/  LOP3.LUT P1, RZ, R62, 0x1, RZ, 0xc0, !PT ;  /* 0x000000013eff7812 */ /* 0x000fe4000782c0ff */
[----:B------:R-:W-:Y:S02]  /*8b80*/  ISETP.GT.AND P5, PT, R241, 0x5f, PT ;  /* 0x0000005ff100780c */ /* 0x000fe40003fa4270 */
[-C--:B------:R-:W-:Y:S02]  /*8b90*/  IADD3 R54, P6, PT, R190, R37.reuse, RZ ;  /* 0x00000025be367210 */ /* 0x080fe40007fde0ff */
[----:B------:R-:W-:Y:S02]  /*8ba0*/  SEL R66, R66, RZ, P5 ;  /* 0x000000ff42427207 */ /* 0x000fe40002800000 */
[----:B------:R-:W-:Y:S01]  /*8bb0*/  LOP3.LUT P5, RZ, R63, 0x1, RZ, 0xc0, !PT ;  /* 0x000000013fff7812 */ /* 0x000fe200078ac0ff */
[----:B------:R2:W-:Y:S01]  /*8bc0*/  LDGSTS.E [R215+0x1806c], desc[UR18][R74.64], P4 ;  /* 0x1806c0004ad77fae */ /* 0x0005e2000a1a1012 */
[-C--:B------:R-:W-:Y:S01]  /*8bd0*/  IADD3 R62, P4, PT, R198, R37.reuse, RZ ;  /* 0x00000025c63e7210 */ /* 0x080fe20007f9e0ff */
[--C-:B------:R-:W-:Y:S01]  /*8be0*/  IMAD.X R55, R191, 0x1, R38.reuse, P6 ;  /* 0x00000001bf377824 */ /* 0x100fe200030e0626 */
[-C--:B------:R-:W-:Y:S01]  /*8bf0*/  IADD3 R56, P6, PT, R192, R37.reuse, RZ ;  /* 0x00000025c0387210 */ /* 0x080fe20007fde0ff */
[----:B------:R2:W-:Y:S01]  /*8c00*/  LDGSTS.E [R215+0x18070], desc[UR18][R148.64], P1 ;  /* 0x1807000094d77fae */ /* 0x0005e200089a1012 */
[----:B------:R-:W-:Y:S01]  /*8c10*/  ISETP.NE.U32.AND P1, PT, R66, RZ, PT ;  /* 0x000000ff4200720c */ /* 0x000fe20003f25070 */
[--C-:B------:R-:W-:Y:S01]  /*8c20*/  IMAD.X R63, R199, 0x1, R38.reuse, P4 ;  /* 0x00000001c73f7824 */ /* 0x100fe200020e0626 */
[----:B------:R-:W-:Y:S01]  /*8c30*/  LOP3.LUT P4, RZ, R9, 0x1, RZ, 0xc0, !PT ;  /* 0x0000000109ff7812 */ /* 0x000fe2000788c0ff */
[----:B------:R-:W-:Y:S01]  /*8c40*/  IMAD.X R57, R193, 0x1, R38, P6 ;  /* 0x00000001c1397824 */ /* 0x000fe200030e0626 */
[----:B------:R-:W-:-:S03]  /*8c50*/  IADD3 R60, P6, PT, R196, R37, RZ ;  /* 0x00000025c43c7210 */ /* 0x000fc60007fde0ff */
[----:B------:R2:W-:Y:S02]  /*8c60*/  LDGSTS.E [R215+0x18074], desc[UR18][R150.64], P5 ;  /* 0x1807400096d77fae */ /* 0x0005e4000a9a1012 */
[----:B------:R-:W-:Y:S01]  /*8c70*/  IMAD.X R61, R197, 0x1, R38, P6 ;  /* 0x00000001c53d7824 */ /* 0x000fe200030e0626 */
[----:B------:R-:W-:-:S05]  /*8c80*/  IADD3 R64, P6, PT, R200, R37, RZ ;  /* 0x00000025c8407210 */ /* 0x000fca0007fde0ff */
[----:B------:R2:W-:Y:S01]  /*8c90*/  LDGSTS.E [R215+0x18078], desc[UR18][R152.64], P4 ;  /* 0x1807800098d77fae */ /* 0x0005e2000a1a1012 */
[--C-:B------:R-:W-:Y:S01]  /*8ca0*/  IMAD.X R65, R201, 0x1, R38.reuse, P6 ;  /* 0x00000001c9417824 */ /* 0x100fe200030e0626 */
[----:B------:R-:W-:Y:S02]  /*8cb0*/  IADD3 R66, P6, PT, R210, R37, RZ ;  /* 0x00000025d2427210 */ /* 0x000fe40007fde0ff */
[----:B------:R2:W-:Y:S01]  /*8cc0*/  LDGSTS.E [R215+0x1807c], desc[UR18][R156.64], !P2 ;  /* 0x1807c0009cd77fae */ /* 0x0005e2000d1a1012 */
[----:B------:R-:W-:Y:S02]  /*8cd0*/  ISETP.GE.AND P2, PT, R241, 0x20, PT ;  /* 0x00000020f100780c */ /* 0x000fe40003f46270 */
[----:B------:R-:W-:Y:S01]  /*8ce0*/  IMAD.X R67, R211, 0x1, R38, P6 ;  /* 0x00000001d3437824 */ /* 0x000fe200030e0626 */
        /* <DEDUP_REMOVED lines=65> */
[----:B------:R-:W-:-:S03]  /*9100*/  ISETP.GE.AND P1, PT, R241, 0x40, PT ;  /* 0x00000040f100780c */ /* 0x000fc60003f26270 */
[----:B------:R-:W0:Y:S10]  /*9110*/  LDGDEPBAR ;  /* 0x00000000000079af */ /* 0x000e340000000000 */
[----:B--2---:R-:W-:Y:S05]  /*9120*/  @!P1 BRA `(.L_x_8) ;  /* 0x0000003c009c9947 */ /* 0x004fea0003800000 */
[----:B------:R-:W2:Y:S01]  /*9130*/  LDL.LU R166, [R1] ;  /* 0x0000000001a67983 */ /* 0x000ea20000300800 */
[----:B------:R-:W-:Y:S01]  /*9140*/  SHF.R.S32.HI R5, RZ, 0x1f, R252 ;  /* 0x0000001fff057819 */ /* 0x000fe200000114fc */
[----:B------:R-:W1:Y:S02]  /*9150*/  LDC.64 R10, c[0x0][0x388] ;  /* 0x0000e200ff0a7b82 */ /* 0x000e640000000a00 */
[----:B------:R-:W3:Y:S04]  /*9160*/  LDL.LU R167, [R1+0x4] ;  /* 0x0000040001a77983 */ /* 0x000ee80000300800 */
[----:B------:R-:W4:Y:S01]  /*9170*/  LDL.LU R164, [R1+0x8] ;  /* 0x0000080001a47983 */ /* 0x000f220000300800 */
[C---:B------:R-:W-:Y:S01]  /*9180*/  IADD3 R234, P4, PT, R252.reuse, R42, RZ ;  /* 0x0000002afcea7210 */ /* 0x040fe20007f9e0ff */
[----:B------:R-:W5:Y:S02]  /*9190*/  LDC.64 R6, c[0x0][0x380] ;  /* 0x0000e000ff067b82 */ /* 0x000f640000000a00 */
[----:B------:R-:W5:Y:S04]  /*91a0*/  LDL.LU R165, [R1+0xc] ;  /* 0x00000c0001a57983 */ /* 0x000f680000300800 */
[----:B------:R-:W5:Y:S04]  /*91b0*/  LDL.LU R163, [R1+0x10] ;  /* 0x0000100001a37983 */ /* 0x000f680000300800 */
[----:B------:R-:W5:Y:S04]  /*91c0*/  LDL.LU R161, [R1+0x14] ;  /* 0x0000140001a17983 */ /* 0x000f680000300800 */
[----:B------:R-:W5:Y:S04]  /*91d0*/  LDL.LU R242, [R1+0x18] ;  /* 0x0000180001f27983 */ /* 0x000f680000300800 */
[----:B------:R-:W5:Y:S01]  /*91e0*/  LDL.LU R243, [R1+0x1c] ;  /* 0x00001c0001f37983 */ /* 0x000f620000300800 */
[----:B------:R-:W-:-:S02]  /*91f0*/  IADD3 R232, P1, PT, R252, R43, RZ ;  /* 0x0000002bfce87210 */ /* 0x000fc40007f3e0ff */
[C---:B------:R-:W-:Y:S01]  /*9200*/  IADD3 R230, P6, PT, R252.reuse, R44, RZ ;  /* 0x0000002cfce67210 */ /* 0x040fe20007fde0ff */
[----:B------:R-:W5:Y:S01]  /*9210*/  LDL.LU R162, [R1+0x20] ;  /* 0x0000200001a27983 */ /* 0x000f620000300800 */
[----:B------:R-:W-:Y:S02]  /*9220*/  IADD3 R228, P5, PT, R252, R45, RZ ;  /* 0x0000002dfce47210 */ /* 0x000fe40007fbe0ff */
[-C--:B------:R-:W-:Y:S01]  /*9230*/  LEA.HI.X.SX32 R235, R42, R5.reuse, 0x1, P4 ;  /* 0x000000052aeb7211 */ /* 0x080fe200020f0eff */
[----:B------:R-:W5:Y:S01]  /*9240*/  LDL.LU R172, [R1+0x24] ;  /* 0x0000240001ac7983 */ /* 0x000f620000300800 */
[C---:B------:R-:W-:Y:S02]  /*9250*/  IADD3 R226, P4, PT, R252.reuse, R236, RZ ;  /* 0x000000ecfce27210 */ /* 0x040fe40007f9e0ff */
[----:B------:R-:W-:Y:S01]  /*9260*/  LEA.HI.X.SX32 R233, R43, R5, 0x1, P1 ;  /* 0x000000052be97211 */ /* 0x000fe200008f0eff */
[----:B------:R-:W5:Y:S01]  /*9270*/  LDL.LU R173, [R1+0x28] ;  /* 0x0000280001ad7983 */ /* 0x000f620000300800 */
[----:B------:R-:W-:-:S02]  /*9280*/  IADD3 R224, P1, PT, R252, R239, RZ ;  /* 0x000000effce07210 */ /* 0x000fc40007f3e0ff */
[-C--:B------:R-:W-:Y:S01]  /*9290*/  LEA.HI.X.SX32 R231, R44, R5.reuse, 0x1, P6 ;  /* 0x000000052ce77211 */ /* 0x080fe200030f0eff */
[----:B------:R-:W5:Y:S01]  /*92a0*/  LDL.LU R170, [R1+0x2c] ;  /* 0x00002c0001aa7983 */ /* 0x000f620000300800 */
[C---:B------:R-:W-:Y:S02]  /*92b0*/  IADD3 R222, P6, PT, R252.reuse, R244, RZ ;  /* 0x000000f4fcde7210 */ /* 0x040fe40007fde0ff */
[----:B------:R-:W-:Y:S01]  /*92c0*/  LEA.HI.X.SX32 R229, R45, R5, 0x1, P5 ;  /* 0x000000052de57211 */ /* 0x000fe200028f0eff */
[----:B------:R-:W5:Y:S01]  /*92d0*/  LDL.LU R171, [R1+0x30] ;  /* 0x0000300001ab7983 */ /* 0x000f620000300800 */
[----:B------:R-:W-:Y:S02]  /*92e0*/  IADD3 R220, P5, PT, R252, R245, RZ ;  /* 0x000000f5fcdc7210 */ /* 0x000fe40007fbe0ff */
[----:B------:R-:W-:Y:S01]  /*92f0*/  LEA.HI.X.SX32 R227, R236, R5, 0x1, P4 ;  /* 0x00000005ece37211 */ /* 0x000fe200020f0eff */
[----:B------:R-:W5:Y:S01]  /*9300*/  LDL.LU R168, [R1+0x34] ;  /* 0x0000340001a87983 */ /* 0x000f620000300800 */
[----:B------:R-:W-:-:S02]  /*9310*/  IADD3 R218, P4, PT, R252, R246, RZ ;  /* 0x000000f6fcda7210 */ /* 0x000fc40007f9e0ff */
[----:B------:R-:W-:Y:S01]  /*9320*/  LEA.HI.X.SX32 R225, R239, R5, 0x1, P1 ;  /* 0x00000005efe17211 */ /* 0x000fe200008f0eff */
[----:B------:R-:W5:Y:S01]  /*9330*/  LDL.LU R169, [R1+0x38] ;  /* 0x0000380001a97983 */ /* 0x000f620000300800 */
[----:B------:R-:W-:Y:S02]  /*9340*/  R2UR UR22, R214 ;  /* 0x00000000d61672ca */ /* 0x000fe400000e0000 */
[----:B------:R-:W-:Y:S02]  /*9350*/  IADD3 R216, P1, PT, R252, R247, RZ ;  /* 0x000000f7fcd87210 */ /* 0x000fe40007f3e0ff */
[-C--:B------:R-:W-:Y:S02]  /*9360*/  LEA.HI.X.SX32 R223, R244, R5.reuse, 0x1, P6 ;  /* 0x00000005f4df7211 */ /* 0x080fe400030f0eff */
[----:B------:R-:W-:Y:S02]  /*9370*/  IADD3 R214, P6, PT, R252, R248, RZ ;  /* 0x000000f8fcd67210 */ /* 0x000fe40007fde0ff */
[----:B------:R-:W-:-:S02]  /*9380*/  LEA.HI.X.SX32 R221, R245, R5, 0x1, P5 ;  /* 0x00000005f5dd7211 */ /* 0x000fc400028f0eff */
[----:B------:R-:W-:Y:S02]  /*9390*/  IADD3 R9, P5, PT, R252, R249, RZ ;  /* 0x000000f9fc097210 */ /* 0x000fe40007fbe0ff */
[-C--:B------:R-:W-:Y:S02]  /*93a0*/  LEA.HI.X.SX32 R219, R246, R5.reuse, 0x1, P4 ;  /* 0x00000005f6db7211 */ /* 0x080fe400020f0eff */
[----:B------:R-:W-:Y:S02]  /*93b0*/  IADD3 R210, P4, PT, R252, R250, RZ ;  /* 0x000000fafcd27210 */ /* 0x000fe40007f9e0ff */
[-C--:B------:R-:W-:Y:S02]  /*93c0*/  LEA.HI.X.SX32 R217, R247, R5.reuse, 0x1, P1 ;  /* 0x00000005f7d97211 */ /* 0x080fe400008f0eff */
[-C--:B------:R-:W-:Y:S02]  /*93d0*/  LEA.HI.X.SX32 R215, R248, R5.reuse, 0x1, P6 ;  /* 0x00000005f8d77211 */ /* 0x080fe400030f0eff */
[----:B------:R-:W-:-:S02]  /*93e0*/  LEA.HI.X.SX32 R249, R249, R5, 0x1, P5 ;  /* 0x00000005f9f97211 */ /* 0x000fc400028f0eff */
[----:B------:R-:W-:Y:S02]  /*93f0*/  LEA.HI.X.SX32 R211, R250, R5, 0x1, P4 ;  /* 0x00000005fad37211 */ /* 0x000fe400020f0eff */
[C---:B--2---:R-:W-:Y:S02]  /*9400*/  IADD3 R208, P1, PT, R252.reuse, R166, RZ ;  /* 0x000000a6fcd07210 */ /* 0x044fe40007f3e0ff */
[----:B---3--:R-:W-:Y:S02]  /*9410*/  IADD3 R206, P6, PT, R252, R167, RZ ;  /* 0x000000a7fcce7210 */ /* 0x008fe40007fde0ff */
[-C--:B------:R-:W-:Y:S02]  /*9420*/  LEA.HI.X.SX32 R209, R166, R5.reuse, 0x1, P1 ;  /* 0x00000005a6d17211 */ /* 0x080fe400008f0eff */
[----:B----4-:R-:W-:Y:S01]  /*9430*/  IADD3 R204, P5, PT, R252, R164, RZ ;  /* 0x000000a4fccc7210 */ /* 0x010fe20007fbe0ff */
[----:B------:R-:W2:Y:S01]  /*9440*/  LDL.LU R166, [R1+0x3c] ;  /* 0x00003c0001a67983 */ /* 0x000ea20000300800 */
[----:B------:R-:W-:-:S02]  /*9450*/  LEA.HI.X.SX32 R207, R167, R5, 0x1, P6 ;  /* 0x00000005a7cf7211 */ /* 0x000fc400030f0eff */
[----:B-----5:R-:W-:Y:S01]  /*9460*/  IADD3 R202, P4, PT, R252, R165, RZ ;  /* 0x000000a5fcca7210 */ /* 0x020fe20007f9e0ff */
[----:B------:R-:W3:Y:S01]  /*9470*/  LDL.LU R167, [R1+0x40] ;  /* 0x0000400001a77983 */ /* 0x000ee20000300800 */
[----:B------:R-:W-:Y:S02]  /*9480*/  LEA.HI.X.SX32 R205, R164, R5, 0x1, P5 ;  /* 0x00000005a4cd7211 */ /* 0x000fe400028f0eff */
[C---:B------:R-:W-:Y:S02]  /*9490*/  IADD3 R200, P1, PT, R252.reuse, R163, RZ ;  /* 0x000000a3fcc87210 */ /* 0x040fe40007f3e0ff */
[----:B------:R-:W-:Y:S02]  /*94a0*/  LEA.HI.X.SX32 R203, R165, R5, 0x1, P4 ;  /* 0x00000005a5cb7211 */ /* 0x000fe400020f0eff */
[----:B------:R-:W-:Y:S01]  /*94b0*/  IADD3 R198, P6, PT, R252, R161, RZ ;  /* 0x000000a1fcc67210 */ /* 0x000fe20007fde0ff */
[----:B------:R-:W4:Y:S01]  /*94c0*/  LDL.LU R165, [R1+0x44] ;  /* 0x0000440001a57983 */ /* 0x000f220000300800 */
[----:B------:R-:W-:-:S02]  /*94d0*/  LEA.HI.X.SX32 R201, R163, R5, 0x1, P1 ;  /* 0x00000005a3c97211 */ /* 0x000fc400008f0eff */
[C---:B------:R-:W-:Y:S01]  /*94e0*/  IADD3 R196, P5, PT, R252.reuse, R242, RZ ;  /* 0x000000f2fcc47210 */ /* 0x040fe20007fbe0ff */
[----:B------:R-:W5:Y:S01]  /*94f0*/  LDL.LU R163, [R1+0x48] ;  /* 0x0000480001a37983 */ /* 0x000f620000300800 */
[----:B------:R-:W-:Y:S02]  /*9500*/  LEA.HI.X.SX32 R199, R161, R5, 0x1, P6 ;  /* 0x00000005a1c77211 */ /* 0x000fe400030f0eff */
[----:B------:R-:W-:Y:S01]  /*9510*/  IADD3 R194, P4, PT, R252, R243, RZ ;  /* 0x000000f3fcc27210 */ /* 0x000fe20007f9e0ff */
[----:B------:R-:W5:Y:S01]  /*9520*/  LDL.LU R161, [R1+0x4c] ;  /* 0x00004c0001a17983 */ /* 0x000f620000300800 */
[-C--:B------:R-:W-:Y:S02]  /*9530*/  LEA.HI.X.SX32 R197, R242, R5.reuse, 0x1, P5 ;  /* 0x00000005f2c57211 */ /* 0x080fe400028f0eff */
[----:B------:R-:W-:Y:S01]  /*9540*/  LEA.HI.X.SX32 R195, R243, R5, 0x1, P4 ;  /* 0x00000005f3c37211 */ /* 0x000fe200020f0eff */
[----:B------:R-:W5:Y:S04]  /*9550*/  LDL.LU R242, [R1+0x50] ;  /* 0x0000500001f27983 */ /* 0x000f680000300800 */
[----:B------:R-:W5:Y:S01]  /*9560*/  LDL.LU R243, [R1+0x54] ;  /* 0x0000540001f37983 */ /* 0x000f620000300800 */
[----:B------:R-:W-:-:S02]  /*9570*/  IADD3 R192, P1, PT, R252, R162, RZ ;  /* 0x000000a2fcc07210 */ /* 0x000fc40007f3e0ff */
[----:B------:R-:W-:Y:S01]  /*9580*/  IADD3 R190, P6, PT, R252, R172, RZ ;  /* 0x000000acfcbe7210 */ /* 0x000fe20007fde0ff */
[----:B------:R-:W5:Y:S01]  /*9590*/  LDL.LU R164, [R1+0x58] ;  /* 0x0000580001a47983 */ /* 0x000f620000300800 */
[----:B------:R-:W-:-:S03]  /*95a0*/  LEA.HI.X.SX32 R193, R162, R5, 0x1, P1 ;  /* 0x00000005a2c17211 */ /* 0x000fc600008f0eff */
[----:B------:R-:W5:Y:S01]  /*95b0*/  LDL.LU R162, [R1+0x5c] ;  /* 0x00005c0001a27983 */ /* 0x000f620000300800 */
[----:B------:R-:W-:Y:S02]  /*95c0*/  LEA.HI.X.SX32 R191, R172, R5, 0x1, P6 ;  /* 0x00000005acbf7211 */ /* 0x000fe400030f0eff */
[C---:B------:R-:W-:Y:S01]  /*95d0*/  IADD3 R183, P1, PT, R252.reuse, R171, RZ ;  /* 0x000000abfcb77210 */ /* 0x040fe20007f3e0ff */
[----:B------:R-:W5:Y:S01]  /*95e0*/  LDL.LU R160, [R1+0x60] ;  /* 0x0000600001a07983 */ /* 0x000f620000300800 */
[C---:B------:R-:W-:Y:S02]  /*95f0*/  IADD3 R188, P5, PT, R252.reuse, R173, RZ ;  /* 0x000000adfcbc7210 */ /* 0x040fe40007fbe0ff */
[----:B------:R-:W-:Y:S01]  /*9600*/  IADD3 R181, P6, PT, R252, R168, RZ ;  /* 0x000000a8fcb57210 */ /* 0x000fe20007fde0ff */
[----:B------:R-:W5:Y:S01]  /*9610*/  LDL.LU R68, [R1+0x64] ;  /* 0x0000640001447983 */ /* 0x000f620000300800 */
[----:B------:R-:W-:-:S03]  /*9620*/  LEA.HI.X.SX32 R185, R171, R5, 0x1, P1 ;  /* 0x00000005abb97211 */ /* 0x000fc600008f0eff */
[----:B------:R-:W5:Y:S01]  /*9630*/  LDL.LU R70, [R1+0x68] ;  /* 0x0000680001467983 */ /* 0x000f620000300800 */
[----:B------:R-:W-:Y:S02]  /*9640*/  IADD3 R186, P4, PT, R252, R170, RZ ;  /* 0x000000aafcba7210 */ /* 0x000fe40007f9e0ff */
[-C--:B------:R-:W-:Y:S01]  /*9650*/  LEA.HI.X.SX32 R189, R173, R5.reuse, 0x1, P5 ;  /* 0x00000005adbd7211 */ /* 0x080fe200028f0eff */
[----:B------:R-:W5:Y:S01]  /*9660*/  LDL.LU R74, [R1+0x6c] ;  /* 0x00006c00014a7983 */ /* 0x000f620000300800 */
[----:B------:R-:W-:-:S03]  /*9670*/  LEA.HI.X.SX32 R182, R168, R5, 0x1, P6 ;  /* 0x00000005a8b67211 */ /* 0x000fc600030f0eff */
[----:B------:R-:W5:Y:S01]  /*9680*/  LDL.LU R150, [R1+0x70] ;  /* 0x0000700001967983 */ /* 0x000f620000300800 */
[----:B------:R-:W-:-:S03]  /*9690*/  LEA.HI.X.SX32 R187, R170, R5, 0x1, P4 ;  /* 0x00000005aabb7211 */ /* 0x000fc600020f0eff */
[----:B------:R-:W5:Y:S04]  /*96a0*/  LDL.LU R151, [R1+0x74] ;  /* 0x0000740001977983 */ /* 0x000f680000300800 */
[----:B------:R-:W5:Y:S04]  /*96b0*/  LDL.LU R148, [R1+0x78] ;  /* 0x0000780001947983 */ /* 0x000f680000300800 */
[----:B------:R-:W5:Y:S04]  /*96c0*/  LDL.LU R149, [R1+0x7c] ;  /* 0x00007c0001957983 */ /* 0x000f680000300800 */
[----:B------:R-:W5:Y:S04]  /*96d0*/  LDL.LU R69, [R1+0x80] ;  /* 0x0000800001457983 */ /* 0x000f680000300800 */
[----:B------:R-:W5:Y:S01]  /*96e0*/  LDL.LU R184, [R1+0x84] ;  /* 0x0000840001b87983 */ /* 0x000f620000300800 */
[----:B---3--:R-:W-:-:S02]  /*96f0*/  IADD3 R175, P1, PT, R252, R167, RZ ;  /* 0x000000a7fcaf7210 */ /* 0x008fc40007f3e0ff */
[C---:B--2---:R-:W-:Y:S02]  /*9700*/  IADD3 R177, P4, PT, R252.reuse, R166, RZ ;  /* 0x000000a6fcb17210 */ /* 0x044fe40007f9e0ff */
[----:B------:R-:W-:Y:S02]  /*9710*/  LEA.HI.X.SX32 R176, R167, R5, 0x1, P1 ;  /* 0x00000005a7b07211 */ /* 0x000fe400008f0eff */
[----:B----4-:R-:W-:-:S04]  /*9720*/  IADD3 R173, P6, PT, R252, R165, RZ ;  /* 0x000000a5fcad7210 */ /* 0x010fc80007fde0ff */
[-C--:B------:R-:W-:Y:S02]  /*9730*/  LEA.HI.X.SX32 R174, R165, R5.reuse, 0x1, P6 ;  /* 0x00000005a5ae7211 */ /* 0x080fe400030f0eff */
[----:B------:R-:W-:Y:S02]  /*9740*/  LEA.HI.X.SX32 R178, R166, R5, 0x1, P4 ;  /* 0x00000005a6b27211 */ /* 0x000fe400020f0eff */
[C---:B-----5:R-:W-:Y:S02]  /*9750*/  IADD3 R167, P1, PT, R252.reuse, R242, RZ ;  /* 0x000000f2fca77210 */ /* 0x060fe40007f3e0ff */
[----:B------:R-:W-:Y:S02]  /*9760*/  IADD3 R165, P6, PT, R252, R243, RZ ;  /* 0x000000f3fca57210 */ /* 0x000fe40007fde0ff */
[-C--:B------:R-:W-:Y:S02]  /*9770*/  LEA.HI.X.SX32 R168, R242, R5.reuse, 0x1, P1 ;  /* 0x00000005f2a87211 */ /* 0x080fe400008f0eff */
[----:B------:R-:W2:Y:S01]  /*9780*/  LDL.LU R242, [R1+0x88] ;  /* 0x0000880001f27983 */ /* 0x000ea20000300800 */
[----:B------:R-:W-:-:S03]  /*9790*/  LEA.HI.X.SX32 R166, R243, R5, 0x1, P6 ;  /* 0x00000005f3a67211 */ /* 0x000fc600030f0eff */
[----:B------:R-:W3:Y:S01]  /*97a0*/  LDL.LU R243, [R1+0x8c] ;  /* 0x00008c0001f37983 */ /* 0x000ee20000300800 */
[C---:B------:R-:W-:Y:S02]  /*97b0*/  IADD3 R179, P5, PT, R252.reuse, R169, RZ ;  /* 0x000000a9fcb37210 */ /* 0x040fe40007fbe0ff */
[C---:B------:R-:W-:Y:S01]  /*97c0*/  IADD3 R159, P1, PT, R252.reuse, R160, RZ ;  /* 0x000000a0fc9f7210 */ /* 0x040fe20007f3e0ff */
[----:B------:R-:W4:Y:S01]  /*97d0*/  LDL.LU R71, [R1+0x90] ;  /* 0x0000900001477983 */ /* 0x000f220000300800 */
[----:B------:R-:W-:Y:S02]  /*97e0*/  LEA.HI.X.SX32 R180, R169, R5, 0x1, P5 ;  /* 0x00000005a9b47211 */ /* 0x000fe400028f0eff */
[C---:B------:R-:W-:Y:S01]  /*97f0*/  IADD3 R171, P5, PT, R252.reuse, R163, RZ ;  /* 0x000000a3fcab7210 */ /* 0x040fe20007fbe0ff */
[----:B------:R-:W5:Y:S01]  /*9800*/  LDL.LU R73, [R1+0x94] ;  /* 0x0000940001497983 */ /* 0x000f620000300800 */
[C---:B------:R-:W-:Y:S02]  /*9810*/  IADD3 R169, P4, PT, R252.reuse, R161, RZ ;  /* 0x000000a1fca97210 */ /* 0x040fe40007f9e0ff */
[----:B------:R-:W-:Y:S01]  /*9820*/  LEA.HI.X.SX32 R172, R163, R5, 0x1, P5 ;  /* 0x00000005a3ac7211 */ /* 0x000fe200028f0eff */
[----:B------:R-:W4:Y:S01]  /*9830*/  LDL.LU R75, [R1+0x98] ;  /* 0x00009800014b7983 */ /* 0x000f220000300800 */
[----:B------:R-:W-:-:S02]  /*9840*/  IADD3 R163, P5, PT, R252, R164, RZ ;  /* 0x000000a4fca37210 */ /* 0x000fc40007fbe0ff */
[-C--:B------:R-:W-:Y:S02]  /*9850*/  LEA.HI.X.SX32 R170, R161, R5.reuse, 0x1, P4 ;  /* 0x00000005a1aa7211 */ /* 0x080fe400020f0eff */
[C---:B------:R-:W-:Y:S02]  /*9860*/  IADD3 R161, P4, PT, R252.reuse, R162, RZ ;  /* 0x000000a2fca17210 */ /* 0x040fe40007f9e0ff */
[----:B------:R-:W-:Y:S02]  /*9870*/  IADD3 R157, P6, PT, R252, R68, RZ ;  /* 0x00000044fc9d7210 */ /* 0x000fe40007fde0ff */
[-C--:B------:R-:W-:Y:S02]  /*9880*/  LEA.HI.X.SX32 R164, R164, R5.reuse, 0x1, P5 ;  /* 0x00000005a4a47211 */ /* 0x080fe400028f0eff */
[----:B------:R-:W-:Y:S02]  /*9890*/  IADD3 R155, P5, PT, R252, R70, RZ ;  /* 0x00000046fc9b7210 */ /* 0x000fe40007fbe0ff */
[----:B------:R-:W-:-:S02]  /*98a0*/  LEA.HI.X.SX32 R162, R162, R5, 0x1, P4 ;  /* 0x00000005a2a27211 */ /* 0x000fc400020f0eff */
[----:B------:R-:W-:Y:S02]  /*98b0*/  IADD3 R45, P4, PT, R252, R74, RZ ;  /* 0x0000004afc2d7210 */ /* 0x000fe40007f9e0ff */
[-C--:B------:R-:W-:Y:S02]  /*98c0*/  LEA.HI.X.SX32 R158, R68, R5.reuse, 0x1, P6 ;  /* 0x00000005449e7211 */ /* 0x080fe400030f0eff */
[-C--:B------:R-:W-:Y:S01]  /*98d0*/  LEA.HI.X.SX32 R160, R160, R5.reuse, 0x1, P1 ;  /* 0x00000005a0a07211 */ /* 0x080fe200008f0eff */
[----:B------:R-:W4:Y:S01]  /*98e0*/  LDL.LU R68, [R1+0x9c] ;  /* 0x00009c0001447983 */ /* 0x000f220000300800 */
[----:B------:R-:W-:Y:S02]  /*98f0*/  LEA.HI.X.SX32 R156, R70, R5, 0x1, P5 ;  /* 0x00000005469c7211 */ /* 0x000fe400028f0eff */
[C---:B------:R-:W-:Y:S01]  /*9900*/  IADD3 R47, P1, PT, R252.reuse, R150, RZ ;  /* 0x00000096fc2f7210 */ /* 0x040fe20007f3e0ff */
[----:B------:R-:W4:Y:S01]  /*9910*/  LDL.LU R70, [R1+0xa0] ;  /* 0x0000a00001467983 */ /* 0x000f220000300800 */
[----:B------:R-:W-:-:S02]  /*9920*/  IADD3 R49, P6, PT, R252, R151, RZ ;  /* 0x00000097fc317210 */ /* 0x000fc40007fde0ff */
[----:B------:R-:W-:Y:S01]  /*9930*/  LEA.HI.X.SX32 R44, R74, R5, 0x1, P4 ;  /* 0x000000054a2c7211 */ /* 0x000fe200020f0eff */
[----:B------:R-:W4:Y:S01]  /*9940*/  LDL.LU R72, [R1+0xa4] ;  /* 0x0000a40001487983 */ /* 0x000f220000300800 */
[C---:B------:R-:W-:Y:S02]  /*9950*/  IADD3 R51, P5, PT, R252.reuse, R148, RZ ;  /* 0x00000094fc337210 */ /* 0x040fe40007fbe0ff */
[----:B------:R-:W-:Y:S01]  /*9960*/  IADD3 R53, P4, PT, R252, R149, RZ ;  /* 0x00000095fc357210 */ /* 0x000fe20007f9e0ff */
[----:B------:R-:W4:Y:S01]  /*9970*/  LDL.LU R74, [R1+0xa8] ;  /* 0x0000a800014a7983 */ /* 0x000f220000300800 */
[----:B------:R-:W-:-:S03]  /*9980*/  LEA.HI.X.SX32 R46, R150, R5, 0x1, P1 ;  /* 0x00000005962e7211 */ /* 0x000fc600008f0eff */
[----:B------:R-:W4:Y:S01]  /*9990*/  LDL.LU R153, [R1+0xac] ;  /* 0x0000ac0001997983 */ /* 0x000f220000300800 */
[----:B------:R-:W-:-:S03]  /*99a0*/  LEA.HI.X.SX32 R48, R151, R5, 0x1, P6 ;  /* 0x0000000597307211 */ /* 0x000fc600030f0eff */
[----:B------:R-:W4:Y:S01]  /*99b0*/  LDL.LU R150, [R1+0xb0] ;  /* 0x0000b00001967983 */ /* 0x000f220000300800 */
[-C--:B------:R-:W-:Y:S02]  /*99c0*/  LEA.HI.X.SX32 R50, R148, R5.reuse, 0x1, P5 ;  /* 0x0000000594327211 */ /* 0x080fe400028f0eff */
[----:B------:R-:W-:Y:S01]  /*99d0*/  IADD3 R57, P6, PT, R252, R184, RZ ;  /* 0x000000b8fc397210 */ /* 0x000fe20007fde0ff */
[----:B------:R-:W4:Y:S01]  /*99e0*/  LDL.LU R151, [R1+0xb4] ;  /* 0x0000b40001977983 */ /* 0x000f220000300800 */
[----:B------:R-:W-:-:S03]  /*99f0*/  LEA.HI.X.SX32 R52, R149, R5, 0x1, P4 ;  /* 0x0000000595347211 */ /* 0x000fc600020f0eff */
[----:B------:R-:W4:Y:S01]  /*9a00*/  LDL.LU R148, [R1+0xb8] ;  /* 0x0000b80001947983 */ /* 0x000f220000300800 */
[----:B------:R-:W-:-:S03]  /*9a10*/  LEA.HI.X.SX32 R56, R184, R5, 0x1, P6 ;  /* 0x00000005b8387211 */ /* 0x000fc600030f0eff */
[----:B------:R-:W4:Y:S04]  /*9a20*/  LDL.LU R149, [R1+0xbc] ;  /* 0x0000bc0001957983 */ /* 0x000f280000300800 */
[----:B------:R-:W4:Y:S01]  /*9a30*/  LDL.LU R184, [R1+0xc0] ;  /* 0x0000c00001b87983 */ /* 0x000f220000300800 */
[C---:B--2---:R-:W-:Y:S02]  /*9a40*/  IADD3 R59, P5, PT, R252.reuse, R242, RZ ;  /* 0x000000f2fc3b7210 */ /* 0x044fe40007fbe0ff */
[----:B---3--:R-:W-:Y:S02]  /*9a50*/  IADD3 R61, P4, PT, R252, R243, RZ ;  /* 0x000000f3fc3d7210 */ /* 0x008fe40007f9e0ff */
[-C--:B------:R-:W-:Y:S02]  /*9a60*/  LEA.HI.X.SX32 R58, R242, R5.reuse, 0x1, P5 ;  /* 0x00000005f23a7211 */ /* 0x080fe400028f0eff */
[----:B------:R-:W2:Y:S01]  /*9a70*/  LDL.LU R242, [R1+0xc4] ;  /* 0x0000c40001f27983 */ /* 0x000ea20000300800 */
[----:B------:R-:W-:-:S03]  /*9a80*/  LEA.HI.X.SX32 R60, R243, R5, 0x1, P4 ;  /* 0x00000005f33c7211 */ /* 0x000fc600020f0eff */
[----:B------:R-:W3:Y:S01]  /*9a90*/  LDL.LU R243, [R1+0xc8] ;  /* 0x0000c80001f37983 */ /* 0x000ee20000300800 */
[C---:B------:R-:W-:Y:S02]  /*9aa0*/  IADD3 R55, P1, PT, R252.reuse, R69, RZ ;  /* 0x00000045fc377210 */ /* 0x040fe40007f3e0ff */
[C---:B-----5:R-:W-:Y:S01]  /*9ab0*/  IADD3 R65, P6, PT, R252.reuse, R73, RZ ;  /* 0x00000049fc417210 */ /* 0x060fe20007fde0ff */
[----:B------:R-:W5:Y:S01]  /*9ac0*/  LDL.LU R17, [R1+0xec] ;  /* 0x0000ec0001117983 */ /* 0x000f620000300800 */
[----:B------:R-:W-:Y:S02]  /*9ad0*/  LEA.HI.X.SX32 R54, R69, R5, 0x1, P1 ;  /* 0x0000000545367211 */ /* 0x000fe400008f0eff */
[C---:B----4-:R-:W-:Y:S01]  /*9ae0*/  IADD3 R63, P1, PT, R252.reuse, R71, RZ ;  /* 0x00000047fc3f7210 */ /* 0x050fe20007f3e0ff */
[----:B------:R-:W4:Y:S01]  /*9af0*/  LDL.LU R14, [R1+0xf4] ;  /* 0x0000f400010e7983 */ /* 0x000f220000300800 */
[----:B------:R-:W-:Y:S02]  /*9b00*/  IADD3 R67, P5, PT, R252, R75, RZ ;  /* 0x0000004bfc437210 */ /* 0x000fe40007fbe0ff */
[-C--:B------:R-:W-:Y:S01]  /*9b10*/  LEA.HI.X.SX32 R62, R71, R5.reuse, 0x1, P1 ;  /* 0x00000005473e7211 */ /* 0x080fe200008f0eff */
[----:B------:R-:W4:Y:S01]  /*9b20*/  LDL.LU R15, [R1+0xe0] ;  /* 0x0000e000010f7983 */ /* 0x000f220000300800 */
[----:B------:R-:W-:-:S02]  /*9b30*/  LEA.HI.X.SX32 R64, R73, R5, 0x1, P6 ;  /* 0x0000000549407211 */ /* 0x000fc400030f0eff */
[-C--:B------:R-:W-:Y:S01]  /*9b40*/  LEA.HI.X.SX32 R66, R75, R5.reuse, 0x1, P5 ;  /* 0x000000054b427211 */ /* 0x080fe200028f0eff */
[----:B------:R-:W4:Y:S01]  /*9b50*/  LDL.LU R12, [R1+0xf8] ;  /* 0x0000f800010c7983 */ /* 0x000f220000300800 */
[C---:B------:R-:W-:Y:S02]  /*9b60*/  IADD3 R69, P4, PT, R252.reuse, R68, RZ ;  /* 0x00000044fc457210 */ /* 0x040fe40007f9e0ff */
[----:B------:R-:W-:Y:S02]  /*9b70*/  IADD3 R71, P1, PT, R252, R70, RZ ;  /* 0x00000046fc477210 */ /* 0x000fe40007f3e0ff */
[-C--:B------:R-:W-:Y:S02]  /*9b80*/  LEA.HI.X.SX32 R68, R68, R5.reuse, 0x1, P4 ;  /* 0x0000000544447211 */ /* 0x080fe400020f0eff */
[----:B------:R-:W-:Y:S02]  /*9b90*/  IADD3 R73, P6, PT, R252, R72, RZ ;  /* 0x00000048fc497210 */ /* 0x000fe40007fde0ff */
[----:B------:R-:W-:-:S02]  /*9ba0*/  LEA.HI.X.SX32 R70, R70, R5, 0x1, P1 ;  /* 0x0000000546467211 */ /* 0x000fc400008f0eff */
[----:B------:R-:W-:Y:S02]  /*9bb0*/  IADD3 R75, P5, PT, R252, R74, RZ ;  /* 0x0000004afc4b7210 */ /* 0x000fe40007fbe0ff */
[----:B------:R-:W-:Y:S02]  /*9bc0*/  LEA.HI.X.SX32 R72, R72, R5, 0x1, P6 ;  /* 0x0000000548487211 */ /* 0x000fe400030f0eff */
[----:B------:R-:W-:Y:S02]  /*9bd0*/  IADD3 R77, P4, PT, R252, R153, RZ ;  /* 0x00000099fc4d7210 */ /* 0x000fe40007f9e0ff */
[-C--:B------:R-:W-:Y:S02]  /*9be0*/  LEA.HI.X.SX32 R74, R74, R5.reuse, 0x1, P5 ;  /* 0x000000054a4a7211 */ /* 0x080fe400028f0eff */
[----:B------:R-:W-:Y:S02]  /*9bf0*/  IADD3 R79, P1, PT, R252, R150, RZ ;  /* 0x00000096fc4f7210 */ /* 0x000fe40007f3e0ff */
[----:B------:R-:W-:-:S02]  /*9c00*/  LEA.HI.X.SX32 R76, R153, R5, 0x1, P4 ;  /* 0x00000005994c7211 */ /* 0x000fc400020f0eff */
[----:B------:R-:W-:Y:S02]  /*9c10*/  IADD3 R81, P6, PT, R252, R151, RZ ;  /* 0x00000097fc517210 */ /* 0x000fe40007fde0ff */
[-C--:B------:R-:W-:Y:S02]  /*9c20*/  LEA.HI.X.SX32 R78, R150, R5.reuse, 0x1, P1 ;  /* 0x00000005964e7211 */ /* 0x080fe400008f0eff */
[C---:B------:R-:W-:Y:S01]  /*9c30*/  IADD3 R83, P5, PT, R252.reuse, R148, RZ ;  /* 0x00000094fc537210 */ /* 0x040fe20007fbe0ff */
[----:B------:R-:W4:Y:S01]  /*9c40*/  LDL.LU R150, [R1+0xfc] ;  /* 0x0000fc0001967983 */ /* 0x000f220000300800 */
[----:B------:R-:W-:Y:S02]  /*9c50*/  LEA.HI.X.SX32 R80, R151, R5, 0x1, P6 ;  /* 0x0000000597507211 */ /* 0x000fe400030f0eff */
[----:B------:R-:W-:Y:S01]  /*9c60*/  IADD3 R85, P4, PT, R252, R149, RZ ;  /* 0x00000095fc557210 */ /* 0x000fe20007f9e0ff */
[----:B------:R-:W4:Y:S01]  /*9c70*/  LDL.LU R151, [R1+0x104] ;  /* 0x0001040001977983 */ /* 0x000f220000300800 */
[----:B------:R-:W-:-:S02]  /*9c80*/  LEA.HI.X.SX32 R82, R148, R5, 0x1, P5 ;  /* 0x0000000594527211 */ /* 0x000fc400028f0eff */
[----:B------:R-:W-:Y:S01]  /*9c90*/  IADD3 R87, P1, PT, R252, R184, RZ ;  /* 0x000000b8fc577210 */ /* 0x000fe20007f3e0ff */
[----:B------:R-:W4:Y:S01]  /*9ca0*/  LDL.LU R148, [R1+0xe4] ;  /* 0x0000e40001947983 */ /* 0x000f220000300800 */
[----:B------:R-:W-:-:S03]  /*9cb0*/  LEA.HI.X.SX32 R84, R149, R5, 0x1, P4 ;  /* 0x0000000595547211 */ /* 0x000fc600020f0eff */
[----:B------:R-:W4:Y:S01]  /*9cc0*/  LDL.LU R149, [R1+0x108] ;  /* 0x0001080001957983 */ /* 0x000f220000300800 */
[----:B------:R-:W-:-:S03]  /*9cd0*/  LEA.HI.X.SX32 R86, R184, R5, 0x1, P1 ;  /* 0x00000005b8567211 */ /* 0x000fc600008f0eff */
[----:B------:R-:W4:Y:S01]  /*9ce0*/  LDL.LU R184, [R1+0x10c] ;  /* 0x00010c0001b87983 */ /* 0x000f220000300800 */
[C---:B--2---:R-:W-:Y:S02]  /*9cf0*/  IADD3 R89, P6, PT, R252.reuse, R242, RZ ;  /* 0x000000f2fc597210 */ /* 0x044fe40007fde0ff */
[----:B---3--:R-:W-:Y:S02]  /*9d00*/  IADD3 R91, P5, PT, R252, R243, RZ ;  /* 0x000000f3fc5b7210 */ /* 0x008fe40007fbe0ff */
[-C--:B------:R-:W-:Y:S02]  /*9d10*/  LEA.HI.X.SX32 R88, R242, R5.reuse, 0x1, P6 ;  /* 0x00000005f2587211 */ /* 0x080fe400030f0eff */
[----:B------:R-:W-:Y:S01]  /*9d20*/  LEA.HI.X.SX32 R90, R243, R5, 0x1, P5 ;  /* 0x00000005f35a7211 */ /* 0x000fe200028f0eff */
[----:B------:R-:W2:Y:S04]  /*9d30*/  LDL.LU R242, [R1+0x110] ;  /* 0x0001100001f27983 */ /* 0x000ea80000300800 */
[----:B------:R-:W3:Y:S01]  /*9d40*/  LDL.LU R243, [R1+0xf0] ;  /* 0x0000f00001f37983 */ /* 0x000ee20000300800 */
[----:B------:R-:W-:Y:S01]  /*9d50*/  SHF.R.S32.HI R4, RZ, 0x1f, R251 ;  /* 0x0000001fff047819 */ /* 0x000fe200000114fb */
[C---:B------:R-:W-:Y:S01]  /*9d60*/  IMAD R16, R212.reuse, 0x1f, RZ ;  /* 0x0000001fd4107824 */ /* 0x040fe200078e02ff */
[----:B------:R-:W-:Y:S01]  /*9d70*/  IADD3 R153, P4, PT, R251, R212, RZ ;  /* 0x000000d4fb997210 */ /* 0x000fe20007f9e0ff */
[----:B------:R-:W3:Y:S04]  /*9d80*/  LDL.LU R22, [R1+0x114] ;  /* 0x0001140001167983 */ /* 0x000ee80000300800 */
[----:B------:R-:W3:Y:S01]  /*9d90*/  LDL.LU R23, [R1+0x11c] ;  /* 0x00011c0001177983 */ /* 0x000ee20000300800 */
[----:B------:R-:W-:-:S03]  /*9da0*/  LEA.HI.X.SX32 R152, R212, R4, 0x1, P4 ;  /* 0x00000004d4987211 */ /* 0x000fc600020f0eff */
[----:B------:R-:W3:Y:S01]  /*9db0*/  LDL.LU R20, [R1+0x120] ;  /* 0x0001200001147983 */ /* 0x000ee20000300800 */
[C---:B------:R-:W-:Y:S02]  /*9dc0*/  IADD3 R93, P4, PT, R251.reuse, R16, RZ ;  /* 0x00000010fb5d7210 */ /* 0x040fe40007f9e0ff */
[C---:B-----5:R-:W-:Y:S01]  /*9dd0*/  IADD3 R95, P5, PT, R251.reuse, R17, RZ ;  /* 0x00000011fb5f7210 */ /* 0x060fe20007fbe0ff */
[----:B------:R-:W5:Y:S01]  /*9de0*/  LDL.LU R21, [R1+0x124] ;  /* 0x0001240001157983 */ /* 0x000f620000300800 */
[----:B----4-:R-:W-:-:S03]  /*9df0*/  IADD3 R97, P1, PT, R251, R14, RZ ;  /* 0x0000000efb617210 */ /* 0x010fc60007f3e0ff */
[----:B------:R-:W4:Y:S01]  /*9e00*/  LDL.LU R18, [R1+0x128] ;  /* 0x0001280001127983 */ /* 0x000f220000300800 */
[----:B------:R-:W-:-:S03]  /*9e10*/  LEA.HI.X.SX32 R92, R16, R4, 0x1, P4 ;  /* 0x00000004105c7211 */ /* 0x000fc600020f0eff */
[----:B------:R-:W4:Y:S01]  /*9e20*/  LDL.LU R19, [R1+0x12c] ;  /* 0x00012c0001137983 */ /* 0x000f220000300800 */
[----:B------:R-:W-:Y:S02]  /*9e30*/  IADD3 R99, P6, PT, R251, R15, RZ ;  /* 0x0000000ffb637210 */ /* 0x000fe40007fde0ff */
[----:B------:R-:W-:Y:S01]  /*9e40*/  LEA.HI.X.SX32 R94, R17, R4, 0x1, P5 ;  /* 0x00000004115e7211 */ /* 0x000fe200028f0eff */
[----:B------:R-:W4:Y:S01]  /*9e50*/  LDL.LU R16, [R1+0x130] ;  /* 0x0001300001107983 */ /* 0x000f220000300800 */
[----:B------:R-:W-:Y:S02]  /*9e60*/  IADD3 R101, P4, PT, R251, R12, RZ ;  /* 0x0000000cfb657210 */ /* 0x000fe40007f9e0ff */
[-C--:B------:R-:W-:Y:S01]  /*9e70*/  LEA.HI.X.SX32 R96, R14, R4.reuse, 0x1, P1 ;  /* 0x000000040e607211 */ /* 0x080fe200008f0eff */
[----:B------:R-:W4:Y:S01]  /*9e80*/  LDL.LU R17, [R1+0x100] ;  /* 0x0001000001117983 */ /* 0x000f220000300800 */
[----:B------:R-:W-:-:S03]  /*9e90*/  LEA.HI.X.SX32 R98, R15, R4, 0x1, P6 ;  /* 0x000000040f627211 */ /* 0x000fc600030f0eff */
[----:B------:R-:W4:Y:S01]  /*9ea0*/  LDL.LU R14, [R1+0x134] ;  /* 0x00013400010e7983 */ /* 0x000f220000300800 */
[----:B------:R-:W-:-:S03]  /*9eb0*/  LEA.HI.X.SX32 R100, R12, R4, 0x1, P4 ;  /* 0x000000040c647211 */ /* 0x000fc600020f0eff */
[----:B------:R-:W4:Y:S04]  /*9ec0*/  LDL.LU R15, [R1+0x138] ;  /* 0x00013800010f7983 */ /* 0x000f280000300800 */
[----:B------:R-:W4:Y:S01]  /*9ed0*/  LDL.LU R12, [R1+0x13c] ;  /* 0x00013c00010c7983 */ /* 0x000f220000300800 */
[C---:B------:R-:W-:Y:S02]  /*9ee0*/  IADD3 R103, P5, PT, R251.reuse, R150, RZ ;  /* 0x00000096fb677210 */ /* 0x040fe40007fbe0ff */
[C---:B------:R-:W-:Y:S02]  /*9ef0*/  IADD3 R105, P1, PT, R251.reuse, R151, RZ ;  /* 0x00000097fb697210 */ /* 0x040fe40007f3e0ff */
[----:B------:R-:W-:Y:S02]  /*9f00*/  LEA.HI.X.SX32 R102, R150, R4, 0x1, P5 ;  /* 0x0000000496667211 */ /* 0x000fe400028f0eff */
[C---:B------:R-:W-:Y:S01]  /*9f10*/  IADD3 R107, P6, PT, R251.reuse, R148, RZ ;  /* 0x00000094fb6b7210 */ /* 0x040fe20007fde0ff */
[----:B------:R-:W4:Y:S01]  /*9f20*/  LDL.LU R150, [R1+0x140] ;  /* 0x0001400001967983 */ /* 0x000f220000300800 */
[----:B------:R-:W-:-:S02]  /*9f30*/  IADD3 R109, P4, PT, R251, R149, RZ ;  /* 0x00000095fb6d7210 */ /* 0x000fc40007f9e0ff */
[----:B------:R-:W-:Y:S02]  /*9f40*/  LEA.HI.X.SX32 R104, R151, R4, 0x1, P1 ;  /* 0x0000000497687211 */ /* 0x000fe400008f0eff */
[----:B------:R-:W-:Y:S01]  /*9f50*/  IADD3 R111, P5, PT, R251, R184, RZ ;  /* 0x000000b8fb6f7210 */ /* 0x000fe20007fbe0ff */
[----:B------:R-:W4:Y:S01]  /*9f60*/  LDL.LU R151, [R1+0x144] ;  /* 0x0001440001977983 */ /* 0x000f220000300800 */
[-C--:B------:R-:W-:Y:S02]  /*9f70*/  LEA.HI.X.SX32 R108, R149, R4.reuse, 0x1, P4 ;  /* 0x00000004956c7211 */ /* 0x080fe400020f0eff */
[-C--:B------:R-:W-:Y:S01]  /*9f80*/  LEA.HI.X.SX32 R106, R148, R4.reuse, 0x1, P6 ;  /* 0x00000004946a7211 */ /* 0x080fe200030f0eff */
        /* <DEDUP_REMOVED lines=11> */
[C---:B------:R-:W-:Y:S02]  /*a040*/  IADD3 R119, P5, PT, R251.reuse, R23, RZ ;  /* 0x00000017fb777210 */ /* 0x040fe40007fbe0ff */
[----:B------:R-:W-:Y:S02]  /*a050*/  IADD3 R121, P1, PT, R251, R20, RZ ;  /* 0x00000014fb797210 */ /* 0x000fe40007f3e0ff */
[-C--:B------:R-:W-:Y:S02]  /*a060*/  LEA.HI.X.SX32 R116, R22, R4.reuse, 0x1, P4 ;  /* 0x0000000416747211 */ /* 0x080fe400020f0eff */
[-C--:B------:R-:W-:Y:S02]  /*a070*/  LEA.HI.X.SX32 R118, R23, R4.reuse, 0x1, P5 ;  /* 0x0000000417767211 */ /* 0x080fe400028f0eff */
[----:B------:R-:W-:-:S02]  /*a080*/  LEA.HI.X.SX32 R120, R20, R4, 0x1, P1 ;  /* 0x0000000414787211 */ /* 0x000fc400008f0eff */
[C---:B-----5:R-:W-:Y:S02]  /*a090*/  IADD3 R123, P4, PT, R251.reuse, R21, RZ ;  /* 0x00000015fb7b7210 */ /* 0x060fe40007f9e0ff */
[C---:B----4-:R-:W-:Y:S02]  /*a0a0*/  IADD3 R125, P5, PT, R251.reuse, R18, RZ ;  /* 0x00000012fb7d7210 */ /* 0x050fe40007fbe0ff */
[----:B------:R-:W-:Y:S02]  /*a0b0*/  IADD3 R127, P1, PT, R251, R19, RZ ;  /* 0x00000013fb7f7210 */ /* 0x000fe40007f3e0ff */
[-C--:B------:R-:W-:Y:S02]  /*a0c0*/  LEA.HI.X.SX32 R122, R21, R4.reuse, 0x1, P4 ;  /* 0x00000004157a7211 */ /* 0x080fe400020f0eff */
[-C--:B------:R-:W-:Y:S02]  /*a0d0*/  LEA.HI.X.SX32 R124, R18, R4.reuse, 0x1, P5 ;  /* 0x00000004127c7211 */ /* 0x080fe400028f0eff */
[----:B------:R-:W-:-:S02]  /*a0e0*/  LEA.HI.X.SX32 R126, R19, R4, 0x1, P1 ;  /* 0x00000004137e7211 */ /* 0x000fc400008f0eff */
[C---:B------:R-:W-:Y:S02]  /*a0f0*/  IADD3 R129, P4, PT, R251.reuse, R16, RZ ;  /* 0x00000010fb817210 */ /* 0x040fe40007f9e0ff */
[C---:B------:R-:W-:Y:S02]  /*a100*/  IADD3 R131, P5, PT, R251.reuse, R17, RZ ;  /* 0x00000011fb837210 */ /* 0x040fe40007fbe0ff */
[----:B------:R-:W-:Y:S02]  /*a110*/  IADD3 R133, P1, PT, R251, R14, RZ ;  /* 0x0000000efb857210 */ /* 0x000fe40007f3e0ff */
[-C--:B------:R-:W-:Y:S02]  /*a120*/  LEA.HI.X.SX32 R128, R16, R4.reuse, 0x1, P4 ;  /* 0x0000000410807211 */ /* 0x080fe400020f0eff */
[-C--:B------:R-:W-:Y:S02]  /*a130*/  LEA.HI.X.SX32 R130, R17, R4.reuse, 0x1, P5 ;  /* 0x0000000411827211 */ /* 0x080fe400028f0eff */
[----:B------:R-:W-:-:S02]  /*a140*/  LEA.HI.X.SX32 R132, R14, R4, 0x1, P1 ;  /* 0x000000040e847211 */ /* 0x000fc400008f0eff */
[C---:B------:R-:W-:Y:S02]  /*a150*/  IADD3 R135, P4, PT, R251.reuse, R15, RZ ;  /* 0x0000000ffb877210 */ /* 0x040fe40007f9e0ff */
[C---:B------:R-:W-:Y:S02]  /*a160*/  IADD3 R137, P5, PT, R251.reuse, R12, RZ ;  /* 0x0000000cfb897210 */ /* 0x040fe40007fbe0ff */
[----:B------:R-:W-:Y:S02]  /*a170*/  SHF.R.S32.HI R5, RZ, 0x1f, R241 ;  /* 0x0000001fff057819 */ /* 0x000fe400000114f1 */
[----:B------:R-:W-:Y:S02]  /*a180*/  IADD3 R139, P1, PT, R251, R150, RZ ;  /* 0x00000096fb8b7210 */ /* 0x000fe40007f3e0ff */
[-C--:B------:R-:W-:Y:S02]  /*a190*/  LEA.HI.X.SX32 R134, R15, R4.reuse, 0x1, P4 ;  /* 0x000000040f867211 */ /* 0x080fe400020f0eff */
[----:B------:R-:W-:-:S02]  /*a1a0*/  LEA.HI.X.SX32 R136, R12, R4, 0x1, P5 ;  /* 0x000000040c887211 */ /* 0x000fc400028f0eff */
[----:B------:R-:W-:Y:S02]  /*a1b0*/  LEA.HI.X.SX32 R138, R150, R4, 0x1, P1 ;  /* 0x00000004968a7211 */ /* 0x000fe400008f0eff */
[----:B------:R-:W-:Y:S02]  /*a1c0*/  IADD3 R141, P4, PT, R251, R151, RZ ;  /* 0x00000097fb8d7210 */ /* 0x000fe40007f9e0ff */
[----:B------:R-:W-:Y:S02]  /*a1d0*/  LEA.HI R5, R5, R241, RZ, 0x5 ;  /* 0x000000f105057211 */ /* 0x000fe400078f28ff */
[C---:B------:R-:W-:Y:S02]  /*a1e0*/  IADD3 R143, P5, PT, R251.reuse, R149, RZ ;  /* 0x00000095fb8f7210 */ /* 0x040fe40007fbe0ff */
[----:B------:R-:W-:Y:S02]  /*a1f0*/  IADD3 R145, P1, PT, R251, R148, RZ ;  /* 0x00000094fb917210 */ /* 0x000fe40007f3e0ff */
[----:B------:R-:W-:-:S02]  /*a200*/  LEA.HI.X.SX32 R140, R151, R4, 0x1, P4 ;  /* 0x00000004978c7211 */ /* 0x000fc400020f0eff */
[-C--:B------:R-:W-:Y:S02]  /*a210*/  LEA.HI.X.SX32 R142, R149, R4.reuse, 0x1, P5 ;  /* 0x00000004958e7211 */ /* 0x080fe400028f0eff */
[----:B------:R-:W-:Y:S02]  /*a220*/  LEA.HI.X.SX32 R144, R148, R4, 0x1, P1 ;  /* 0x0000000494907211 */ /* 0x000fe400008f0eff */
[----:B------:R-:W-:Y:S02]  /*a230*/  IADD3 R147, P4, PT, R251, R184, RZ ;  /* 0x000000b8fb937210 */ /* 0x000fe40007f9e0ff */
[----:B------:R-:W-:Y:S01]  /*a240*/  SHF.R.S32.HI R5, RZ, 0x5, R5 ;  /* 0x00000005ff057819 */ /* 0x000fe20000011405 */
[----:B-1----:R-:W-:Y:S01]  /*a250*/  IMAD.WIDE.U32 R10, R213, 0xc, R10 ;  /* 0x0000000cd50a7825 */ /* 0x002fe200078e000a */
[----:B------:R-:W-:Y:S02]  /*a260*/  LEA.HI.X.SX32 R146, R184, R4, 0x1, P4 ;  /* 0x00000004b8927211 */ /* 0x000fe400020f0eff */
[----:B------:R-:W-:Y:S01]  /*a270*/  VIMNMX R236, PT, PT, R5, 0x2, !PT ;  /* 0x0000000205ec7848 */ /* 0x000fe20007fe0100 */
[----:B------:R-:W-:Y:S01]  /*a280*/  IMAD.WIDE.U32 R6, R39, 0xc, R6 ;  /* 0x0000000c27067825 */ /* 0x000fe200078e0006 */
[----:B------:R-:W-:-:S03]  /*a290*/  SHF.L.U64.HI R39, R251, 0x2, R4 ;  /* 0x00000002fb277819 */ /* 0x000fc60000010204 */
[----:B------:R-:W-:Y:S02]  /*a2a0*/  IMAD R43, R240, 0xc, RZ ;  /* 0x0000000cf02b7824 */ /* 0x000fe400078e02ff */
[----:B------:R-:W-:Y:S01]  /*a2b0*/  IMAD R13, R8, 0xc, RZ ;  /* 0x0000000c080d7824 */ /* 0x000fe200078e02ff */
[----:B------:R-:W-:Y:S01]  /*a2c0*/  SHF.L.U64.HI R235, R234, 0x2, R235 ;  /* 0x00000002eaeb7819 */ /* 0x000fe200000102eb */
[----:B------:R-:W-:Y:S01]  /*a2d0*/  IMAD.IADD R43, R11, 0x1, R43 ;  /* 0x000000010b2b7824 */ /* 0x000fe200078e022b */
[----:B------:R-:W-:Y:S01]  /*a2e0*/  SHF.L.U64.HI R233, R232, 0x2, R233 ;  /* 0x00000002e8e97819 */ /* 0x000fe200000102e9 */
[----:B------:R-:W-:Y:S01]  /*a2f0*/  IMAD.MOV.U32 R154, RZ, RZ, R10 ;  /* 0x000000ffff9a7224 */ /* 0x000fe200078e000a */
[----:B------:R-:W-:Y:S01]  /*a300*/  SHF.L.U64.HI R231, R230, 0x2, R231 ;  /* 0x00000002e6e77819 */ /* 0x000fe200000102e7 */
[----:B------:R-:W-:Y:S01]  /*a310*/  IMAD.IADD R40, R7, 0x1, R13 ;  /* 0x0000000107287824 */ /* 0x000fe200078e020d */
[----:B------:R-:W-:Y:S01]  /*a320*/  SHF.L.U64.HI R229, R228, 0x2, R229 ;  /* 0x00000002e4e57819 */ /* 0x000fe200000102e5 */
[----:B------:R-:W-:Y:S01]  /*a330*/  IMAD.MOV.U32 R41, RZ, RZ, R6 ;  /* 0x000000ffff297224 */ /* 0x000fe200078e0006 */
[----:B------:R-:W-:Y:S01]  /*a340*/  SHF.L.U64.HI R227, R226, 0x2, R227 ;  /* 0x00000002e2e37819 */ /* 0x000fe200000102e3 */
[----:B------:R-:W-:Y:S01]  /*a350*/  IMAD.SHL.U32 R234, R234, 0x4, RZ ;  /* 0x00000004eaea7824 */ /* 0x000fe200078e00ff */
        /* <DEDUP_REMOVED lines=175> */
[----:B------:R-:W-:-:S02]  /*ae50*/  IMAD.SHL.U32 R141, R141, 0x4, RZ ;  /* 0x000000048d8d7824 */ /* 0x000fc400078e00ff */
[----:B------:R-:W-:Y:S02]  /*ae60*/  IMAD.SHL.U32 R143, R143, 0x4, RZ ;  /* 0x000000048f8f7824 */ /* 0x000fe400078e00ff */
[----:B------:R-:W-:Y:S02]  /*ae70*/  IMAD.SHL.U32 R145, R145, 0x4, RZ ;  /* 0x0000000491917824 */ /* 0x000fe400078e00ff */
[----:B------:R-:W-:Y:S02]  /*ae80*/  IMAD.SHL.U32 R147, R147, 0x4, RZ ;  /* 0x0000000493937824 */ /* 0x000fe400078e00ff */
[----:B------:R-:W-:Y:S02]  /*ae90*/  IMAD.SHL.U32 R153, R153, 0x4, RZ ;  /* 0x0000000499997824 */ /* 0x000fe400078e00ff */
[----:B------:R-:W-:Y:S02]  /*aea0*/  VIADD R42, R5, 0xfffffffd ;  /* 0xfffffffd052a7836 */ /* 0x000fe40000000000 */
[----:B------:R-:W-:Y:S01]  /*aeb0*/  VIADD R236, R236, 0xffffffff ;  /* 0xffffffffecec7836 */ /* 0x000fe20000000000 */
[----:B------:R-:W-:Y:S01]  /*aec0*/  UMOV UR13, 0x1 ;  /* 0x00000001000d7882 */ /* 0x000fe20000000000 */
[----:B------:R-:W-:Y:S01]  /*aed0*/  UMOV UR14, 0x2 ;  /* 0x00000002000e7882 */ /* 0x000fe20000000000 */
[----:B------:R-:W-:Y:S01]  /*aee0*/  UMOV UR6, URZ ;  /* 0x000000ff00067c82 */ /* 0x000fe20008000000 */
[----:B--2---:R-:W-:-:S02]  /*aef0*/  IADD3 R149, P5, PT, R251, R242, RZ ;  /* 0x000000f2fb957210 */ /* 0x004fc40007fbe0ff */
[----:B---3--:R-:W-:Y:S02]  /*af00*/  IADD3 R151, P1, PT, R251, R243, RZ ;  /* 0x000000f3fb977210 */ /* 0x008fe40007f3e0ff */
[-C--:B------:R-:W-:Y:S02]  /*af10*/  LEA.HI.X.SX32 R148, R242, R4.reuse, 0x1, P5 ;  /* 0x00000004f2947211 */ /* 0x080fe400028f0eff */
[----:B------:R-:W-:Y:S01]  /*af20*/  LEA.HI.X.SX32 R150, R243, R4, 0x1, P1 ;  /* 0x00000004f3967211 */ /* 0x000fe200008f0eff */
[----:B------:R-:W-:Y:S01]  /*af30*/  IMAD.MOV.U32 R4, RZ, RZ, RZ ;  /* 0x000000ffff047224 */ /* 0x000fe200078e00ff */
[C---:B------:R-:W-:Y:S01]  /*af40*/  SHF.L.U64.HI R148, R149.reuse, 0x2, R148 ;  /* 0x0000000295947819 */ /* 0x040fe20000010294 */
[----:B------:R-:W-:Y:S01]  /*af50*/  IMAD.SHL.U32 R149, R149, 0x4, RZ ;  /* 0x0000000495957824 */ /* 0x000fe200078e00ff */
[C---:B------:R-:W-:Y:S01]  /*af60*/  SHF.L.U64.HI R150, R151.reuse, 0x2, R150 ;  /* 0x0000000297967819 */ /* 0x040fe20000010296 */
[----:B------:R-:W-:Y:S01]  /*af70*/  IMAD.SHL.U32 R151, R151, 0x4, RZ ;  /* 0x0000000497977824 */ /* 0x000fe200078e00ff */
[----:B------:R-:W-:Y:S01]  /*af80*/  UMOV UR7, URZ ;  /* 0x000000ff00077c82 */ /* 0x000fe20008000000 */
[----:B------:R-:W-:Y:S01]  /*af90*/  UMOV UR8, URZ ;  /* 0x000000ff00087c82 */ /* 0x000fe20008000000 */
[----:B------:R-:W-:-:S05]  /*afa0*/  UMOV UR5, URZ ;  /* 0x000000ff00057c82 */ /* 0x000fca0008000000 */
.L_x_11:
[----:B------:R-:W-:Y:S01]  /*afb0*/  IMAD.U32 R4, R4, -0x80000000, RZ ;  /* 0x8000000004047824 */ /* 0x000fe200078e00ff */
[----:B------:R-:W-:-:S03]  /*afc0*/  UIADD3 UR7, UPT, UPT, UR7, 0x1, URZ ;  /* 0x0000000107077890 */ /* 0x000fc6000fffe0ff */
[----:B------:R-:W1:Y:S01]  /*afd0*/  SYNCS.PHASECHK.TRANS64.TRYWAIT P1, [UR12], R4 ;  /* 0x00000004ff0075a7 */ /* 0x000e62000802110c */
[----:B------:R-:W-:-:S04]  /*afe0*/  UISETP.GT.AND UP1, UPT, UR7, 0x1, UPT ;  /* 0x000000010700788c */ /* 0x000fc8000bf24270 */
[----:B------:R-:W-:-:S04]  /*aff0*/  USEL UR7, UR7, URZ, !UP1 ;  /* 0x000000ff07077287 */ /* 0x000fc8000c800000 */
[----:B------:R-:W-:Y:S01]  /*b000*/  ULEA UR4, UR7, UR10, 0xe ;  /* 0x0000000a07047291 */ /* 0x000fe2000f8e70ff */
[----:B-12---:R-:W-:Y:S11]  /*b010*/  @!P1 BRA `(.L_x_9) ;  /* 0x000000a0002c9947 */ /* 0x006ff60003800000 */
.L_x_17:
[----:B------:R-:W-:-:S04]  /*b020*/  DEPBAR.LE SB0, 0x2 ;  /* 0x000080800000791a */ /* 0x000fc80000000000 */
[----:B------:R-:W-:Y:S01]  /*b030*/  LEA R184, R0, UR4, 0x7 ;  /* 0x0000000400b87c11 */ /* 0x000fe2000f8e38ff */
[----:B------:R-:W-:Y:S01]  /*b040*/  BAR.SYNC.DEFER_BLOCKING 0x0 ;  /* 0x0000000000007b1d */ /* 0x000fe20000010000 */
[----:B------:R-:W-:Y:S02]  /*b050*/  UIADD3 UR6, UPT, UPT, UR6, 0x1, URZ ;  /* 0x0000000106067890 */ /* 0x000fe4000fffe0ff */
[----:B------:R-:W-:Y:S02]  /*b060*/  ULEA UR12, UR13, UR10, 0x3 ;  /* 0x0000000a0d0c7291 */ /* 0x000fe4000f8e18ff */
[----:B------:R-:W-:Y:S02]  /*b070*/  UISETP.GT.AND UP1, UPT, UR6, 0x2, UPT ;  /* 0x000000020600788c */ /* 0x000fe4000bf24270 */
[----:B------:R-:W-:Y:S02]  /*b080*/  UIADD3 UR12, UPT, UPT, UR12, 0x20000, URZ ;  /* 0x000200000c0c7890 */ /* 0x000fe4000fffe0ff */
[----:B------:R-:W-:Y:S01]  /*b090*/  USEL UR6, UR6, URZ, !UP1 ;  /* 0x000000ff06067287 */ /* 0x000fe2000c800000 */
[----:B------:R-:W-:Y:S01]  /*b0a0*/  UMOV UR4, UR8 ;  /* 0x0000000800047c82 */ /* 0x000fe20008000000 */
        /* <DEDUP_REMOVED lines=8> */
[----:B-1----:R1:W-:Y:S01]  /*b130*/  STTM.x32 tmem[UR11+0x100], R4 ;  /* 0x00010004000079ed */ /* 0x0023e200082c000b */
[----:B------:R-:W2:Y:S02]  /*b140*/  FENCE.VIEW.ASYNC.T ;  /* 0x00000000000073c6 */ /* 0x000ea40000000200 */
[----:B--2---:R-:W-:Y:S06]  /*b150*/  BAR.SYNC.DEFER_BLOCKING 0x0 ;  /* 0x0000000000007b1d */ /* 0x004fec0000010000 */
[----:B------:R-:W-:Y:S05]  /*b160*/  @P0 BRA `(.L_x_10) ;  /* 0x00000000007c0947 */ /* 0x000fea0003800000 */
[----:B------:R-:W-:Y:S02]  /*b170*/  ULEA UR8, UR6, UR10, 0xf ;  /* 0x0000000a06087291 */ /* 0x000fe4000f8e78ff */
[----:B------:R-:W-:Y:S02]  /*b180*/  UIADD3 UR15, UPT, UPT, UR20, 0x108, URZ ;  /* 0x00000108140f7890 */ /* 0x000fe4000fffe0ff */
[----:B------:R-:W-:Y:S02]  /*b190*/  USHF.R.U32.HI UR8, URZ, 0x4, UR8 ;  /* 0x00000004ff087899 */ /* 0x000fe40008011608 */
[----:B------:R-:W-:Y:S02]  /*b1a0*/  UIADD3 UR23, UPT, UPT, UR20, 0x110, URZ ;  /* 0x0000011014177890 */ /* 0x000fe4000fffe0ff */
[----:B------:R-:W-:Y:S02]  /*b1b0*/  USGXT.U32 UR16, UR8, 0xe ;  /* 0x0000000e0810789a */ /* 0x000fe40008000000 */
[----:B------:R-:W-:-:S02]  /*b1c0*/  UIADD3 UR36, UPT, UPT, UR20, 0x118, URZ ;  /* 0x0000011814247890 */ /* 0x000fc4000fffe0ff */
[----:B------:R-:W-:Y:S01]  /*b1d0*/  UIADD3 UR24, UP1, UPT, UR16, 0x2, URZ ;  /* 0x0000000210187890 */ /* 0x000fe2000ff3e0ff */
[----:B------:R-:W-:Y:S01]  /*b1e0*/  UMOV UR8, URZ ;  /* 0x000000ff00087c82 */ /* 0x000fe20008000000 */
[----:B------:R-:W-:Y:S02]  /*b1f0*/  UMOV UR30, 0x0 ;  /* 0x00000000001e7882 */ /* 0x000fe40000000000 */
[----:B------:R-:W-:Y:S02]  /*b200*/  UIADD3.X UR25, UPT, UPT, UR8, 0x40004040, URZ, UP1, !UPT ;  /* 0x4000404008197890 */ /* 0x000fe40008ffe4ff */
[----:B------:R-:W-:Y:S02]  /*b210*/  UIADD3 UR26, UP1, UPT, UR24, 0x2, URZ ;  /* 0x00000002181a7890 */ /* 0x000fe4000ff3e0ff */
[----:B------:R-:W-:Y:S02]  /*b220*/  UIADD3 UR28, UP2, UPT, UR24, 0x4, URZ ;  /* 0x00000004181c7890 */ /* 0x000fe4000ff5e0ff */
[----:B------:R-:W-:-:S02]  /*b230*/  UIADD3.X UR27, UPT, UPT, UR25, URZ, URZ, UP1, !UPT ;  /* 0x000000ff191b7290 */ /* 0x000fc40008ffe4ff */
[----:B------:R-:W-:Y:S01]  /*b240*/  UIADD3.X UR29, UPT, UPT, UR25, URZ, URZ, UP2, !UPT ;  /* 0x000000ff191d7290 */ /* 0x000fe200097fe4ff */
[----:B------:R-:W-:Y:S01]  /*b250*/  UMOV UR31, 0x8400910 ;  /* 0x08400910001f7882 */ /* 0x000fe20000000000 */
[----:B------:R-:W-:Y:S01]  /*b260*/  UMOV UR17, 0x40004040 ;  /* 0x4000404000117882 */ /* 0x000fe20000000000 */
[----:B------:R-:W-:Y:S01]  /*b270*/  UMOV UR32, 0x0 ;  /* 0x0000000000207882 */ /* 0x000fe20000000000 */
[----:B------:R-:W-:Y:S01]  /*b280*/  UMOV UR33, 0x8400910 ;  /* 0x0840091000217882 */ /* 0x000fe20000000000 */
[----:B------:R-:W-:Y:S01]  /*b290*/  UMOV UR34, 0x0 ;  /* 0x0000000000227882 */ /* 0x000fe20000000000 */
[----:B------:R-:W-:Y:S01]  /*b2a0*/  UMOV UR35, 0x8400910 ;  /* 0x0840091000237882 */ /* 0x000fe20000000000 */
[----:B------:R-:W-:Y:S01]  /*b2b0*/  UMOV UR8, UR12 ;  /* 0x0000000c00087c82 */ /* 0x000fe20008000000 */
[----:B------:R-:W-:Y:S01]  /*b2c0*/  UMOV UR9, URZ ;  /* 0x000000ff00097c82 */ /* 0x000fe20008000000 */
[----:B------:R2:W-:Y:S01]  /*b2d0*/  UTCHMMA tmem[UR21], gdesc[UR16], tmem[UR20], tmem[UR30], idesc[UR31], UPT ;  /* 0x00ff1e10150079ea */ /* 0x0005e2000b800014 */
        /* <DEDUP_REMOVED lines=8> */
.L_x_10:
[----:B------:R-:W-:Y:S01]  /*b360*/  R2UR UR9, R42 ;  /* 0x000000002a0972ca */ /* 0x000fe200000e0000 */
[----:B------:R-:W-:Y:S01]  /*b370*/  UISETP.GT.AND UP1, UPT, UR22, URZ, UPT ;  /* 0x000000ff1600728c */ /* 0x000fe2000bf24270 */
[----:B------:R-:W-:Y:S01]  /*b380*/  BAR.SYNC.DEFER_BLOCKING 0x0 ;  /* 0x0000000000007b1d */ /* 0x000fe20000010000 */
[----:B------:R-:W-:Y:S01]  /*b390*/  UISETP.GT.AND UP2, UPT, UR22, 0x1, UPT ;  /* 0x000000011600788c */ /* 0x000fe2000bf44270 */
[C---:B-1----:R-:W-:Y:S01]  /*b3a0*/  IADD3 R4, P5, PT, R41.reuse, R237, RZ ;  /* 0x000000ed29047210 */ /* 0x042fe20007fbe0ff */
[----:B--2---:R-:W-:Y:S01]  /*b3b0*/  USEL UR8, URZ, 0x4, !UP1 ;  /* 0x00000004ff087887 */ /* 0x004fe2000c800000 */
[----:B------:R-:W-:Y:S01]  /*b3c0*/  IADD3 R6, P6, PT, R41, R153, RZ ;  /* 0x0000009929067210 */ /* 0x000fe20007fde0ff */
[----:B------:R-:W-:Y:S02]  /*b3d0*/  UISETP.GT.AND UP3, UPT, UR22, 0x3, UPT ;  /* 0x000000031600788c */ /* 0x000fe4000bf64270 */
[C---:B------:R-:W-:Y:S01]  /*b3e0*/  IMAD.X R5, R40.reuse, 0x1, R39, P5 ;  /* 0x0000000128057824 */ /* 0x040fe200028e0627 */
[----:B------:R-:W-:Y:S01]  /*b3f0*/  UISETP.GT.AND UP4, UPT, UR22, 0x7, UPT ;  /* 0x000000071600788c */ /* 0x000fe2000bf84270 */
[----:B------:R-:W-:Y:S01]  /*b400*/  IMAD.X R7, R40, 0x1, R152, P6 ;  /* 0x0000000128077824 */ /* 0x000fe200030e0698 */
[----:B------:R-:W-:Y:S01]  /*b410*/  UISETP.GT.AND UP5, UPT, UR22, 0x9, UPT ;  /* 0x000000091600788c */ /* 0x000fe2000bfa4270 */
[----:B------:R-:W1:Y:S01]  /*b420*/  S2R R10, SR_TID.X ;  /* 0x00000000000a7919 */ /* 0x000e620000002100 */
[----:B------:R-:W-:-:S02]  /*b430*/  UISETP.GE.AND UP1, UPT, UR5, UR9, UPT ;  /* 0x000000090500728c */ /* 0x000fc4000bf26270 */
[----:B------:R-:W-:Y:S02]  /*b440*/  USEL UR9, URZ, 0x4, !UP2 ;  /* 0x00000004ff097887 */ /* 0x000fe4000d000000 */
[----:B------:R-:W-:Y:S02]  /*b450*/  USEL UR8, UR8, URZ, !UP1 ;  /* 0x000000ff08087287 */ /* 0x000fe4000c800000 */
[----:B------:R-:W-:Y:S02]  /*b460*/  USEL UR9, UR9, URZ, !UP1 ;  /* 0x000000ff09097287 */ /* 0x000fe4000c800000 */
[----:B------:R-:W-:Y:S02]  /*b470*/  UISETP.GT.AND UP2, UPT, UR22, 0x2, UPT ;  /* 0x000000021600788c */ /* 0x000fe4000bf44270 */
[----:B------:R-:W-:Y:S01]  /*b480*/  ISETP.NE.U32.AND P4, PT, RZ, UR8, PT ;  /* 0x00000008ff007c0c */ /* 0x000fe2000bf85070 */
[----:B------:R-:W-:Y:S01]  /*b490*/  UIADD3 UR14, UPT, UPT, UR14, 0x1, URZ ;  /* 0x000000010e0e7890 */ /* 0x000fe2000fffe0ff */
[----:B------:R-:W-:Y:S01]  /*b4a0*/  ISETP.NE.U32.AND P1, PT, RZ, UR9, PT ;  /* 0x00000009ff007c0c */ /* 0x000fe2000bf25070 */
[----:B------:R-:W-:-:S02]  /*b4b0*/  USEL UR8, URZ, 0x4, !UP2 ;  /* 0x00000004ff087887 */ /* 0x000fc4000d000000 */
[----:B------:R-:W-:Y:S02]  /*b4c0*/  USEL UR9, URZ, 0x4, !UP3 ;  /* 0x00000004ff097887 */ /* 0x000fe4000d800000 */
[----:B------:R-:W-:Y:S02]  /*b4d0*/  USEL UR8, UR8, URZ, !UP1 ;  /* 0x000000ff08087287 */ /* 0x000fe4000c800000 */
[----:B------:R-:W-:Y:S02]  /*b4e0*/  USEL UR9, UR9, URZ, !UP1 ;  /* 0x000000ff09097287 */ /* 0x000fe4000c800000 */
[----:B------:R-:W-:Y:S02]  /*b4f0*/  UISETP.GT.AND UP2, UPT, UR22, 0x4, UPT ;  /* 0x000000041600788c */ /* 0x000fe4000bf44270 */
[----:B------:R-:W-:Y:S01]  /*b500*/  @!PT LDS RZ, [RZ] ;  /* 0x00000000fffff984 */ /* 0x000fe20000000800 */
[----:B------:R-:W-:Y:S01]  /*b510*/  @!PT LDS RZ, [RZ] ;  /* 0x00000000fffff984 */ /* 0x000fe20000000800 */
[----:B------:R-:W-:Y:S01]  /*b520*/  @!PT LDS RZ, [RZ] ;  /* 0x00000000fffff984 */ /* 0x000fe20000000800 */
[----:B------:R2:W-:Y:S01]  /*b530*/  LDGSTS.E [R184+0x18000], desc[UR18][R4.64], P4 ;  /* 0x1800000004b87fae */ /* 0x0005e2000a1a1012 */
[----:B------:R-:W-:Y:S01]  /*b540*/  ISETP.NE.U32.AND P4, PT, RZ, UR8, PT ;  /* 0x00000008ff007c0c */ /* 0x000fe2000bf85070 */
[----:B------:R-:W-:-:S02]  /*b550*/  UISETP.GT.AND UP3, UPT, UR22, 0x5, UPT ;  /* 0x000000051600788c */ /* 0x000fc4000bf64270 */
[----:B------:R3:W-:Y:S01]  /*b560*/  LDGSTS.E [R184+0x18004], desc[UR18][R6.64], P1 ;  /* 0x1800400006b87fae */ /* 0x0007e200089a1012 */
[----:B------:R-:W-:Y:S01]  /*b570*/  ISETP.NE.U32.AND P1, PT, RZ, UR9, PT ;  /* 0x00000009ff007c0c */ /* 0x000fe2000bf25070 */
[----:B------:R-:W-:Y:S02]  /*b580*/  USEL UR8, URZ, 0x4, !UP2 ;  /* 0x00000004ff087887 */ /* 0x000fe4000d000000 */
[----:B------:R-:W-:Y:S01]  /*b590*/  USEL UR9, URZ, 0x4, !UP3 ;  /* 0x00000004ff097887 */ /* 0x000fe2000d800000 */
[----:B-1----:R-:W-:Y:S01]  /*b5a0*/  LOP3.LUT R10, R10, 0x1f, RZ, 0xc0, !PT ;  /* 0x0000001f0a0a7812 */ /* 0x002fe200078ec0ff */
[----:B------:R-:W-:Y:S01]  /*b5b0*/  USEL UR8, UR8, URZ, !UP1 ;  /* 0x000000ff08087287 */ /* 0x000fe2000c800000 */
[C---:B--2---:R-:W-:Y:S01]  /*b5c0*/  IADD3 R4, P5, PT, R41.reuse, R151, RZ ;  /* 0x0000009729047210 */ /* 0x044fe20007fbe0ff */
[----:B------:R-:W-:Y:S02]  /*b5d0*/  USEL UR9, UR9, URZ, !UP1 ;  /* 0x000000ff09097287 */ /* 0x000fe4000c800000 */
[----:B------:R-:W-:Y:S01]  /*b5e0*/  UISETP.GT.AND UP3, UPT, UR22, 0x6, UPT ;  /* 0x000000061600788c */ /* 0x000fe2000bf64270 */
[----:B---3--:R-:W-:Y:S01]  /*b5f0*/  IADD3 R6, P6, PT, R41, R149, RZ ;  /* 0x0000009529067210 */ /* 0x008fe20007fde0ff */
[----:B------:R-:W-:Y:S01]  /*b600*/  IMAD.X R5, R40, 0x1, R150, P5 ;  /* 0x0000000128057824 */ /* 0x000fe200028e0696 */
[----:B------:R-:W-:-:S02]  /*b610*/  UISETP.GT.AND UP2, UPT, UR22, 0x8, UPT ;  /* 0x000000081600788c */ /* 0x000fc4000bf44270 */
[----:B------:R-:W-:Y:S01]  /*b620*/  UIADD3 UR5, UPT, UPT, UR5, 0x1, URZ ;  /* 0x0000000105057890 */ /* 0x000fe2000fffe0ff */
[----:B------:R-:W-:Y:S01]  /*b630*/  IMAD.X R7, R40, 0x1, R148, P6 ;  /* 0x0000000128077824 */ /* 0x000fe200030e0694 */
[----:B------:R1:W-:Y:S01]  /*b640*/  LDGSTS.E [R184+0x18008], desc[UR18][R4.64], P4 ;  /* 0x1800800004b87fae */ /* 0x0003e2000a1a1012 */
[----:B------:R-:W-:Y:S01]  /*b650*/  ISETP.NE.U32.AND P4, PT, RZ, UR9, PT ;  /* 0x00000009ff007c0c */ /* 0x000fe2000bf85070 */
[----:B------:R-:W-:Y:S02]  /*b660*/  USEL UR9, URZ, 0x4, !UP4 ;  /* 0x00000004ff097887 */ /* 0x000fe4000e000000 */
[----:B------:R2:W-:Y:S01]  /*b670*/  LDGSTS.E [R184+0x1800c], desc[UR18][R6.64], P1 ;  /* 0x1800c00006b87fae */ /* 0x0005e200089a1012 */
[----:B------:R-:W-:Y:S01]  /*b680*/  ISETP.NE.U32.AND P1, PT, RZ, UR8, PT ;  /* 0x00000008ff007c0c */ /* 0x000fe2000bf25070 */
[----:B------:R-:W-:Y:S02]  /*b690*/  USEL UR8, URZ, 0x4, !UP3 ;  /* 0x00000004ff087887 */ /* 0x000fe4000d800000 */
[----:B------:R-:W-:-:S02]  /*b6a0*/  USEL UR9, UR9, URZ, !UP1 ;  /* 0x000000ff09097287 */ /* 0x000fc4000c800000 */
[----:B------:R-:W-:Y:S01]  /*b6b0*/  USEL UR8, UR8, URZ, !UP1 ;  /* 0x000000ff08087287 */ /* 0x000fe2000c800000 */
[C---:B-1----:R-:W-:Y:S01]  /*b6c0*/  IADD3 R4, P5, PT, R41.reuse, R147, RZ ;  /* 0x0000009329047210 */ /* 0x042fe20007fbe0ff */
[----:B------:R-:W-:Y:S02]  /*b6d0*/  UISETP.GT.AND UP3, UPT, UR22, 0xa, UPT ;  /* 0x0000000a1600788c */ /* 0x000fe4000bf64270 */
[----:B------:R-:W-:Y:S01]  /*b6e0*/  UISETP.GT.AND UP4, UPT, UR22, 0xb, UPT ;  /* 0x0000000b1600788c */ /* 0x000fe2000bf84270 */
[----:B--2---:R-:W-:Y:S01]  /*b6f0*/  IADD3 R6, P6, PT, R41, R145, RZ ;  /* 0x0000009129067210 */ /* 0x004fe20007fde0ff */
[----:B------:R-:W-:Y:S01]  /*b700*/  IMAD.X R5, R40, 0x1, R146, P5 ;  /* 0x0000000128057824 */ /* 0x000fe200028e0692 */
[----:B------:R-:W-:-:S03]  /*b710*/  UIADD3 UR13, UPT, UPT, UR13, 0x1, URZ ;  /* 0x000000010d0d7890 */ /* 0x000fc6000fffe0ff */
[----:B------:R-:W-:Y:S01]  /*b720*/  IMAD.X R7, R40, 0x1, R144, P6 ;  /* 0x0000000128077824 */ /* 0x000fe200030e0690 */
[----:B------:R1:W-:Y:S01]  /*b730*/  LDGSTS.E [R184+0x18010], desc[UR18][R4.64], P1 ;  /* 0x1801000004b87fae */ /* 0x0003e200089a1012 */
[----:B------:R-:W-:Y:S01]  /*b740*/  ISETP.NE.U32.AND P1, PT, RZ, UR9, PT ;  /* 0x00000009ff007c0c */ /* 0x000fe2000bf25070 */
[----:B------:R-:W-:Y:S02]  /*b750*/  USEL UR9, URZ, 0x4, !UP5 ;  /* 0x00000004ff097887 */ /* 0x000fe4000e800000 */
[----:B------:R2:W-:Y:S01]  /*b760*/  LDGSTS.E [R184+0x18014], desc[UR18][R6.64], P4 ;  /* 0x1801400006b87fae */ /* 0x0005e2000a1a1012 */
[----:B------:R-:W-:Y:S01]  /*b770*/  ISETP.NE.U32.AND P4, PT, RZ, UR8, PT ;  /* 0x00000008ff007c0c */ /* 0x000fe2000bf85070 */
[----:B------:R-:W-:Y:S02]  /*b780*/  USEL UR8, URZ, 0x4, !UP2 ;  /* 0x00000004ff087887 */ /* 0x000fe4000d000000 */
[----:B------:R-:W-:Y:S02]  /*b790*/  USEL UR9, UR9, URZ, !UP1 ;  /* 0x000000ff09097287 */ /* 0x000fe4000c800000 */
[----:B------:R-:W-:Y:S01]  /*b7a0*/  USEL UR8, UR8, URZ, !UP1 ;  /* 0x000000ff08087287 */ /* 0x000fe2000c800000 */
[----:B-1----:R-:W-:Y:S01]  /*b7b0*/  IADD3 R4, P5, PT, R41, R143, RZ ;  /* 0x0000008f29047210 */ /* 0x002fe20007fbe0ff */
[----:B------:R-:W-:-:S02]  /*b7c0*/  UISETP.GT.AND UP5, UPT, UR22, 0xc, UPT ;  /* 0x0000000c1600788c */ /* 0x000fc4000bfa4270 */
[----:B------:R-:W-:Y:S01]  /*b7d0*/  UISETP.GT.AND UP2, UPT, UR22, 0xd, UPT ;  /* 0x0000000d1600788c */ /* 0x000fe2000bf44270 */
[----:B--2---:R-:W-:Y:S01]  /*b7e0*/  IADD3 R6, P6, PT, R41, R141, RZ ;  /* 0x0000008d29067210 */ /* 0x004fe20007fde0ff */
[C---:B------:R-:W-:Y:S01]  /*b7f0*/  IMAD.X R5, R40.reuse, 0x1, R142, P5 ;  /* 0x0000000128057824 */ /* 0x040fe200028e068e */
[----:B------:R-:W-:Y:S02]  /*b800*/  USEL UR15, URZ, 0x4, !UP5 ;  /* 0x00000004ff0f7887 */ /* 0x000fe4000e800000 */
[----:B------:R-:W-:Y:S01]  /*b810*/  UISETP.GT.AND UP5, UPT, UR22, 0x14, UPT ;  /* 0x000000141600788c */ /* 0x000fe2000bfa4270 */
[----:B------:R-:W-:Y:S01]  /*b820*/  IMAD.X R7, R40, 0x1, R140, P6 ;  /* 0x0000000128077824 */ /* 0x000fe200030e068c */
[----:B------:R1:W-:Y:S01]  /*b830*/  LDGSTS.E [R184+0x18018], desc[UR18][R4.64], P4 ;  /* 0x1801800004b87fae */ /* 0x0003e2000a1a1012 */
[----:B------:R-:W-:Y:S01]  /*b840*/  ISETP.NE.U32.AND P4, PT, RZ, UR8, PT ;  /* 0x00000008ff007c0c */ /* 0x000fe2000bf85070 */
[----:B------:R-:W-:Y:S02]  /*b850*/  USEL UR8, URZ, 0x4, !UP3 ;  /* 0x00000004ff087887 */ /* 0x000fe4000d800000 */
[----:B------:R2:W-:Y:S01]  /*b860*/  LDGSTS.E [R184+0x1801c], desc[UR18][R6.64], P1 ;  /* 0x1801c00006b87fae */ /* 0x0005e200089a1012 */
[----:B------:R-:W-:Y:S01]  /*b870*/  ISETP.NE.U32.AND P1, PT, RZ, UR9, PT ;  /* 0x00000009ff007c0c */ /* 0x000fe2000bf25070 */
[----:B------:R-:W-:-:S02]  /*b880*/  USEL UR9, URZ, 0x4, !UP4 ;  /* 0x00000004ff097887 */ /* 0x000fc4000e000000 */
[----:B------:R-:W-:Y:S02]  /*b890*/  USEL UR8, UR8, URZ, !UP1 ;  /* 0x000000ff08087287 */ /* 0x000fe4000c800000 */
[----:B------:R-:W-:Y:S01]  /*b8a0*/  USEL UR9, UR9, URZ, !UP1 ;  /* 0x000000ff09097287 */ /* 0x000fe2000c800000 */
[C---:B-1----:R-:W-:Y:S01]  /*b8b0*/  IADD3 R4, P5, PT, R41.reuse, R139, RZ ;  /* 0x0000008b29047210 */ /* 0x042fe20007fbe0ff */
[----:B------:R-:W-:Y:S02]  /*b8c0*/  USEL UR15, UR15, URZ, !UP1 ;  /* 0x000000ff0f0f7287 */ /* 0x000fe4000c800000 */
[----:B------:R-:W-:Y:S01]  /*b8d0*/  UISETP.GT.AND UP3, UPT, UR22, 0xe, UPT ;  /* 0x0000000e1600788c */ /* 0x000fe2000bf64270 */
[----:B--2---:R-:W-:Y:S01]  /*b8e0*/  IADD3 R6, P6, PT, R41, R137, RZ ;  /* 0x0000008929067210 */ /* 0x004fe20007fde0ff */
[----:B------:R-:W-:Y:S01]  /*b8f0*/  IMAD.X R5, R40, 0x1, R138, P5 ;  /* 0x0000000128057824 */ /* 0x000fe200028e068a */
[----:B------:R-:W-:-:S03]  /*b900*/  UISETP.GT.AND UP4, UPT, UR22, 0x12, UPT ;  /* 0x000000121600788c */ /* 0x000fc6000bf84270 */
        /* <DEDUP_REMOVED lines=12> */
[C---:B--2---:R-:W-:Y:S01]  /*b9d0*/  IADD3 R6, P6, PT, R41.reuse, R133, RZ ;  /* 0x0000008529067210 */ /* 0x044fe20007fde0ff */
[----:B------:R-:W-:Y:S01]  /*b9e0*/  IMAD.X R5, R40, 0x1, R134, P5 ;  /* 0x0000000128057824 */ /* 0x000fe200028e0686 */
[----:B------:R-:W-:-:S03]  /*b9f0*/  IADD3 R8, P5, PT, R41, R131, RZ ;  /* 0x0000008329087210 */ /* 0x000fc60007fbe0ff */
[C---:B------:R-:W-:Y:S01]  /*ba00*/  IMAD.X R7, R40.reuse, 0x1, R132, P6 ;  /* 0x0000000128077824 */ /* 0x040fe200030e0684 */
[----:B------:R-:W-:Y:S01]  /*ba10*/  ISETP.NE.U32.AND P6, PT, RZ, UR15, PT ;  /* 0x0000000fff007c0c */ /* 0x000fe2000bfc5070 */
        /* <DEDUP_REMOVED lines=9> */
[----:B------:R-:W-:Y:S01]  /*bab0*/  LDGSTS.E [R184+0x18030], desc[UR18][R8.64], P6 ;  /* 0x1803000008b87fae */ /* 0x000fe2000b1a1012 */
[C---:B-1----:R-:W-:Y:S01]  /*bac0*/  IADD3 R4, P5, PT, R41.reuse, R129, RZ ;  /* 0x0000008129047210 */ /* 0x042fe20007fbe0ff */
[----:B------:R-:W-:Y:S02]  /*bad0*/  UISETP.GT.AND UP3, UPT, UR22, 0x11, UPT ;  /* 0x000000111600788c */ /* 0x000fe4000bf64270 */
[----:B------:R-:W-:Y:S01]  /*bae0*/  UISETP.GT.AND UP2, UPT, UR22, 0x13, UPT ;  /* 0x000000131600788c */ /* 0x000fe2000bf44270 */
[----:B--2---:R-:W-:Y:S01]  /*baf0*/  IADD3 R6, P6, PT, R41, R127, RZ ;  /* 0x0000007f29067210 */ /* 0x004fe20007fde0ff */
[----:B------:R-:W-:-:S04]  /*bb00*/  IMAD.X R5, R40, 0x1, R128, P5 ;  /* 0x0000000128057824 */ /* 0x000fc800028e0680 */
        /* <DEDUP_REMOVED lines=27> */
[----:B------:R-:W-:Y:S01]  /*bcc0*/  IMAD.X R5, R40, 0x1, R120, P5 ;  /* 0x0000000128057824 */ /* 0x000fe200028e0678 */
[----:B------:R-:W-:-:S03]  /*bcd0*/  USEL UR15, URZ, 0x4, !UP5 ;  /* 0x00000004ff0f7887 */ /* 0x000fc6000e800000 */
        /* <DEDUP_REMOVED lines=10> */
[----:B------:R-:W-:-:S02]  /*bd80*/  USEL UR15, UR15, URZ, !UP1 ;  /* 0x000000ff0f0f7287 */ /* 0x000fc4000c800000 */
        /* <DEDUP_REMOVED lines=45> */
[----:B------:R-:W-:-:S02]  /*c060*/  UISETP.NE.U32.AND UP3, UPT, UR9, URZ, UPT ;  /* 0x000000ff0900728c */ /* 0x000fc4000bf65070 */
        /* <DEDUP_REMOVED lines=8> */
[----:B------:R-:W-:Y:S01]  /*c0f0*/  PLOP3.LUT P1, PT, PT, PT, UP3, 0x40, 0x4 ;  /* 0x000000000004781c */ /* 0x000fe20003f2e838 */
[----:B------:R-:W-:Y:S02]  /*c100*/  UISETP.GT.AND UP3, UPT, UR22, 0x1f, UPT ;  /* 0x0000001f1600788c */ /* 0x000fe4000bf64270 */
[----:B------:R-:W-:Y:S02]  /*c110*/  USEL UR8, UR8, URZ, !UP1 ;  /* 0x000000ff08087287 */ /* 0x000fe4000c800000 */
[----:B------:R-:W-:Y:S01]  /*c120*/  USEL UR9, URZ, 0x4, !UP3 ;  /* 0x00000004ff097887 */ /* 0x000fe2000d800000 */
[----:B-1----:R-:W-:-:S03]  /*c130*/  IADD3 R4, P5, PT, R41, R99, RZ ;  /* 0x0000006329047210 */ /* 0x002fc60007fbe0ff */
[----:B------:R-:W-:Y:S01]  /*c140*/  USEL UR9, UR9, URZ, !UP1 ;  /* 0x000000ff09097287 */ /* 0x000fe2000c800000 */
[----:B--2---:R-:W-:Y:S01]  /*c150*/  IADD3 R6, P6, PT, R41, R97, RZ ;  /* 0x0000006129067210 */ /* 0x004fe20007fde0ff */
[----:B------:R-:W-:-:S04]  /*c160*/  IMAD.X R5, R40, 0x1, R98, P5 ;  /* 0x0000000128057824 */ /* 0x000fc800028e0662 */
[----:B------:R-:W-:Y:S01]  /*c170*/  IMAD.X R7, R40, 0x1, R96, P6 ;  /* 0x0000000128077824 */ /* 0x000fe200030e0660 */
[----:B------:R1:W-:Y:S01]  /*c180*/  LDGSTS.E [R184+0x18070], desc[UR18][R4.64], P4 ;  /* 0x1807000004b87fae */ /* 0x0003e2000a1a1012 */
[----:B------:R-:W-:Y:S01]  /*c190*/  ISETP.GE.AND P4, PT, R10, UR22, PT ;  /* 0x000000160a007c0c */ /* 0x000fe2000bf86270 */
[----:B------:R-:W-:Y:S01]  /*c1a0*/  UIADD3 UR22, UPT, UPT, UR22, -0x20, URZ ;  /* 0xffffffe016167890 */ /* 0x000fe2000fffe0ff */
[----:B------:R-:W-:Y:S01]  /*c1b0*/  ISETP.NE.U32.AND P6, PT, RZ, UR8, PT ;  /* 0x00000008ff007c0c */ /* 0x000fe2000bfc5070 */
[----:B------:R2:W-:Y:S01]  /*c1c0*/  LDGSTS.E [R184+0x18074], desc[UR18][R6.64], !P1 ;  /* 0x1807400006b87fae */ /* 0x0005e2000c9a1012 */
[----:B------:R-:W-:Y:S02]  /*c1d0*/  SEL R8, RZ, 0x4, P4 ;  /* 0x00000004ff087807 */ /* 0x000fe40002000000 */
[----:B------:R-:W-:Y:S01]  /*c1e0*/  PLOP3.LUT P4, PT, PT, PT, UP1, 0x40, 0x4 ;  /* 0x000000000004781c */ /* 0x000fe20003f8e818 */
[----:B------:R-:W-:-:S03]  /*c1f0*/  UISETP.GT.AND UP1, UPT, UR14, 0x2, UPT ;  /* 0x000000020e00788c */ /* 0x000fc6000bf24270 */
[----:B------:R-:W-:Y:S01]  /*c200*/  SEL R8, R8, RZ, P4 ;  /* 0x000000ff08087207 */ /* 0x000fe20002000000 */
[----:B------:R-:W-:Y:S01]  /*c210*/  USEL UR14, UR14, URZ, !UP1 ;  /* 0x000000ff0e0e7287 */ /* 0x000fe2000c800000 */
[C---:B-1----:R-:W-:Y:S01]  /*c220*/  IADD3 R4, P1, PT, R41.reuse, R95, RZ ;  /* 0x0000005f29047210 */ /* 0x042fe20007f3e0ff */
[----:B------:R-:W-:Y:S01]  /*c230*/  UISETP.GT.AND UP1, UPT, UR13, 0x1, UPT ;  /* 0x000000010d00788c */ /* 0x000fe2000bf24270 */
[----:B------:R-:W-:Y:S01]  /*c240*/  ISETP.NE.U32.AND P4, PT, R8, RZ, PT ;  /* 0x000000ff0800720c */ /* 0x000fe20003f85070 */
[----:B------:R-:W-:Y:S01]  /*c250*/  ULEA UR8, UR14, UR10, 0xf ;  /* 0x0000000a0e087291 */ /* 0x000fe2000f8e78ff */
[----:B------:R-:W-:Y:S01]  /*c260*/  IADD3 R8, P5, PT, R41, R93, RZ ;  /* 0x0000005d29087210 */ /* 0x000fe20007fbe0ff */
[C---:B------:R-:W-:Y:S01]  /*c270*/  IMAD.X R5, R40.reuse, 0x1, R94, P1 ;  /* 0x0000000128057824 */ /* 0x040fe200008e065e */
[----:B------:R-:W-:Y:S01]  /*c280*/  ISETP.NE.U32.AND P1, PT, RZ, UR9, PT ;  /* 0x00000009ff007c0c */ /* 0x000fe2000bf25070 */
[----:B------:R-:W-:Y:S02]  /*c290*/  USEL UR13, UR13, URZ, !UP1 ;  /* 0x000000ff0d0d7287 */ /* 0x000fe4000c800000 */
[----:B------:R-:W-:Y:S01]  /*c2a0*/  IMAD.X R9, R40, 0x1, R92, P5 ;  /* 0x0000000128097824 */ /* 0x000fe200028e065c */
[----:B------:R1:W-:Y:S01]  /*c2b0*/  LDGSTS.E [R184+0x18078], desc[UR18][R4.64], P6 ;  /* 0x1807800004b87fae */ /* 0x0003e2000b1a1012 */
[----:B--2---:R-:W-:Y:S01]  /*c2c0*/  IADD3 R6, P5, PT, R154, R87, RZ ;  /* 0x000000579a067210 */ /* 0x004fe20007fbe0ff */
[----:B------:R-:W-:-:S02]  /*c2d0*/  VIADD R10, R2, UR8 ;  /* 0x00000008020a7c36 */ /* 0x000fc40008000000 */
[----:B------:R-:W-:Y:S01]  /*c2e0*/  VIADD R12, R238, UR8 ;  /* 0x00000008ee0c7c36 */ /* 0x000fe20008000000 */
[----:B------:R-:W-:Y:S01]  /*c2f0*/  USEL UR8, URZ, 0x1, !UP1 ;  /* 0x00000001ff087887 */ /* 0x000fe2000c800000 */
[----:B------:R-:W-:-:S03]  /*c300*/  IMAD.X R7, R43, 0x1, R86, P5 ;  /* 0x000000012b077824 */ /* 0x000fc600028e0656 */
[----:B------:R2:W-:Y:S01]  /*c310*/  LDGSTS.E [R184+0x1807c], desc[UR18][R8.64], P1 ;  /* 0x1807c00008b87fae */ /* 0x0005e200089a1012 */
[----:B------:R-:W-:Y:S01]  /*c320*/  ULOP3.LUT UR8, UR4, UR8, URZ, 0x3c, !UPT ;  /* 0x0000000804087292 */ /* 0x000fe2000f8e3cff */
[C---:B-1----:R-:W-:Y:S02]  /*c330*/  IADD3 R4, P6, PT, R154.reuse, R91, RZ ;  /* 0x0000005b9a047210 */ /* 0x042fe40007fde0ff */
[----:B------:R-:W0:Y:S03]  /*c340*/  LDGDEPBAR ;  /* 0x00000000000079af */ /* 0x000e260000000000 */
[----:B------:R-:W-:Y:S01]  /*c350*/  IMAD.X R5, R43, 0x1, R90, P6 ;  /* 0x000000012b057824 */ /* 0x000fe200030e065a */
[----:B--2---:R-:W-:-:S04]  /*c360*/  IADD3 R8, P1, PT, R154, R83, RZ ;  /* 0x000000539a087210 */ /* 0x004fc80007f3e0ff */
[----:B------:R1:W-:Y:S01]  /*c370*/  LDGSTS.E [R10], desc[UR18][R4.64], P4 ;  /* 0x00000000040a7fae */ /* 0x0003e2000a1a1012 */
[----:B------:R-:W-:-:S03]  /*c380*/  IMAD.X R9, R43, 0x1, R82, P1 ;  /* 0x000000012b097824 */ /* 0x000fc600008e0652 */
[----:B------:R2:W-:Y:S04]  /*c390*/  LDGSTS.E [R10+0x400], desc[UR18][R6.64], P4 ;  /* 0x00400000060a7fae */ /* 0x0005e8000a1a1012 */
[----:B------:R3:W-:Y:S01]  /*c3a0*/  LDGSTS.E [R10+0x800], desc[UR18][R8.64], P4 ;  /* 0x00800000080a7fae */ /* 0x0007e2000a1a1012 */
[C---:B-1----:R-:W-:Y:S02]  /*c3b0*/  IADD3 R4, P5, PT, R154.reuse, R79, RZ ;  /* 0x0000004f9a047210 */ /* 0x042fe40007fbe0ff */
[----:B--2---:R-:W-:-:S03]  /*c3c0*/  IADD3 R6, P1, PT, R154, R75, RZ ;  /* 0x0000004b9a067210 */ /* 0x004fc60007f3e0ff */
[C---:B------:R-:W-:Y:S01]  /*c3d0*/  IMAD.X R5, R43.reuse, 0x1, R78, P5 ;  /* 0x000000012b057824 */ /* 0x040fe200028e064e */
[----:B---3--:R-:W-:Y:S01]  /*c3e0*/  IADD3 R8, P5, PT, R154, R71, RZ ;  /* 0x000000479a087210 */ /* 0x008fe20007fbe0ff */
[----:B------:R-:W-:-:S03]  /*c3f0*/  IMAD.X R7, R43, 0x1, R74, P1 ;  /* 0x000000012b077824 */ /* 0x000fc600008e064a */
[----:B------:R1:W-:Y:S01]  /*c400*/  LDGSTS.E [R10+0xc00], desc[UR18][R4.64], P4 ;  /* 0x00c00000040a7fae */ /* 0x0003e2000a1a1012 */
        /* <DEDUP_REMOVED lines=168> */
[C---:B------:R-:W-:Y:S02]  /*ce90*/  IADD3 R10, P6, PT, R154.reuse, R234, RZ ;  /* 0x000000ea9a0a7210 */ /* 0x040fe40007fde0ff */
[----:B---3--:R-:W-:Y:S01]  /*cea0*/  IADD3 R8, P5, PT, R154, R230, RZ ;  /* 0x000000e69a087210 */ /* 0x008fe20007fbe0ff */
[C---:B------:R-:W-:Y:S01]  /*ceb0*/  IMAD.X R7, R43.reuse, 0x1, R227, P1 ;  /* 0x000000012b077824 */ /* 0x040fe200008e06e3 */
[----:B------:R-:W-:Y:S01]  /*cec0*/  ISETP.NE.U32.AND P1, PT, R236, UR5, PT ;  /* 0x00000005ec007c0c */ /* 0x000fe2000bf25070 */
[C---:B------:R-:W-:Y:S01]  /*ced0*/  IMAD.X R11, R43.reuse, 0x1, R235, P6 ;  /* 0x000000012b0b7824 */ /* 0x040fe200030e06eb */
[----:B------:R1:W-:Y:S01]  /*cee0*/  LDGSTS.E [R12+0x7200], desc[UR18][R4.64], P4 ;  /* 0x07200000040c7fae */ /* 0x0003e2000a1a1012 */
[----:B------:R-:W-:Y:S01]  /*cef0*/  IMAD.X R9, R43, 0x1, R231, P5 ;  /* 0x000000012b097824 */ /* 0x000fe200028e06e7 */
[----:B------:R-:W-:Y:S02]  /*cf00*/  IADD3 R41, P5, PT, R41, R3, RZ ;  /* 0x0000000329297210 */ /* 0x000fe40007fbe0ff */
[----:B------:R2:W-:Y:S03]  /*cf10*/  LDGSTS.E [R12+0x7600], desc[UR18][R6.64], P4 ;  /* 0x07600000060c7fae */ /* 0x0005e6000a1a1012 */
[----:B------:R-:W-:Y:S01]  /*cf20*/  IMAD.X R40, R40, 0x1, R36, P5 ;  /* 0x0000000128287824 */ /* 0x000fe200028e0624 */
[----:B------:R2:W-:Y:S04]  /*cf30*/  LDGSTS.E [R12+0x7a00], desc[UR18][R8.64], P4 ;  /* 0x07a00000080c7fae */ /* 0x0005e8000a1a1012 */
[----:B------:R2:W-:Y:S01]  /*cf40*/  LDGSTS.E [R12+0x7e00], desc[UR18][R10.64], P4 ;  /* 0x07e000000a0c7fae */ /* 0x0005e2000a1a1012 */
[----:B------:R-:W-:Y:S01]  /*cf50*/  IADD3 R154, P4, PT, R154, R37, RZ ;  /* 0x000000259a9a7210 */ /* 0x000fe20007f9e0ff */
[----:B-1----:R-:W-:-:S02]  /*cf60*/  IMAD.U32 R4, RZ, RZ, UR4 ;  /* 0x00000004ff047e24 */ /* 0x002fc4000f8e00ff */
[----:B------:R-:W0:Y:S02]  /*cf70*/  LDGDEPBAR ;  /* 0x00000000000079af */ /* 0x000e240000000000 */
[----:B------:R-:W-:Y:S01]  /*cf80*/  IMAD.X R43, R43, 0x1, R38, P4 ;  /* 0x000000012b2b7824 */ /* 0x000fe200020e0626 */
[----:B------:R-:W-:Y:S07]  /*cf90*/  @P1 BRA `(.L_x_11) ;  /* 0xffffffe000041947 */ /* 0x000fee000383ffff */
.L_x_8:
[----:B------:R-:W3:Y:S01]  /*cfa0*/  LDL.LU R5, [R1+0xd8] ;  /* 0x0000d80001057983 */ /* 0x000ee20000300800 */
[----:B------:R-:W1:Y:S03]  /*cfb0*/  LDCU UR5, c[0x0][0x3b8] ;  /* 0x00007700ff0577ac */ /* 0x000e660008000800 */
[----:B------:R-:W4:Y:S01]  /*cfc0*/  LDL.LU R18, [R1+0xd4] ;  /* 0x0000d40001127983 */ /* 0x000f220000300800 */
[----:B------:R-:W5:Y:S01]  /*cfd0*/  LDCU UR6, c[0x0][0x3b4] ;  /* 0x00007680ff0677ac */ /* 0x000f620008000800 */
[----:B--2---:R-:W2:Y:S01]  /*cfe0*/  S2R R6, SR_CgaCtaId ;  /* 0x0000000000067919 */ /* 0x004ea20000008800 */
[----:B------:R-:W4:Y:S01]  /*cff0*/  LDCU.128 UR24, c[0x0][0x390] ;  /* 0x00007200ff1877ac */ /* 0x000f220008000c00 */
[----:B------:R-:W1:Y:S01]  /*d000*/  LDCU UR7, c[0x0][0x39c] ;  /* 0x00007380ff0777ac */ /* 0x000e620008000800 */
[----:B------:R-:W1:Y:S01]  /*d010*/  LDCU UR8, c[0x0][0x39c] ;  /* 0x00007380ff0877ac */ /* 0x000e620008000800 */
[----:B------:R-:W1:Y:S01]  /*d020*/  LDCU UR14, c[0x0][0x39c] ;  /* 0x00007380ff0e77ac */ /* 0x000e620008000800 */
[----:B------:R-:W1:Y:S01]  /*d030*/  LDCU UR9, c[0x0][0x39c] ;  /* 0x00007380ff0977ac */ /* 0x000e620008000800 */
[----:B------:R-:W1:Y:S01]  /*d040*/  LDCU UR13, c[0x0][0x39c] ;  /* 0x00007380ff0d77ac */ /* 0x000e620008000800 */
[----:B--2---:R-:W-:-:S05]  /*d050*/  IMAD.SHL.U32 R6, R6, 0x100, RZ ;  /* 0x0000010006067824 */ /* 0x004fca00078e00ff */
[----:B---3--:R-:W-:-:S05]  /*d060*/  LOP3.LUT R0, R5, 0x100, R6, 0xf8, !PT ;  /* 0x0000010005007812 */ /* 0x008fca00078ef806 */
[----:B-1----:R-:W-:-:S04]  /*d070*/  IMAD R4, R0, UR5, RZ ;  /* 0x0000000500047c24 */ /* 0x002fc8000f8e02ff */
[----:B------:R-:W-:-:S04]  /*d080*/  VIADD R5, R4, UR5 ;  /* 0x0000000504057c36 */ /* 0x000fc80008000000 */
        /* <DEDUP_REMOVED lines=10> */
[----:B------:R-:W-:Y:S01]  /*d130*/  VIADD R16, R15, UR5 ;  /* 0x000000050f107c36 */ /* 0x000fe20008000000 */
[----:B----4-:R-:W-:-:S03]  /*d140*/  ISETP.GE.AND P0, PT, R18, UR26, PT ;  /* 0x0000001a12007c0c */ /* 0x010fc6000bf06270 */
[----:B------:R-:W-:Y:S01]  /*d150*/  VIADD R17, R16, UR5 ;  /* 0x0000000510117c36 */ /* 0x000fe20008000000 */
[----:B------:R-:W-:Y:S01]  /*d160*/  LOP3.LUT R19, R0, 0x1, RZ, 0xfc, !PT ;  /* 0x0000000100137812 */ /* 0x000fe200078efcff */
[----:B-----5:R-:W-:Y:S02]  /*d170*/  IMAD R2, R18, UR6, RZ ;  /* 0x0000000612027c24 */ /* 0x020fe4000f8e02ff */
[----:B------:R-:W-:Y:S01]  /*d180*/  VIADD R18, R17, UR5 ;  /* 0x0000000511127c36 */ /* 0x000fe20008000000 */
[----:B------:R-:W-:Y:S02]  /*d190*/  LOP3.LUT R20, R0, 0x2, RZ, 0xfc, !PT ;  /* 0x0000000200147812 */ /* 0x000fe400078efcff */
[----:B------:R-:W-:Y:S01]  /*d1a0*/  ISETP.LT.AND P5, PT, R19, UR7, !P0 ;  /* 0x0000000713007c0c */ /* 0x000fe2000c7a1270 */
[----:B------:R-:W-:Y:S01]  /*d1b0*/  VIADD R19, R18, UR5 ;  /* 0x0000000512137c36 */ /* 0x000fe20008000000 */
[----:B------:R-:W-:Y:S02]  /*d1c0*/  LOP3.LUT R3, R0, 0xff, RZ, 0xfc, !PT ;  /* 0x000000ff00037812 */ /* 0x000fe400078efcff */
[----:B------:R-:W-:Y:S01]  /*d1d0*/  ISETP.LT.AND P6, PT, R20, UR8, !P0 ;  /* 0x0000000814007c0c */ /* 0x000fe2000c7c1270 */
[----:B------:R-:W-:Y:S01]  /*d1e0*/  VIADD R20, R19, UR5 ;  /* 0x0000000513147c36 */ /* 0x000fe20008000000 */
[----:B------:R-:W-:-:S02]  /*d1f0*/  ISETP.LT.AND P1, PT, R3, UR14, !P0 ;  /* 0x0000000e03007c0c */ /* 0x000fc4000c721270 */
[----:B------:R-:W-:Y:S01]  /*d200*/  LEA R3, P4, R2, UR24, 0x2 ;  /* 0x0000001802037c11 */ /* 0x000fe2000f8810ff */
[----:B------:R-:W-:Y:S01]  /*d210*/  VIADD R21, R20, UR5 ;  /* 0x0000000514157c36 */ /* 0x000fe20008000000 */
[----:B------:R-:W-:Y:S11]  /*d220*/  @!P2 BRA `(.L_x_12) ;  /* 0x000000000010a947 */ /* 0x000ff60003800000 */
[----:B------:R-:W-:-:S06]  /*d230*/  USHF.L.U32 UR4, UR4, 0x1f, URZ ;  /* 0x0000001f04047899 */ /* 0x000fcc00080006ff */
[----:B------:R-:W-:-:S04]  /*d240*/  IMAD.U32 R22, RZ, RZ, UR4 ;  /* 0x00000004ff167e24 */ /* 0x000fc8000f8e00ff */
[----:B------:R-:W1:Y:S02]  /*d250*/  SYNCS.PHASECHK.TRANS64.TRYWAIT P2, [UR12], R22 ;  /* 0x00000016ff0075a7 */ /* 0x000e64000804110c */
[----:B-1----:R-:W-:Y:S05]  /*d260*/  @!P2 BRA `(.L_x_13) ;  /* 0x0000007c00a4a947 */ /* 0x002fea0003800000 */
.L_x_12:
[----:B------:R-:W-:-:S04]  /*d270*/  DEPBAR.LE SB0, 0x0 ;  /* 0x000080000000791a */ /* 0x000fc80000000000 */
[----:B------:R-:W-:Y:S01]  /*d280*/  BAR.SYNC.DEFER_BLOCKING 0x0 ;  /* 0x0000000000007b1d */ /* 0x000fe20000010000 */
[----:B------:R-:W-:Y:S01]  /*d290*/  LEA.HI.X.SX32 R2, R2, UR25, 0x2, P4 ;  /* 0x0000001902027c11 */ /* 0x000fe2000a0f16ff */
[----:B------:R-:W-:Y:S01]  /*d2a0*/  VIADD R22, R21, UR5 ;  /* 0x0000000515167c36 */ /* 0x000fe20008000000 */
[-C--:B------:R-:W-:Y:S02]  /*d2b0*/  LEA R28, P4, R4, R3.reuse, 0x2 ;  /* 0x00000003041c7211 */ /* 0x080fe400078810ff */
[----:B------:R-:W-:Y:S01]  /*d2c0*/  ISETP.LT.AND P2, PT, R0, UR27, !P0 ;  /* 0x0000001b00007c0c */ /* 0x000fe2000c741270 */
[----:B------:R-:W-:Y:S01]  /*d2d0*/  VIADD R23, R22, UR5 ;  /* 0x0000000516177c36 */ /* 0x000fe20008000000 */
[-C--:B------:R-:W-:Y:S01]  /*d2e0*/  LEA.HI.X.SX32 R29, R4, R2.reuse, 0x2, P4 ;  /* 0x00000002041d7211 */ /* 0x080fe200020f16ff */
[----:B------:R-:W1:Y:S01]  /*d2f0*/  LDCU UR4, c[0x0][0x39c] ;  /* 0x00007380ff0477ac */ /* 0x000e620008000800 */
[-C--:B------:R-:W-:Y:S01]  /*d300*/  LEA R34, P4, R5, R3.reuse, 0x2 ;  /* 0x0000000305227211 */ /* 0x080fe200078810ff */
[----:B------:R-:W-:Y:S01]  /*d310*/  VIADD R4, R23, UR5 ;  /* 0x0000000517047c36 */ /* 0x000fe20008000000 */
[----:B------:R-:W-:Y:S01]  /*d320*/  LOP3.LUT R26, R0, 0x3, RZ, 0xfc, !PT ;  /* 0x00000003001a7812 */ /* 0x000fe200078efcff */
[----:B------:R-:W2:Y:S01]  /*d330*/  LDCU UR6, c[0x0][0x39c] ;  /* 0x00007380ff0677ac */ /* 0x000ea20008000800 */
[-C--:B------:R-:W-:Y:S01]  /*d340*/  LEA.HI.X.SX32 R35, R5, R2.reuse, 0x2, P4 ;  /* 0x0000000205237211 */ /* 0x080fe200020f16ff */
[----:B------:R-:W-:Y:S01]  /*d350*/  VIADD R24, R4, UR5 ;  /* 0x0000000504187c36 */ /* 0x000fe20008000000 */
[----:B------:R-:W-:Y:S01]  /*d360*/  LEA R40, P4, R6, R3, 0x2 ;  /* 0x0000000306287211 */ /* 0x000fe200078810ff */
[----:B------:R-:W3:Y:S02]  /*d370*/  LDCU UR7, c[0x0][0x39c] ;  /* 0x00007380ff0777ac */ /* 0x000ee40008000800 */
[----:B------:R-:W-:Y:S01]  /*d380*/  VIADD R5, R24, UR5 ;  /* 0x0000000518057c36 */ /* 0x000fe20008000000 */
[----:B------:R-:W-:-:S02]  /*d390*/  LEA.HI.X.SX32 R41, R6, R2, 0x2, P4 ;  /* 0x0000000206297211 */ /* 0x000fc400020f16ff */
[CC--:B------:R-:W-:Y:S01]  /*d3a0*/  LEA R46, P4, R8.reuse, R3.reuse, 0x2 ;  /* 0x00000003082e7211 */ /* 0x0c0fe200078810ff */
[----:B------:R-:W-:Y:S01]  /*d3b0*/  VIADD R6, R5, UR5 ;  /* 0x0000000505067c36 */ /* 0x000fe20008000000 */
[----:B------:R-:W4:Y:S02]  /*d3c0*/  @!P3 SYNCS.CCTL.IV [UR10+0x20000] ;  /* 0x02000000ff00b9b1 */ /* 0x000f24000800000a */
[----:B----4-:R-:W-:Y:S01]  /*d3d0*/  BAR.SYNC.DEFER_BLOCKING 0x0 ;  /* 0x0000000000007b1d */ /* 0x010fe20000010000 */
[----:B------:R-:W-:Y:S01]  /*d3e0*/  LEA.HI.X.SX32 R47, R8, R2, 0x2, P4 ;  /* 0x00000002082f7211 */ /* 0x000fe200020f16ff */
[----:B------:R-:W-:Y:S01]  /*d3f0*/  VIADD R25, R6, UR5 ;  /* 0x0000000506197c36 */ /* 0x000fe20008000000 */
[----:B------:R-:W-:-:S04]  /*d400*/  LEA R48, P4, R9, R3, 0x2 ;  /* 0x0000000309307211 */ /* 0x000fc800078810ff */
[-C--:B------:R-:W-:Y:S01]  /*d410*/  LEA.HI.X.SX32 R49, R9, R2.reuse, 0x2, P4 ;  /* 0x0000000209317211 */ /* 0x080fe200020f16ff */
[----:B------:R-:W4:Y:S01]  /*d420*/  LDTM.x64 R52, tmem[UR11] ;  /* 0x0000000b003479ee */ /* 0x000f220008340000 */
[CC--:B------:R-:W-:Y:S01]  /*d430*/  LEA R38, P4, R11.reuse, R3.reuse, 0x2 ;  /* 0x000000030b267211 */ /* 0x0c0fe200078810ff */
[----:B------:R-:W5:Y:S03]  /*d440*/  LDTM.x64 R132, tmem[UR11+0x40] ;  /* 0x0000400b008479ee */ /* 0x000f660008340000 */
[----:B------:R-:W-:Y:S01]  /*d450*/  LEA.HI.X.SX32 R39, R11, R2, 0x2, P4 ;  /* 0x000000020b277211 */ /* 0x000fe200020f16ff */
[----:B------:R-:W1:Y:S01]  /*d460*/  @!P3 SYNCS.CCTL.IV [UR10+0x20008] ;  /* 0x02000800ff00b9b1 */ /* 0x000e62000800000a */
[----:B------:R-:W-:-:S04]  /*d470*/  LEA R42, P3, R7, R3, 0x2 ;  /* 0x00000003072a7211 */ /* 0x000fc800078610ff */
[-C--:B------:R-:W-:Y:S01]  /*d480*/  LEA.HI.X.SX32 R43, R7, R2.reuse, 0x2, P3 ;  /* 0x00000002072b7211 */ /* 0x080fe200018f16ff */
[----:B------:R-:W-:Y:S01]  /*d490*/  VIADD R7, R25, UR5 ;  /* 0x0000000519077c36 */ /* 0x000fe20008000000 */
[CC--:B------:R-:W-:Y:S01]  /*d4a0*/  LEA R32, P3, R10.reuse, R3.reuse, 0x2 ;  /* 0x000000030a207211 */ /* 0x0c0fe200078610ff */
[----:B----4-:R-:W-:Y:S01]  /*d4b0*/  STL.64 [R1+0x20], R60 ;  /* 0x0000203c01007387 */ /* 0x010fe20000100a00 */
[----:B------:R-:W-:Y:S02]  /*d4c0*/  IMAD.MOV.U32 R31, RZ, RZ, R54 ;  /* 0x000000ffff1f7224 */ /* 0x000fe400078e0036 */
[-C--:B------:R-:W-:Y:S01]  /*d4d0*/  LEA.HI.X.SX32 R33, R10, R2.reuse, 0x2, P3 ;  /* 0x000000020a217211 */ /* 0x080fe200018f16ff */
[----:B------:R-:W-:Y:S01]  /*d4e0*/  STL.64 [R1+0x28], R62 ;  /* 0x0000283e01007387 */ /* 0x000fe20000100a00 */
[----:B------:R-:W-:Y:S01]  /*d4f0*/  IMAD.MOV.U32 R27, RZ, RZ, R52 ;  /* 0x000000ffff1b7224 */ /* 0x000fe200078e0034 */
[CC--:B------:R-:W-:Y:S01]  /*d500*/  LEA R54, P3, R12.reuse, R3.reuse, 0x2 ;  /* 0x000000030c367211 */ /* 0x0c0fe200078610ff */
[----:B------:R-:W-:Y:S01]  /*d510*/  IMAD.MOV.U32 R44, RZ, RZ, R55 ;  /* 0x000000ffff2c7224 */ /* 0x000fe200078e0037 */
[----:B------:R-:W-:Y:S01]  /*d520*/  STL.64 [R1+0x30], R64 ;  /* 0x0000304001007387 */ /* 0x000fe20000100a00 */
[C---:B------:R-:W-:Y:S01]  /*d530*/  LEA R52, P4, R13.reuse, R3, 0x2 ;  /* 0x000000030d347211 */ /* 0x040fe200078810ff */
[----:B------:R-:W-:Y:S01]  /*d540*/  IMAD.MOV.U32 R37, RZ, RZ, R53 ;  /* 0x000000ffff257224 */ /* 0x000fe200078e0035 */
[-C--:B------:R-:W-:Y:S01]  /*d550*/  LEA.HI.X.SX32 R55, R12, R2.reuse, 0x2, P3 ;  /* 0x000000020c377211 */ /* 0x080fe200018f16ff */
[----:B------:R-:W-:Y:S01]  /*d560*/  STL.64 [R1+0x38], R66 ;  /* 0x0000384201007387 */ /* 0x000fe20000100a00 */
[----:B------:R-:W-:Y:S01]  /*d570*/  LEA.HI.X.SX32 R53, R13, R2, 0x2, P4 ;  /* 0x000000020d357211 */ /* 0x000fe200020f16ff */
[----:B------:R-:W-:-:S02]  /*d580*/  VIADD R8, R7, UR5 ;  /* 0x0000000507087c36 */ /* 0x000fc40008000000 */
[----:B------:R-:W-:Y:S01]  /*d590*/  STL.64 [R1+0x40], R68 ;  /* 0x0000404401007387 */ /* 0x000fe20000100a00 */
[----:B------:R-:W-:Y:S02]  /*d5a0*/  IMAD.MOV.U32 R50, RZ, RZ, R57 ;  /* 0x000000ffff327224 */ /* 0x000fe400078e0039 */
[----:B------:R-:W-:Y:S01]  /*d5b0*/  VIADD R9, R8, UR5 ;  /* 0x0000000508097c36 */ /* 0x000fe20008000000 */
[----:B------:R-:W-:Y:S01]  /*d5c0*/  STL.64 [R1+0x48], R70 ;  /* 0x0000484601007387 */ /* 0x000fe20000100a00 */
[----:B------:R-:W-:Y:S02]  /*d5d0*/  IMAD.MOV.U32 R45, RZ, RZ, R56 ;  /* 0x000000ffff2d7224 */ /* 0x000fe400078e0038 */
[----:B------:R-:W-:Y:S01]  /*d5e0*/  VIADD R10, R9, UR5 ;  /* 0x00000005090a7c36 */ /* 0x000fe20008000000 */
[----:B------:R-:W-:Y:S01]  /*d5f0*/  STL.64 [R1+0x50], R72 ;  /* 0x0000504801007387 */ /* 0x000fe20000100a00 */
[----:B------:R-:W-:Y:S02]  /*d600*/  IMAD.MOV.U32 R36, RZ, RZ, R59 ;  /* 0x000000ffff247224 */ /* 0x000fe400078e003b */
[----:B------:R-:W-:Y:S01]  /*d610*/  VIADD R11, R10, UR5 ;  /* 0x000000050a0b7c36 */ /* 0x000fe20008000000 */
[----:B------:R-:W-:Y:S01]  /*d620*/  STL.64 [R1+0x58], R74 ;  /* 0x0000584a01007387 */ /* 0x000fe20000100a00 */
[----:B------:R-:W-:-:S02]  /*d630*/  IMAD.MOV.U32 R30, RZ, RZ, R58 ;  /* 0x000000ffff1e7224 */ /* 0x000fc400078e003a */
[----:B------:R-:W-:Y:S01]  /*d640*/  VIADD R12, R11, UR5 ;  /* 0x000000050b0c7c36 */ /* 0x000fe20008000000 */
[----:B------:R-:W-:Y:S03]  /*d650*/  STL.64 [R1+0x60], R76 ;  /* 0x0000604c01007387 */ /* 0x000fe60000100a00 */
[----:B------:R-:W-:Y:S01]  /*d660*/  VIADD R13, R12, UR5 ;  /* 0x000000050c0d7c36 */ /* 0x000fe20008000000 */
[----:B------:R-:W-:Y:S04]  /*d670*/  STL.64 [R1+0x68], R78 ;  /* 0x0000684e01007387 */ /* 0x000fe80000100a00 */
        /* <DEDUP_REMOVED lines=17> */
[----:B------:R4:W-:Y:S04]  /*d790*/  STL.64 [R1+0xf8], R114 ;  /* 0x0000f87201007387 */ /* 0x0009e80000100a00 */
[----:B------:R1:W-:Y:S04]  /*d7a0*/  STL.64 [R1+0x1d0], R54 ;  /* 0x0001d03601007387 */ /* 0x0003e80000100a00 */
[----:B------:R2:W-:Y:S01]  /*d7b0*/  STL.64 [R1+0x1c8], R52 ;  /* 0x0001c83401007387 */ /* 0x0005e20000100a00 */
[----:B----4-:R-:W4:Y:S01]  /*d7c0*/  LDTM.x64 R68, tmem[UR11+0x80] ;  /* 0x0000800b004479ee */ /* 0x010f220008340000 */
[----:B-1----:R-:W-:-:S02]  /*d7d0*/  LEA R54, P3, R14, R3, 0x2 ;  /* 0x000000030e367211 */ /* 0x002fc400078610ff */
[----:B--2---:R-:W-:Y:S02]  /*d7e0*/  LEA R52, P4, R15, R3, 0x2 ;  /* 0x000000030f347211 */ /* 0x004fe400078810ff */
[-C--:B------:R-:W-:Y:S01]  /*d7f0*/  LEA.HI.X.SX32 R55, R14, R2.reuse, 0x2, P3 ;  /* 0x000000020e377211 */ /* 0x080fe200018f16ff */
[----:B------:R-:W-:Y:S01]  /*d800*/  VIADD R14, R13, UR5 ;  /* 0x000000050d0e7c36 */ /* 0x000fe20008000000 */
[----:B------:R-:W-:-:S03]  /*d810*/  LEA.HI.X.SX32 R53, R15, R2, 0x2, P4 ;  /* 0x000000020f357211 */ /* 0x000fc600020f16ff */
[----:B------:R1:W-:Y:S01]  /*d820*/  STL.64 [R1+0x1c0], R54 ;  /* 0x0001c03601007387 */ /* 0x0003e20000100a00 */
[----:B------:R-:W-:-:S03]  /*d830*/  VIADD R15, R14, UR5 ;  /* 0x000000050e0f7c36 */ /* 0x000fc60008000000 */
[----:B------:R2:W-:Y:S01]  /*d840*/  STL.64 [R1+0x1b8], R52 ;  /* 0x0001b83401007387 */ /* 0x0005e20000100a00 */
[CC--:B-1----:R-:W-:Y:S02]  /*d850*/  LEA R54, P3, R16.reuse, R3.reuse, 0x2 ;  /* 0x0000000310367211 */ /* 0x0c2fe400078610ff */
[C---:B--2---:R-:W-:Y:S02]  /*d860*/  LEA R52, P4, R17.reuse, R3, 0x2 ;  /* 0x0000000311347211 */ /* 0x044fe400078810ff */
[-C--:B------:R-:W-:Y:S02]  /*d870*/  LEA.HI.X.SX32 R55, R16, R2.reuse, 0x2, P3 ;  /* 0x0000000210377211 */ /* 0x080fe400018f16ff */
[----:B------:R-:W-:-:S03]  /*d880*/  LEA.HI.X.SX32 R53, R17, R2, 0x2, P4 ;  /* 0x0000000211357211 */ /* 0x000fc600020f16ff */
[----:B------:R1:W-:Y:S04]  /*d890*/  STL.64 [R1+0x1b0], R54 ;  /* 0x0001b03601007387 */ /* 0x0003e80000100a00 */
[----:B------:R2:W-:Y:S01]  /*d8a0*/  STL.64 [R1+0x1a8], R52 ;  /* 0x0001a83401007387 */ /* 0x0005e20000100a00 */
[CC--:B-1----:R-:W-:Y:S02]  /*d8b0*/  LEA R54, P3, R18.reuse, R3.reuse, 0x2 ;  /* 0x0000000312367211 */ /* 0x0c2fe400078610ff */
[C---:B--2---:R-:W-:Y:S02]  /*d8c0*/  LEA R52, P4, R19.reuse, R3, 0x2 ;  /* 0x0000000313347211 */ /* 0x044fe400078810ff */
[-C--:B------:R-:W-:Y:S02]  /*d8d0*/  LEA.HI.X.SX32 R55, R18, R2.reuse, 0x2, P3 ;  /* 0x0000000212377211 */ /* 0x080fe400018f16ff */
[----:B------:R-:W-:-:S02]  /*d8e0*/  LEA.HI.X.SX32 R53, R19, R2, 0x2, P4 ;  /* 0x0000000213357211 */ /* 0x000fc400020f16ff */
[CC--:B------:R-:W-:Y:S01]  /*d8f0*/  LEA R16, P3, R20.reuse, R3.reuse, 0x2 ;  /* 0x0000000314107211 */ /* 0x0c0fe200078610ff */
[----:B------:R1:W-:Y:S03]  /*d900*/  STL.64 [R1+0x1a0], R54 ;  /* 0x0001a03601007387 */ /* 0x0003e60000100a00 */
[----:B------:R-:W-:Y:S01]  /*d910*/  LEA.HI.X.SX32 R17, R20, R2, 0x2, P3 ;  /* 0x0000000214117211 */ /* 0x000fe200018f16ff */
[----:B------:R2:W-:Y:S04]  /*d920*/  STL.64 [R1+0x198], R52 ;  /* 0x0001983401007387 */ /* 0x0005e80000100a00 */
[----:B------:R3:W-:Y:S01]  /*d930*/  STL.64 [R1+0x190], R16 ;  /* 0x0001901001007387 */ /* 0x0007e20000100a00 */
[----:B-1----:R-:W-:-:S02]  /*d940*/  LEA R54, P4, R21, R3, 0x2 ;  /* 0x0000000315367211 */ /* 0x002fc400078810ff */
[CC--:B--2---:R-:W-:Y:S02]  /*d950*/  LEA R52, P3, R22.reuse, R3.reuse, 0x2 ;  /* 0x0000000316347211 */ /* 0x0c4fe400078610ff */
[-C--:B------:R-:W-:Y:S02]  /*d960*/  LEA.HI.X.SX32 R55, R21, R2.reuse, 0x2, P4 ;  /* 0x0000000215377211 */ /* 0x080fe400020f16ff */
[-C--:B------:R-:W-:Y:S01]  /*d970*/  LEA R18, P4, R23, R3.reuse, 0x2 ;  /* 0x0000000317127211 */ /* 0x080fe200078810ff */
[----:B---3--:R-:W-:Y:S01]  /*d980*/  VIADD R16, R15, UR5 ;  /* 0x000000050f107c36 */ /* 0x008fe20008000000 */
[-C--:B------:R-:W-:Y:S01]  /*d990*/  LEA.HI.X.SX32 R53, R22, R2.reuse, 0x2, P3 ;  /* 0x0000000216357211 */ /* 0x080fe200018f16ff */
[----:B------:R-:W-:Y:S01]  /*d9a0*/  STL.64 [R1+0x188], R54 ;  /* 0x0001883601007387 */ /* 0x000fe20000100a00 */
[----:B------:R-:W-:Y:S01]  /*d9b0*/  LEA R20, P3, R4, R3, 0x2 ;  /* 0x0000000304147211 */ /* 0x000fe200078610ff */
[----:B------:R-:W-:Y:S01]  /*d9c0*/  VIADD R17, R16, UR5 ;  /* 0x0000000510117c36 */ /* 0x000fe20008000000 */
[-C--:B------:R-:W-:Y:S01]  /*d9d0*/  LEA.HI.X.SX32 R19, R23, R2.reuse, 0x2, P4 ;  /* 0x0000000217137211 */ /* 0x080fe200020f16ff */
[----:B------:R1:W-:Y:S01]  /*d9e0*/  STL.64 [R1+0x180], R52 ;  /* 0x0001803401007387 */ /* 0x0003e20000100a00 */
[----:B------:R-:W-:-:S03]  /*d9f0*/  LEA.HI.X.SX32 R21, R4, R2, 0x2, P3 ;  /* 0x0000000204157211 */ /* 0x000fc600018f16ff */
[----:B------:R2:W-:Y:S04]  /*da00*/  STL.64 [R1+0x178], R18 ;  /* 0x0001781201007387 */ /* 0x0005e80000100a00 */
[----:B------:R3:W-:Y:S01]  /*da10*/  STL.64 [R1+0x170], R20 ;  /* 0x0001701401007387 */ /* 0x0007e20000100a00 */
[----:B-1----:R-:W-:-:S04]  /*da20*/  LEA R52, P4, R24, R3, 0x2 ;  /* 0x0000000318347211 */ /* 0x002fc800078810ff */
[-C--:B------:R-:W-:Y:S01]  /*da30*/  LEA.HI.X.SX32 R53, R24, R2.reuse, 0x2, P4 ;  /* 0x0000000218357211 */ /* 0x080fe200020f16ff */
[----:B--2---:R-:W-:Y:S01]  /*da40*/  VIADD R18, R17, UR5 ;  /* 0x0000000511127c36 */ /* 0x004fe20008000000 */
[CC--:B------:R-:W-:Y:S02]  /*da50*/  LEA R22, P4, R6.reuse, R3.reuse, 0x2 ;  /* 0x0000000306167211 */ /* 0x0c0fe400078810ff */
[C---:B---3--:R-:W-:Y:S01]  /*da60*/  LEA R20, P3, R5.reuse, R3, 0x2 ;  /* 0x0000000305147211 */ /* 0x048fe200078610ff */
[----:B------:R-:W-:Y:S01]  /*da70*/  STL.64 [R1+0x168], R52 ;  /* 0x0001683401007387 */ /* 0x000fe20000100a00 */
[-C--:B------:R-:W-:Y:S01]  /*da80*/  LEA.HI.X.SX32 R23, R6, R2.reuse, 0x2, P4 ;  /* 0x0000000206177211 */ /* 0x080fe200020f16ff */
[----:B------:R-:W-:Y:S01]  /*da90*/  VIADD R4, R18, UR5 ;  /* 0x0000000512047c36 */ /* 0x000fe20008000000 */
[----:B------:R-:W-:-:S03]  /*daa0*/  LEA.HI.X.SX32 R21, R5, R2, 0x2, P3 ;  /* 0x0000000205157211 */ /* 0x000fc600018f16ff */
[----:B------:R-:W-:Y:S02]  /*dab0*/  VIADD R5, R4, UR5 ;  /* 0x0000000504057c36 */ /* 0x000fe40008000000 */
[----:B------:R1:W-:Y:S02]  /*dac0*/  STL.64 [R1+0x160], R20 ;  /* 0x0001601401007387 */ /* 0x0003e40000100a00 */
[----:B------:R-:W-:Y:S02]  /*dad0*/  VIADD R6, R5, UR5 ;  /* 0x0000000505067c36 */ /* 0x000fe40008000000 */
[----:B------:R2:W-:Y:S01]  /*dae0*/  STL.64 [R1+0x158], R22 ;  /* 0x0001581601007387 */ /* 0x0005e20000100a00 */
[----:B-1----:R-:W-:-:S04]  /*daf0*/  LEA R20, P3, R25, R3, 0x2 ;  /* 0x0000000319147211 */ /* 0x002fc800078610ff */
[----:B------:R-:W-:Y:S02]  /*db00*/  LEA.HI.X.SX32 R21, R25, R2, 0x2, P3 ;  /* 0x0000000219157211 */ /* 0x000fe400018f16ff */
[----:B--2---:R-:W-:-:S03]  /*db10*/  LEA R22, P4, R7, R3, 0x2 ;  /* 0x0000000307167211 */ /* 0x004fc600078810ff */
[----:B------:R1:W-:Y:S01]  /*db20*/  STL.64 [R1+0x150], R20 ;  /* 0x0001501401007387 */ /* 0x0003e20000100a00 */
[----:B------:R-:W-:Y:S01]  /*db30*/  LEA.HI.X.SX32 R23, R7, R2, 0x2, P4 ;  /* 0x0000000207177211 */ /* 0x000fe200020f16ff */
[----:B------:R-:W-:-:S04]  /*db40*/  VIADD R7, R6, UR5 ;  /* 0x0000000506077c36 */ /* 0x000fc80008000000 */
[----:B------:R2:W-:Y:S01]  /*db50*/  STL.64 [R1+0x148], R22 ;  /* 0x0001481601007387 */ /* 0x0005e20000100a00 */
[----:B-1----:R-:W-:-:S04]  /*db60*/  LEA R20, P3, R8, R3, 0x2 ;  /* 0x0000000308147211 */ /* 0x002fc800078610ff */
[----:B------:R-:W-:Y:S01]  /*db70*/  LEA.HI.X.SX32 R21, R8, R2, 0x2, P3 ;  /* 0x0000000208157211 */ /* 0x000fe200018f16ff */
[----:B------:R-:W-:Y:S01]  /*db80*/  VIADD R8, R7, UR5 ;  /* 0x0000000507087c36 */ /* 0x000fe20008000000 */
        /* <DEDUP_REMOVED lines=26> */
[----:B------:R-:W-:Y:S02]  /*dd30*/  LEA.HI.X.SX32 R23, R15, R2, 0x2, P4 ;  /* 0x000000020f177211 */ /* 0x000fe400020f16ff */
[----:B------:R-:W-:-:S03]  /*dd40*/  LEA R250, P4, R17, R3, 0x2 ;  /* 0x0000000311fa7211 */ /* 0x000fc600078810ff */
[----:B------:R-:W-:Y:S01]  /*dd50*/  STL.64 [R1+0x108], R22 ;  /* 0x0001081601007387 */ /* 0x000fe20000100a00 */
[-C--:B------:R-:W-:Y:S02]  /*dd60*/  LEA.HI.X.SX32 R251, R17, R2.reuse, 0x2, P4 ;  /* 0x0000000211fb7211 */ /* 0x080fe400020f16ff */
[-C--:B------:R-:W-:Y:S02]  /*dd70*/  LEA R246, P4, R4, R3.reuse, 0x2 ;  /* 0x0000000304f67211 */ /* 0x080fe400078810ff */
[-C--:B-1----:R-:W-:Y:S02]  /*dd80*/  LEA R20, P3, R16, R3.reuse, 0x2 ;  /* 0x0000000310147211 */ /* 0x082fe400078610ff */
[-C--:B------:R-:W-:Y:S01]  /*dd90*/  LEA.HI.X.SX32 R247, R4, R2.reuse, 0x2, P4 ;  /* 0x0000000204f77211 */ /* 0x080fe200020f16ff */
[----:B------:R-:W-:Y:S01]  /*dda0*/  VIADD R4, R14, UR5 ;  /* 0x000000050e047c36 */ /* 0x000fe20008000000 */
[----:B------:R-:W-:Y:S02]  /*ddb0*/  LEA.HI.X.SX32 R21, R16, R2, 0x2, P3 ;  /* 0x0000000210157211 */ /* 0x000fe400018f16ff */
[----:B------:R-:W-:-:S02]  /*ddc0*/  LEA R248, P3, R18, R3, 0x2 ;  /* 0x0000000312f87211 */ /* 0x000fc400078610ff */
[-C--:B------:R-:W-:Y:S01]  /*ddd0*/  LEA R242, P4, R6, R3.reuse, 0x2 ;  /* 0x0000000306f27211 */ /* 0x080fe200078810ff */
[----:B------:R-:W-:Y:S01]  /*dde0*/  STL.64 [R1+0x100], R20 ;  /* 0x0001001401007387 */ /* 0x000fe20000100a00 */
[-C--:B------:R-:W-:Y:S02]  /*ddf0*/  LEA.HI.X.SX32 R249, R18, R2.reuse, 0x2, P3 ;  /* 0x0000000212f97211 */ /* 0x080fe400018f16ff */
[CC--:B------:R-:W-:Y:S01]  /*de00*/  LEA R244, P3, R5.reuse, R3.reuse, 0x2 ;  /* 0x0000000305f47211 */ /* 0x0c0fe200078610ff */
[----:B------:R1:W-:Y:S01]  /*de10*/  STL.64 [R1+0x1f8], R250 ;  /* 0x0001f8fa01007387 */ /* 0x0003e20000100a00 */
[-C--:B------:R-:W-:Y:S02]  /*de20*/  LEA.HI.X.SX32 R243, R6, R2.reuse, 0x2, P4 ;  /* 0x0000000206f37211 */ /* 0x080fe400020f16ff */
[-C--:B------:R-:W-:Y:S01]  /*de30*/  LEA.HI.X.SX32 R245, R5, R2.reuse, 0x2, P3 ;  /* 0x0000000205f57211 */ /* 0x080fe200018f16ff */
[----:B------:R-:W-:Y:S01]  /*de40*/  VIADD R5, R4, UR5 ;  /* 0x0000000504057c36 */ /* 0x000fe20008000000 */
[-C--:B------:R-:W-:Y:S01]  /*de50*/  LEA R240, P3, R7, R3.reuse, 0x2 ;  /* 0x0000000307f07211 */ /* 0x080fe200078610ff */
[----:B------:R-:W-:Y:S01]  /*de60*/  STL.64 [R1+0x200], R248 ;  /* 0x000200f801007387 */ /* 0x000fe20000100a00 */
[-C--:B------:R-:W-:Y:S01]  /*de70*/  LEA R238, P4, R8, R3.reuse, 0x2 ;  /* 0x0000000308ee7211 */ /* 0x080fe200078810ff */
[----:B------:R-:W-:Y:S01]  /*de80*/  VIADD R6, R5, UR5 ;  /* 0x0000000505067c36 */ /* 0x000fe20008000000 */
[-C--:B------:R-:W-:Y:S01]  /*de90*/  LEA.HI.X.SX32 R241, R7, R2.reuse, 0x2, P3 ;  /* 0x0000000207f17211 */ /* 0x080fe200018f16ff */
[----:B------:R-:W-:Y:S01]  /*dea0*/  STL [R1+0x220], R246 ;  /* 0x000220f601007387 */ /* 0x000fe20000100800 */
[-C--:B------:R-:W-:Y:S01]  /*deb0*/  LEA R236, P3, R9, R3.reuse, 0x2 ;  /* 0x0000000309ec7211 */ /* 0x080fe200078610ff */
[----:B------:R-:W-:Y:S01]  /*dec0*/  VIADD R7, R6, UR5 ;  /* 0x0000000506077c36 */ /* 0x000fe20008000000 */
[-C--:B------:R-:W-:Y:S01]  /*ded0*/  LEA.HI.X.SX32 R239, R8, R2.reuse, 0x2, P4 ;  /* 0x0000000208ef7211 */ /* 0x080fe200020f16ff */
[----:B------:R-:W-:Y:S01]  /*dee0*/  STL [R1+0x1f4], R247 ;  /* 0x0001f4f701007387 */ /* 0x000fe20000100800 */
[-C--:B------:R-:W-:Y:S01]  /*def0*/  LEA R234, P4, R10, R3.reuse, 0x2 ;  /* 0x000000030aea7211 */ /* 0x080fe200078810ff */
[----:B------:R-:W-:Y:S01]  /*df00*/  VIADD R8, R7, UR5 ;  /* 0x0000000507087c36 */ /* 0x000fe20008000000 */
[-C--:B------:R-:W-:Y:S01]  /*df10*/  LEA.HI.X.SX32 R237, R9, R2.reuse, 0x2, P3 ;  /* 0x0000000209ed7211 */ /* 0x080fe200018f16ff */
[----:B------:R2:W-:Y:S01]  /*df20*/  STL [R1+0x1f0], R245 ;  /* 0x0001f0f501007387 */ /* 0x0005e20000100800 */
[-C--:B------:R-:W-:Y:S01]  /*df30*/  LEA R232, P3, R11, R3.reuse, 0x2 ;  /* 0x000000030be87211 */ /* 0x080fe200078610ff */
[----:B------:R-:W-:Y:S01]  /*df40*/  VIADD R9, R8, UR5 ;  /* 0x0000000508097c36 */ /* 0x000fe20008000000 */
[-C--:B------:R-:W-:Y:S01]  /*df50*/  LEA.HI.X.SX32 R235, R10, R2.reuse, 0x2, P4 ;  /* 0x000000020aeb7211 */ /* 0x080fe200020f16ff */
[----:B------:R3:W-:Y:S01]  /*df60*/  STL [R1+0x1ec], R243 ;  /* 0x0001ecf301007387 */ /* 0x0007e20000100800 */
[CC--:B------:R-:W-:Y:S01]  /*df70*/  LEA R230, P4, R12.reuse, R3.reuse, 0x2 ;  /* 0x000000030ce67211 */ /* 0x0c0fe200078810ff */
[----:B------:R-:W-:Y:S01]  /*df80*/  VIADD R10, R9, UR5 ;  /* 0x00000005090a7c36 */ /* 0x000fe20008000000 */
[-C--:B------:R-:W-:Y:S01]  /*df90*/  LEA.HI.X.SX32 R233, R11, R2.reuse, 0x2, P3 ;  /* 0x000000020be97211 */ /* 0x080fe200018f16ff */
[----:B------:R4:W-:Y:S01]  /*dfa0*/  STL [R1+0x1e8], R241 ;  /* 0x0001e8f101007387 */ /* 0x0009e20000100800 */
[CC--:B------:R-:W-:Y:S01]  /*dfb0*/  LEA R228, P3, R13.reuse, R3.reuse, 0x2 ;  /* 0x000000030de47211 */ /* 0x0c0fe200078610ff */
[----:B-1----:R-:W-:Y:S01]  /*dfc0*/  IMAD.MOV.U32 R251, RZ, RZ, R50 ;  /* 0x000000fffffb7224 */ /* 0x002fe200078e0032 */
[-C--:B------:R-:W-:Y:S01]  /*dfd0*/  LEA.HI.X.SX32 R231, R12, R2.reuse, 0x2, P4 ;  /* 0x000000020ce77211 */ /* 0x080fe200020f16ff */
[----:B------:R1:W-:Y:S01]  /*dfe0*/  STL [R1+0x238], R240 ;  /* 0x000238f001007387 */ /* 0x0003e20000100800 */
[-C--:B------:R-:W-:Y:S01]  /*dff0*/  LEA R226, P4, R14, R3.reuse, 0x2 ;  /* 0x000000030ee27211 */ /* 0x080fe200078810ff */
[----:B--2---:R-:W-:Y:S01]  /*e000*/  IMAD.MOV.U32 R245, RZ, RZ, R45 ;  /* 0x000000fffff57224 */ /* 0x004fe200078e002d */
[-C--:B------:R-:W-:Y:S01]  /*e010*/  LEA.HI.X.SX32 R229, R13, R2.reuse, 0x2, P3 ;  /* 0x000000020de57211 */ /* 0x080fe200018f16ff */
[----:B---3--:R-:W-:Y:S01]  /*e020*/  IMAD.MOV.U32 R243, RZ, RZ, R44 ;  /* 0x000000fffff37224 */ /* 0x008fe200078e002c */
[-C--:B------:R-:W-:Y:S01]  /*e030*/  LEA R224, P3, R4, R3.reuse, 0x2 ;  /* 0x0000000304e07211 */ /* 0x080fe200078610ff */
[----:B----4-:R-:W-:Y:S01]  /*e040*/  IMAD.MOV.U32 R241, RZ, RZ, R49 ;  /* 0x000000fffff17224 */ /* 0x010fe200078e0031 */
[-C--:B------:R-:W-:Y:S01]  /*e050*/  LEA.HI.X.SX32 R227, R14, R2.reuse, 0x2, P4 ;  /* 0x000000020ee37211 */ /* 0x080fe200020f16ff */
[----:B------:R-:W-:Y:S01]  /*e060*/  IMAD.MOV.U32 R248, RZ, RZ, R40 ;  /* 0x000000fffff87224 */ /* 0x000fe200078e0028 */
[CC--:B------:R-:W-:Y:S01]  /*e070*/  LEA R222, P4, R5.reuse, R3.reuse, 0x2 ;  /* 0x0000000305de7211 */ /* 0x0c0fe200078810ff */
[----:B-1----:R-:W-:Y:S01]  /*e080*/  IMAD.MOV.U32 R240, RZ, RZ, R48 ;  /* 0x000000fffff07224 */ /* 0x002fe200078e0030 */
[-C--:B------:R-:W-:Y:S01]  /*e090*/  LEA.HI.X.SX32 R225, R4, R2.reuse, 0x2, P3 ;  /* 0x0000000204e17211 */ /* 0x080fe200018f16ff */
[----:B------:R-:W-:Y:S01]  /*e0a0*/  VIADD R4, R10, UR5 ;  /* 0x000000050a047c36 */ /* 0x000fe20008000000 */
[-C--:B------:R-:W-:Y:S01]  /*e0b0*/  LEA R220, P3, R6, R3.reuse, 0x2 ;  /* 0x0000000306dc7211 */ /* 0x080fe200078610ff */
[----:B------:R-:W-:Y:S01]  /*e0c0*/  IMAD.MOV.U32 R249, RZ, RZ, R41 ;  /* 0x000000fffff97224 */ /* 0x000fe200078e0029 */
[-C--:B------:R-:W-:Y:S01]  /*e0d0*/  LEA.HI.X.SX32 R223, R5, R2.reuse, 0x2, P4 ;  /* 0x0000000205df7211 */ /* 0x080fe200020f16ff */
[----:B------:R-:W-:Y:S01]  /*e0e0*/  VIADD R5, R4, UR5 ;  /* 0x0000000504057c36 */ /* 0x000fe20008000000 */
[-C--:B------:R-:W-:Y:S01]  /*e0f0*/  LEA R218, P4, R7, R3.reuse, 0x2 ;  /* 0x0000000307da7211 */ /* 0x080fe200078810ff */
[----:B------:R1:W-:Y:S01]  /*e100*/  STL.64 [R1+0x240], R240 ;  /* 0x000240f001007387 */ /* 0x0003e20000100a00 */
[-C--:B------:R-:W-:Y:S01]  /*e110*/  LEA.HI.X.SX32 R221, R6, R2.reuse, 0x2, P3 ;  /* 0x0000000206dd7211 */ /* 0x080fe200018f16ff */
[----:B------:R-:W-:Y:S01]  /*e120*/  VIADD R6, R5, UR5 ;  /* 0x0000000505067c36 */ /* 0x000fe20008000000 */
[-C--:B------:R-:W-:Y:S01]  /*e130*/  LEA R216, P3, R8, R3.reuse, 0x2 ;  /* 0x0000000308d87211 */ /* 0x080fe200078610ff */
[----:B------:R-:W-:Y:S01]  /*e140*/  STL [R1+0x1e4], R239 ;  /* 0x0001e4ef01007387 */ /* 0x000fe20000100800 */
[-C--:B------:R-:W-:Y:S01]  /*e150*/  LEA.HI.X.SX32 R219, R7, R2.reuse, 0x2, P4 ;  /* 0x0000000207db7211 */ /* 0x080fe200020f16ff */
[----:B------:R-:W-:Y:S01]  /*e160*/  VIADD R7, R6, UR5 ;  /* 0x0000000506077c36 */ /* 0x000fe20008000000 */
[-C--:B------:R-:W-:Y:S01]  /*e170*/  LEA R214, P4, R9, R3.reuse, 0x2 ;  /* 0x0000000309d67211 */ /* 0x080fe200078810ff */
[----:B------:R2:W-:Y:S01]  /*e180*/  STL [R1+0x1e0], R237 ;  /* 0x0001e0ed01007387 */ /* 0x0005e20000100800 */
[-C--:B------:R-:W-:Y:S01]  /*e190*/  LEA.HI.X.SX32 R217, R8, R2.reuse, 0x2, P3 ;  /* 0x0000000208d97211 */ /* 0x080fe200018f16ff */
[----:B------:R-:W-:Y:S01]  /*e1a0*/  VIADD R8, R7, UR5 ;  /* 0x0000000507087c36 */ /* 0x000fe20008000000 */
[-C--:B------:R-:W-:Y:S01]  /*e1b0*/  LEA R212, P3, R10, R3.reuse, 0x2 ;  /* 0x000000030ad47211 */ /* 0x080fe200078610ff */
[----:B------:R-:W-:Y:S01]  /*e1c0*/  STL [R1+0x1dc], R235 ;  /* 0x0001dceb01007387 */ /* 0x000fe20000100800 */
[-C--:B------:R-:W-:Y:S01]  /*e1d0*/  LEA.HI.X.SX32 R215, R9, R2.reuse, 0x2, P4 ;  /* 0x0000000209d77211 */ /* 0x080fe200020f16ff */
[----:B-1----:R-:W-:Y:S01]  /*e1e0*/  IMAD.MOV.U32 R240, RZ, RZ, R28 ;  /* 0x000000fffff07224 */ /* 0x002fe200078e001c */
[-C--:B------:R-:W-:Y:S01]  /*e1f0*/  LEA R210, P4, R4, R3.reuse, 0x2 ;  /* 0x0000000304d27211 */ /* 0x080fe200078810ff */
[----:B------:R1:W-:Y:S01]  /*e200*/  STL [R1+0x208], R234 ;  /* 0x000208ea01007387 */ /* 0x0003e20000100800 */
[-C--:B------:R-:W-:Y:S01]  /*e210*/  LEA.HI.X.SX32 R213, R10, R2.reuse, 0x2, P3 ;  /* 0x000000020ad57211 */ /* 0x080fe200018f16ff */
[----:B--2---:R-:W-:Y:S01]  /*e220*/  IMAD.MOV.U32 R237, RZ, RZ, R27 ;  /* 0x000000ffffed7224 */ /* 0x004fe200078e001b */
[CC--:B------:R-:W-:Y:S01]  /*e230*/  LEA R208, P3, R5.reuse, R3.reuse, 0x2 ;  /* 0x0000000305d07211 */ /* 0x0c0fe200078610ff */
[----:B------:R-:W-:Y:S01]  /*e240*/  STL [R1+0x1d8], R233 ;  /* 0x0001d8e901007387 */ /* 0x000fe20000100800 */
[-C--:B------:R-:W-:Y:S01]  /*e250*/  LEA.HI.X.SX32 R211, R4, R2.reuse, 0x2, P4 ;  /* 0x0000000204d37211 */ /* 0x080fe200020f16ff */
[----:B------:R-:W-:Y:S01]  /*e260*/  VIADD R4, R8, UR5 ;  /* 0x0000000508047c36 */ /* 0x000fe20008000000 */
[-C--:B------:R-:W-:Y:S01]  /*e270*/  LEA.HI.X.SX32 R209, R5, R2.reuse, 0x2, P3 ;  /* 0x0000000205d17211 */ /* 0x080fe200018f16ff */
[----:B------:R-:W-:Y:S01]  /*e280*/  STL.64 [R1+0x210], R230 ;  /* 0x000210e601007387 */ /* 0x000fe20000100a00 */
[-C--:B------:R-:W-:Y:S01]  /*e290*/  LEA R206, P4, R6, R3.reuse, 0x2 ;  /* 0x0000000306ce7211 */ /* 0x080fe200078810ff */
[----:B------:R-:W-:Y:S01]  /*e2a0*/  VIADD R5, R4, UR5 ;  /* 0x0000000504057c36 */ /* 0x000fe20008000000 */
[-C--:B------:R-:W-:Y:S01]  /*e2b0*/  LEA R204, P3, R7, R3.reuse, 0x2 ;  /* 0x0000000307cc7211 */ /* 0x080fe200078610ff */
[----:B------:R2:W-:Y:S01]  /*e2c0*/  STL.64 [R1+0x218], R228 ;  /* 0x000218e401007387 */ /* 0x0005e20000100a00 */
[-C--:B------:R-:W-:Y:S01]  /*e2d0*/  LEA.HI.X.SX32 R207, R6, R2.reuse, 0x2, P4 ;  /* 0x0000000206cf7211 */ /* 0x080fe200020f16ff */
[----:B------:R-:W-:Y:S01]  /*e2e0*/  VIADD R252, R5, UR5 ;  /* 0x0000000505fc7c36 */ /* 0x000fe20008000000 */
[-C--:B------:R-:W-:Y:S01]  /*e2f0*/  LEA.HI.X.SX32 R205, R7, R2.reuse, 0x2, P3 ;  /* 0x0000000207cd7211 */ /* 0x080fe200018f16ff */
[----:B------:R3:W-:Y:S01]  /*e300*/  STL.64 [R1+0x228], R226 ;  /* 0x000228e201007387 */ /* 0x0007e20000100a00 */
[-C--:B------:R-:W-:Y:S01]  /*e310*/  LEA R202, P4, R8, R3.reuse, 0x2 ;  /* 0x0000000308ca7211 */ /* 0x080fe200078810ff */
[----:B------:R-:W-:Y:S01]  /*e320*/  IMAD.MOV.U32 R241, RZ, RZ, R29 ;  /* 0x000000fffff17224 */ /* 0x000fe200078e001d */
[-C--:B------:R-:W-:Y:S01]  /*e330*/  LEA R200, P3, R4, R3.reuse, 0x2 ;  /* 0x0000000304c87211 */ /* 0x080fe200078610ff */
[----:B------:R4:W-:Y:S01]  /*e340*/  STL.64 [R1+0x230], R224 ;  /* 0x000230e001007387 */ /* 0x0009e20000100a00 */
[-C--:B------:R-:W-:Y:S01]  /*e350*/  LEA.HI.X.SX32 R203, R8, R2.reuse, 0x2, P4 ;  /* 0x0000000208cb7211 */ /* 0x080fe200020f16ff */
[----:B-1----:R-:W-:Y:S01]  /*e360*/  IMAD.MOV.U32 R234, RZ, RZ, R38 ;  /* 0x000000ffffea7224 */ /* 0x002fe200078e0026 */
[-C--:B------:R-:W-:Y:S01]  /*e370*/  LEA.HI.X.SX32 R201, R4, R2.reuse, 0x2, P3 ;  /* 0x0000000204c97211 */ /* 0x080fe200018f16ff */
[----:B--2---:R-:W-:Y:S01]  /*e380*/  IMAD.MOV.U32 R228, RZ, RZ, R46 ;  /* 0x000000ffffe47224 */ /* 0x004fe200078e002e */
[CC--:B------:R-:W-:Y:S01]  /*e390*/  LEA R198, P4, R5.reuse, R3.reuse, 0x2 ;  /* 0x0000000305c67211 */ /* 0x0c0fe200078810ff */
[----:B------:R-:W-:Y:S01]  /*e3a0*/  IMAD.MOV.U32 R229, RZ, RZ, R47 ;  /* 0x000000ffffe57224 */ /* 0x000fe200078e002f */
[----:B------:R-:W-:Y:S01]  /*e3b0*/  LEA R196, P3, R252, R3, 0x2 ;  /* 0x00000003fcc47211 */ /* 0x000fe200078610ff */
[----:B---3--:R-:W-:Y:S01]  /*e3c0*/  IMAD.MOV.U32 R226, RZ, RZ, R42 ;  /* 0x000000ffffe27224 */ /* 0x008fe200078e002a */
[----:B------:R-:W-:Y:S01]  /*e3d0*/  LOP3.LUT R4, R0, 0x4, RZ, 0xfc, !PT ;  /* 0x0000000400047812 */ /* 0x000fe200078efcff */
[----:B------:R-:W-:Y:S01]  /*e3e0*/  IMAD.MOV.U32 R227, RZ, RZ, R43 ;  /* 0x000000ffffe37224 */ /* 0x000fe200078e002b */
[-C--:B------:R-:W-:Y:S01]  /*e3f0*/  LEA.HI.X.SX32 R199, R5, R2.reuse, 0x2, P4 ;  /* 0x0000000205c77211 */ /* 0x080fe200020f16ff */
[----:B------:R-:W-:Y:S01]  /*e400*/  IMAD.MOV.U32 R235, RZ, RZ, R39 ;  /* 0x000000ffffeb7224 */ /* 0x000fe200078e0027 */
[----:B------:R-:W-:Y:S01]  /*e410*/  LEA.HI.X.SX32 R197, R252, R2, 0x2, P3 ;  /* 0x00000002fcc57211 */ /* 0x000fe200018f16ff */
[----:B------:R-:W-:Y:S01]  /*e420*/  IMAD.MOV.U32 R239, RZ, RZ, R37 ;  /* 0x000000ffffef7224 */ /* 0x000fe200078e0025 */
[----:B------:R-:W-:Y:S01]  /*e430*/  ISETP.LT.AND P4, PT, R26, UR9, !P0 ;  /* 0x000000091a007c0c */ /* 0x000fe2000c781270 */
[----:B------:R-:W-:Y:S01]  /*e440*/  IMAD.MOV.U32 R246, RZ, RZ, R36 ;  /* 0x000000fffff67224 */ /* 0x000fe200078e0024 */
[----:B------:R-:W-:Y:S01]  /*e450*/  ISETP.LT.AND P3, PT, R4, UR13, !P0 ;  /* 0x0000000d04007c0c */ /* 0x000fe2000c761270 */
[----:B------:R-:W-:-:S02]  /*e460*/  IMAD.MOV.U32 R250, RZ, RZ, R31 ;  /* 0x000000fffffa7224 */ /* 0x000fc400078e001f */
[----:B----4-:R-:W-:Y:S02]  /*e470*/  IMAD.MOV.U32 R224, RZ, RZ, R34 ;  /* 0x000000ffffe07224 */ /* 0x010fe400078e0022 */
[----:B------:R-:W-:Y:S02]  /*e480*/  IMAD.MOV.U32 R225, RZ, RZ, R35 ;  /* 0x000000ffffe17224 */ /* 0x000fe400078e0023 */
[----:B------:R-:W-:Y:S02]  /*e490*/  IMAD.MOV.U32 R230, RZ, RZ, R32 ;  /* 0x000000ffffe67224 */ /* 0x000fe400078e0020 */
[----:B------:R-:W-:Y:S02]  /*e4a0*/  IMAD.MOV.U32 R231, RZ, RZ, R33 ;  /* 0x000000ffffe77224 */ /* 0x000fe400078e0021 */
[----:B------:R-:W-:Y:S02]  /*e4b0*/  IMAD.MOV.U32 R247, RZ, RZ, R30 ;  /* 0x000000fffff77224 */ /* 0x000fe400078e001e */
[----:B------:R-:W1:Y:S01]  /*e4c0*/  LDTM.x64 R4, tmem[UR11+0xc0] ;  /* 0x0000c00b000479ee */ /* 0x000e620008340000 */
[----:B------:R-:W-:Y:S01]  /*e4d0*/  NOP ;  /* 0x0000000000007918 */ /* 0x000fe20000000000 */
[----:B------:R2:W-:Y:S04]  /*e4e0*/  @P2 STG.E desc[UR18][R240.64], R237 ;  /* 0x000000edf0002986 */ /* 0x0005e8000c101912 */
[----:B--2---:R-:W2:Y:S01]  /*e4f0*/  LDL.LU.64 R240, [R1+0x240] ;  /* 0x0002400001f07983 */ /* 0x004ea20000300a00 */
[----:B------:R-:W-:-:S03]  /*e500*/  LOP3.LUT R233, R0, 0x5, RZ, 0xfc, !PT ;  /* 0x0000000500e97812 */ /* 0x000fc600078efcff */
[----:B------:R3:W-:Y:S01]  /*e510*/  @P5 STG.E desc[UR18][R224.64], R239 ;  /* 0x000000efe0005986 */ /* 0x0007e2000c101912 */
[----:B------:R-:W-:Y:S01]  /*e520*/  ISETP.LT.AND P2, PT, R233, UR4, !P0 ;  /* 0x00000004e9007c0c */ /* 0x000fe2000c741270 */
[----:B------:R-:W4:Y:S02]  /*e530*/  LDCU UR4, c[0x0][0x39c] ;  /* 0x00007380ff0477ac */ /* 0x000f240008000800 */
[----:B------:R1:W-:Y:S04]  /*e540*/  @P6 STG.E desc[UR18][R248.64], R250 ;  /* 0x000000faf8006986 */ /* 0x0003e8000c101912 */
[----:B------:R4:W-:Y:S04]  /*e550*/  @P4 STG.E desc[UR18][R226.64], R243 ;  /* 0x000000f3e2004986 */ /* 0x0009e8000c101912 */
[----:B------:R-:W-:Y:S01]  /*e560*/  @P3 STG.E desc[UR18][R228.64], R245 ;  /* 0x000000f5e4003986 */ /* 0x000fe2000c101912 */
[----:B---3--:R-:W-:-:S03]  /*e570*/  LOP3.LUT R224, R0, 0x6, RZ, 0xfc, !PT ;  /* 0x0000000600e07812 */ /* 0x008fc600078efcff */
[----:B-1----:R-:W3:Y:S04]  /*e580*/  LDL.LU.64 R248, [R1+0x1d0] ;  /* 0x0001d00001f87983 */ /* 0x002ee80000300a00 */
[----:B------:R-:W3:Y:S01]  /*e590*/  LDL.LU R250, [R1+0x20] ;  /* 0x0000200001fa7983 */ /* 0x000ee20000300800 */
[----:B----4-:R-:W-:Y:S01]  /*e5a0*/  ISETP.LT.AND P5, PT, R224, UR4, !P0 ;  /* 0x00000004e0007c0c */ /* 0x010fe2000c7a1270 */
[----:B------:R-:W1:Y:S02]  /*e5b0*/  LDCU UR4, c[0x0][0x39c] ;  /* 0x00007380ff0477ac */ /* 0x000e640008000800 */
[----:B------:R-:W4:Y:S04]  /*e5c0*/  LDL.LU.64 R226, [R1+0x1c8] ;  /* 0x0001c80001e27983 */ /* 0x000f280000300a00 */
[----:B------:R-:W4:Y:S01]  /*e5d0*/  LDL.LU R243, [R1+0x24] ;  /* 0x0000240001f37983 */ /* 0x000f220000300800 */
[----:B------:R-:W-:-:S04]  /*e5e0*/  LOP3.LUT R224, R0, 0x7, RZ, 0xfc, !PT ;  /* 0x0000000700e07812 */ /* 0x000fc800078efcff */
[----:B-1----:R-:W-:Y:S01]  /*e5f0*/  ISETP.LT.AND P6, PT, R224, UR4, !P0 ;  /* 0x00000004e0007c0c */ /* 0x002fe2000c7c1270 */
[----:B------:R-:W1:Y:S01]  /*e600*/  LDCU UR4, c[0x0][0x39c] ;  /* 0x00007380ff0477ac */ /* 0x000e620008000800 */
[----:B------:R-:W-:Y:S01]  /*e610*/  LOP3.LUT R224, R0, 0x8, RZ, 0xfc, !PT ;  /* 0x0000000800e07812 */ /* 0x000fe200078efcff */
[----:B--2---:R2:W-:Y:S04]  /*e620*/  @P2 STG.E desc[UR18][R240.64], R251 ;  /* 0x000000fbf0002986 */ /* 0x0045e8000c101912 */
[----:B--2---:R-:W2:Y:S04]  /*e630*/  LDL.LU.64 R240, [R1+0x1c0] ;  /* 0x0001c00001f07983 */ /* 0x004ea80000300a00 */
[----:B------:R-:W2:Y:S01]  /*e640*/  LDL.LU R251, [R1+0x28] ;  /* 0x0000280001fb7983 */ /* 0x000ea20000300800 */
[----:B-1----:R-:W-:Y:S01]  /*e650*/  ISETP.LT.AND P4, PT, R224, UR4, !P0 ;  /* 0x00000004e0007c0c */ /* 0x002fe2000c781270 */
[----:B------:R-:W1:Y:S02]  /*e660*/  LDCU UR4, c[0x0][0x39c] ;  /* 0x00007380ff0477ac */ /* 0x000e640008000800 */
[----:B------:R3:W-:Y:S04]  /*e670*/  @P5 STG.E desc[UR18][R230.64], R247 ;  /* 0x000000f7e6005986 */ /* 0x0007e8000c101912 */
[----:B------:R-:W5:Y:S01]  /*e680*/  LDL.LU.64 R228, [R1+0x1b8] ;  /* 0x0001b80001e47983 */ /* 0x000f620000300a00 */
[----:B------:R-:W-:-:S03]  /*e690*/  LOP3.LUT R224, R0, 0x9, RZ, 0xfc, !PT ;  /* 0x0000000900e07812 */ /* 0x000fc600078efcff */
[----:B---3--:R-:W5:Y:S01]  /*e6a0*/  LDL.LU R247, [R1+0x2c] ;  /* 0x00002c0001f77983 */ /* 0x008f620000300800 */
[----:B-1----:R-:W-:Y:S01]  /*e6b0*/  ISETP.LT.AND P3, PT, R224, UR4, !P0 ;  /* 0x00000004e0007c0c */ /* 0x002fe2000c761270 */
[----:B------:R-:W1:Y:S02]  /*e6c0*/  LDCU UR4, c[0x0][0x39c] ;  /* 0x00007380ff0477ac */ /* 0x000e640008000800 */
[----:B------:R3:W-:Y:S04]  /*e6d0*/  @P6 STG.E desc[UR18][R234.64], R246 ;  /* 0x000000f6ea006986 */ /* 0x0007e8000c101912 */
[----:B------:R-:W5:Y:S01]  /*e6e0*/  LDL.LU.64 R230, [R1+0x1b0] ;  /* 0x0001b00001e67983 */ /* 0x000f620000300a00 */
[----:B------:R-:W-:-:S03]  /*e6f0*/  LOP3.LUT R224, R0, 0xa, RZ, 0xfc, !PT ;  /* 0x0000000a00e07812 */ /* 0x000fc600078efcff */
[----:B---3--:R-:W3:Y:S04]  /*e700*/  LDL.LU R246, [R1+0x30] ;  /* 0x0000300001f67983 */ /* 0x008ee80000300800 */
[----:B------:R-:W3:Y:S01]  /*e710*/  LDL.LU.64 R234, [R1+0x1a8] ;  /* 0x0001a80001ea7983 */ /* 0x000ee20000300a00 */
[----:B-1----:R-:W-:Y:S01]  /*e720*/  ISETP.LT.AND P2, PT, R224, UR4, !P0 ;  /* 0x00000004e0007c0c */ /* 0x002fe2000c741270 */
[----:B------:R-:W1:Y:S02]  /*e730*/  LDCU UR4, c[0x0][0x39c] ;  /* 0x00007380ff0477ac */ /* 0x000e640008000800 */
[----:B------:R-:W3:Y:S04]  /*e740*/  LDL.LU R245, [R1+0x34] ;  /* 0x0000340001f57983 */ /* 0x000ee80000300800 */
[----:B------:R1:W-:Y:S04]  /*e750*/  @P4 STG.E desc[UR18][R248.64], R250 ;  /* 0x000000faf8004986 */ /* 0x0003e8000c101912 */
[----:B----4-:R4:W-:Y:S04]  /*e760*/  @P3 STG.E desc[UR18][R226.64], R243 ;  /* 0x000000f3e2003986 */ /* 0x0109e8000c101912 */
[----:B-1----:R-:W3:Y:S04]  /*e770*/  LDL.LU.64 R248, [R1+0x1a0] ;  /* 0x0001a00001f87983 */ /* 0x002ee80000300a00 */
[----:B------:R-:W3:Y:S04]  /*e780*/  LDL.LU R250, [R1+0x38] ;  /* 0x0000380001fa7983 */ /* 0x000ee80000300800 */
[----:B----4-:R-:W4:Y:S04]  /*e790*/  LDL.LU.64 R226, [R1+0x198] ;  /* 0x0001980001e27983 */ /* 0x010f280000300a00 */
[----:B------:R-:W4:Y:S01]  /*e7a0*/  LDL.LU R243, [R1+0x3c] ;  /* 0x00003c0001f37983 */ /* 0x000f220000300800 */
[----:B------:R-:W-:-:S04]  /*e7b0*/  LOP3.LUT R224, R0, 0xb, RZ, 0xfc, !PT ;  /* 0x0000000b00e07812 */ /* 0x000fc800078efcff */
[----:B------:R-:W-:Y:S01]  /*e7c0*/  ISETP.LT.AND P5, PT, R224, UR4, !P0 ;  /* 0x00000004e0007c0c */ /* 0x000fe2000c7a1270 */
[----:B------:R-:W1:Y:S01]  /*e7d0*/  LDCU UR4, c[0x0][0x39c] ;  /* 0x00007380ff0477ac */ /* 0x000e620008000800 */
[----:B------:R-:W-:Y:S01]  /*e7e0*/  LOP3.LUT R224, R0, 0xc, RZ, 0xfc, !PT ;  /* 0x0000000c00e07812 */ /* 0x000fe200078efcff */
[----:B--2---:R2:W-:Y:S04]  /*e7f0*/  @P2 STG.E desc[UR18][R240.64], R251 ;  /* 0x000000fbf0002986 */ /* 0x0045e8000c101912 */
[----:B--2---:R-:W2:Y:S04]  /*e800*/  LDL.LU.64 R240, [R1+0x190] ;  /* 0x0001900001f07983 */ /* 0x004ea80000300a00 */
[----:B------:R-:W2:Y:S01]  /*e810*/  LDL.LU R251, [R1+0x40] ;  /* 0x0000400001fb7983 */ /* 0x000ea20000300800 */
[----:B-1----:R-:W-:Y:S01]  /*e820*/  ISETP.LT.AND P6, PT, R224, UR4, !P0 ;  /* 0x00000004e0007c0c */ /* 0x002fe2000c7c1270 */
[----:B------:R-:W1:Y:S01]  /*e830*/  LDCU UR4, c[0x0][0x39c] ;  /* 0x00007380ff0477ac */ /* 0x000e620008000800 */
[----:B------:R-:W-:-:S04]  /*e840*/  LOP3.LUT R224, R0, 0xd, RZ, 0xfc, !PT ;  /* 0x0000000d00e07812 */ /* 0x000fc800078efcff */
[----:B-1----:R-:W-:Y:S01]  /*e850*/  ISETP.LT.AND P4, PT, R224, UR4, !P0 ;  /* 0x00000004e0007c0c */ /* 0x002fe2000c781270 */
[----:B------:R-:W1:Y:S01]  /*e860*/  LDCU UR4, c[0x0][0x39c] ;  /* 0x00007380ff0477ac */ /* 0x000e620008000800 */
[----:B------:R-:W-:Y:S01]  /*e870*/  LOP3.LUT R224, R0, 0xe, RZ, 0xfc, !PT ;  /* 0x0000000e00e07812 */ /* 0x000fe200078efcff */
[----:B-----5:R5:W-:Y:S04]  /*e880*/  @P5 STG.E desc[UR18][R228.64], R247 ;  /* 0x000000f7e4005986 */ /* 0x020be8000c101912 */
[----:B-----5:R-:W5:Y:S01]  /*e890*/  LDL.LU.64 R228, [R1+0x188] ;  /* 0x0001880001e47983 */ /* 0x020f620000300a00 */
[----:B-1----:R-:W-:Y:S01]  /*e8a0*/  ISETP.LT.AND P3, PT, R224, UR4, !P0 ;  /* 0x00000004e0007c0c */ /* 0x002fe2000c761270 */
[----:B------:R-:W1:Y:S02]  /*e8b0*/  LDCU UR4, c[0x0][0x39c] ;  /* 0x00007380ff0477ac */ /* 0x000e640008000800 */
[----:B------:R-:W5:Y:S01]  /*e8c0*/  LDL.LU R247, [R1+0x44] ;  /* 0x0000440001f77983 */ /* 0x000f620000300800 */
[----:B------:R-:W-:-:S03]  /*e8d0*/  LOP3.LUT R224, R0, 0xf, RZ, 0xfc, !PT ;  /* 0x0000000f00e07812 */ /* 0x000fc600078efcff */
[----:B---3--:R3:W-:Y:S04]  /*e8e0*/  @P6 STG.E desc[UR18][R230.64], R246 ;  /* 0x000000f6e6006986 */ /* 0x0087e8000c101912 */
[----:B---3--:R-:W3:Y:S01]  /*e8f0*/  LDL.LU.64 R230, [R1+0x180] ;  /* 0x0001800001e67983 */ /* 0x008ee20000300a00 */
[----:B-1----:R-:W-:Y:S01]  /*e900*/  ISETP.LT.AND P2, PT, R224, UR4, !P0 ;  /* 0x00000004e0007c0c */ /* 0x002fe2000c741270 */
[----:B------:R-:W1:Y:S02]  /*e910*/  LDCU UR4, c[0x0][0x39c] ;  /* 0x00007380ff0477ac */ /* 0x000e640008000800 */
[----:B------:R-:W3:Y:S01]  /*e920*/  LDL.LU R246, [R1+0x48] ;  /* 0x0000480001f67983 */ /* 0x000ee20000300800 */
[----:B------:R-:W-:-:S03]  /*e930*/  LOP3.LUT R224, R0, 0x10, RZ, 0xfc, !PT ;  /* 0x0000001000e07812 */ /* 0x000fc600078efcff */
[----:B------:R1:W-:Y:S02]  /*e940*/  @P4 STG.E desc[UR18][R234.64], R245 ;  /* 0x000000f5ea004986 */ /* 0x0003e4000c101912 */
[----:B-1----:R-:W-:Y:S02]  /*e950*/  ISETP.LT.AND P5, PT, R224, UR4, !P0 ;  /* 0x00000004e0007c0c */ /* 0x002fe4000c7a1270 */
[----:B------:R-:W3:Y:S01]  /*e960*/  LDL.LU.64 R234, [R1+0x178] ;  /* 0x0001780001ea7983 */ /* 0x000ee20000300a00 */
[----:B------:R-:W1:Y:S03]  /*e970*/  LDCU UR4, c[0x0][0x39c] ;  /* 0x00007380ff0477ac */ /* 0x000e660008000800 */
[----:B------:R-:W3:Y:S04]  /*e980*/  LDL.LU R245, [R1+0x4c] ;  /* 0x00004c0001f57983 */ /* 0x000ee80000300800 */
[----:B------:R1:W-:Y:S04]  /*e990*/  @P3 STG.E desc[UR18][R248.64], R250 ;  /* 0x000000faf8003986 */ /* 0x0003e8000c101912 */
[----:B----4-:R4:W-:Y:S04]  /*e9a0*/  @P2 STG.E desc[UR18][R226.64], R243 ;  /* 0x000000f3e2002986 */ /* 0x0109e8000c101912 */
[----:B-1----:R-:W3:Y:S04]  /*e9b0*/  LDL.LU.64 R248, [R1+0x170] ;  /* 0x0001700001f87983 */ /* 0x002ee80000300a00 */
[----:B------:R-:W3:Y:S04]  /*e9c0*/  LDL.LU R250, [R1+0x50] ;  /* 0x0000500001fa7983 */ /* 0x000ee80000300800 */
[----:B----4-:R-:W4:Y:S04]  /*e9d0*/  LDL.LU.64 R226, [R1+0x168] ;  /* 0x0001680001e27983 */ /* 0x010f280000300a00 */
[----:B------:R-:W4:Y:S04]  /*e9e0*/  LDL.LU R243, [R1+0x54] ;  /* 0x0000540001f37983 */ /* 0x000f280000300800 */
[----:B--2---:R1:W-:Y:S04]  /*e9f0*/  @P5 STG.E desc[UR18][R240.64], R251 ;  /* 0x000000fbf0005986 */ /* 0x0043e8000c101912 */
[----:B-1----:R-:W2:Y:S04]  /*ea00*/  LDL.LU.64 R240, [R1+0x160] ;  /* 0x0001600001f07983 */ /* 0x002ea80000300a00 */
[----:B------:R-:W2:Y:S01]  /*ea10*/  LDL.LU R251, [R1+0x58] ;  /* 0x0000580001fb7983 */ /* 0x000ea20000300800 */
[----:B------:R-:W-:-:S04]  /*ea20*/  LOP3.LUT R224, R0, 0x11, RZ, 0xfc, !PT ;  /* 0x0000001100e07812 */ /* 0x000fc800078efcff */
[----:B------:R-:W-:Y:S01]  /*ea30*/  ISETP.LT.AND P6, PT, R224, UR4, !P0 ;  /* 0x00000004e0007c0c */ /* 0x000fe2000c7c1270 */
[----:B------:R-:W1:Y:S01]  /*ea40*/  LDCU UR4, c[0x0][0x39c] ;  /* 0x00007380ff0477ac */ /* 0x000e620008000800 */
[----:B------:R-:W-:-:S04]  /*ea50*/  LOP3.LUT R224, R0, 0x12, RZ, 0xfc, !PT ;  /* 0x0000001200e07812 */ /* 0x000fc800078efcff */
        /* <DEDUP_REMOVED lines=24> */
[----:B----4-:R-:W-:Y:S04]  /*ebe0*/  @P5 STG.E desc[UR18][R226.64], R243 ;  /* 0x000000f3e2005986 */ /* 0x010fe8000c101912 */
[----:B-1----:R-:W4:Y:S04]  /*ebf0*/  LDL.LU.64 R248, [R1+0x140] ;  /* 0x0001400001f87983 */ /* 0x002f280000300a00 */
[----:B------:R-:W4:Y:S01]  /*ec00*/  LDL.LU R250, [R1+0x68] ;  /* 0x0000680001fa7983 */ /* 0x000f220000300800 */
[----:B------:R-:W-:-:S04]  /*ec10*/  LOP3.LUT R224, R0, 0x17, RZ, 0xfc, !PT ;  /* 0x0000001700e07812 */ /* 0x000fc800078efcff */
[----:B------:R-:W-:Y:S01]  /*ec20*/  ISETP.LT.AND P4, PT, R224, UR4, !P0 ;  /* 0x00000004e0007c0c */ /* 0x000fe2000c781270 */
[----:B------:R-:W1:Y:S01]  /*ec30*/  LDCU UR4, c[0x0][0x39c] ;  /* 0x00007380ff0477ac */ /* 0x000e620008000800 */
[----:B--2---:R2:W-:Y:S04]  /*ec40*/  @P6 STG.E desc[UR18][R240.64], R251 ;  /* 0x000000fbf0006986 */ /* 0x0045e8000c101912 */
[----:B--2---:R-:W2:Y:S04]  /*ec50*/  LDL.LU.64 R240, [R1+0x138] ;  /* 0x0001380001f07983 */ /* 0x004ea80000300a00 */
[----:B------:R-:W2:Y:S01]  /*ec60*/  LDL.LU R251, [R1+0x6c] ;  /* 0x00006c0001fb7983 */ /* 0x000ea20000300800 */
[----:B------:R-:W-:-:S04]  /*ec70*/  LOP3.LUT R224, R0, 0x18, RZ, 0xfc, !PT ;  /* 0x0000001800e07812 */ /* 0x000fc800078efcff */
[----:B-1----:R-:W-:Y:S01]  /*ec80*/  ISETP.LT.AND P3, PT, R224, UR4, !P0 ;  /* 0x00000004e0007c0c */ /* 0x002fe2000c761270 */
[----:B------:R-:W1:Y:S01]  /*ec90*/  LDCU UR4, c[0x0][0x39c] ;  /* 0x00007380ff0477ac */ /* 0x000e620008000800 */
        /* <DEDUP_REMOVED lines=10> */
[----:B-----5:R5:W-:Y:S03]  /*ed40*/  @P4 STG.E desc[UR18][R228.64], R247 ;  /* 0x000000f7e4004986 */ /* 0x020be6000c101912 */
[----:B-1----:R-:W-:Y:S01]  /*ed50*/  ISETP.LT.AND P4, PT, R224, UR4, !P0 ;  /* 0x00000004e0007c0c */ /* 0x002fe2000c781270 */
[----:B------:R-:W1:Y:S01]  /*ed60*/  LDCU UR4, c[0x0][0x39c] ;  /* 0x00007380ff0477ac */ /* 0x000e620008000800 */
[----:B------:R-:W2:Y:S01]  /*ed70*/  LDL.LU.64 R224, [R1+0x130] ;  /* 0x0001300001e07983 */ /* 0x000ea20000300a00 */
[----:B-----5:R-:W-:-:S03]  /*ed80*/  LOP3.LUT R228, R0, 0x1d, RZ, 0xfc, !PT ;  /* 0x0000001d00e47812 */ /* 0x020fc600078efcff */
[----:B------:R-:W5:Y:S04]  /*ed90*/  LDL.LU R239, [R1+0x70] ;  /* 0x0000700001ef7983 */ /* 0x000f680000300800 */
[----:B---3--:R3:W-:Y:S04]  /*eda0*/  @P3 STG.E desc[UR18][R230.64], R246 ;  /* 0x000000f6e6003986 */ /* 0x0087e8000c101912 */
[----:B------:R-:W5:Y:S01]  /*edb0*/  LDL.LU.64 R226, [R1+0x128] ;  /* 0x0001280001e27983 */ /* 0x000f620000300a00 */
[----:B-1----:R-:W-:Y:S01]  /*edc0*/  ISETP.LT.AND P3, PT, R228, UR4, !P0 ;  /* 0x00000004e4007c0c */ /* 0x002fe2000c761270 */
[----:B------:R-:W1:Y:S02]  /*edd0*/  LDCU UR4, c[0x0][0x39c] ;  /* 0x00007380ff0477ac */ /* 0x000e640008000800 */
[----:B---3--:R-:W3:Y:S01]  /*ede0*/  LDL.LU R246, [R1+0x74] ;  /* 0x0000740001f67983 */ /* 0x008ee20000300800 */
[----:B------:R-:W-:-:S03]  /*edf0*/  LOP3.LUT R230, R0, 0x1e, RZ, 0xfc, !PT ;  /* 0x0000001e00e67812 */ /* 0x000fc600078efcff */
[----:B------:R-:W3:Y:S04]  /*ee00*/  LDL.LU.64 R228, [R1+0x120] ;  /* 0x0001200001e47983 */ /* 0x000ee80000300a00 */
[----:B------:R4:W-:Y:S04]  /*ee10*/  @P2 STG.E desc[UR18][R234.64], R245 ;  /* 0x000000f5ea002986 */ /* 0x0009e8000c101912 */
[----:B------:R-:W3:Y:S01]  /*ee20*/  LDL.LU R247, [R1+0x78] ;  /* 0x0000780001f77983 */ /* 0x000ee20000300800 */
[----:B-1----:R-:W-:-:S03]  /*ee30*/  ISETP.LT.AND P2, PT, R230, UR4, !P0 ;  /* 0x00000004e6007c0c */ /* 0x002fc6000c741270 */
[----:B----4-:R1:W-:Y:S01]  /*ee40*/  @P5 STG.E desc[UR18][R248.64], R250 ;  /* 0x000000faf8005986 */ /* 0x0103e2000c101912 */
[----:B------:R-:W4:Y:S03]  /*ee50*/  LDCU UR4, c[0x0][0x39c] ;  /* 0x00007380ff0477ac */ /* 0x000f260008000800 */
[----:B------:R-:W3:Y:S04]  /*ee60*/  LDL.LU.64 R230, [R1+0x118] ;  /* 0x0001180001e67983 */ /* 0x000ee80000300a00 */
[----:B------:R-:W3:Y:S04]  /*ee70*/  LDL.LU R245, [R1+0x7c] ;  /* 0x00007c0001f57983 */ /* 0x000ee80000300800 */
[----:B------:R-:W3:Y:S04]  /*ee80*/  LDL.LU.64 R234, [R1+0x110] ;  /* 0x0001100001ea7983 */ /* 0x000ee80000300a00 */
[----:B------:R-:W3:Y:S04]  /*ee90*/  LDL.LU R243, [R1+0x80] ;  /* 0x0000800001f37983 */ /* 0x000ee80000300800 */
[----:B-1----:R-:W3:Y:S04]  /*eea0*/  LDL.LU.64 R248, [R1+0x108] ;  /* 0x0001080001f87983 */ /* 0x002ee80000300a00 */
[----:B------:R-:W3:Y:S04]  /*eeb0*/  LDL.LU R237, [R1+0x84] ;  /* 0x0000840001ed7983 */ /* 0x000ee80000300800 */
[----:B--2---:R1:W-:Y:S04]  /*eec0*/  @P6 STG.E desc[UR18][R240.64], R251 ;  /* 0x000000fbf0006986 */ /* 0x0043e8000c101912 */
[----:B-1----:R-:W2:Y:S04]  /*eed0*/  LDL.LU R240, [R1+0x238] ;  /* 0x0002380001f07983 */ /* 0x002ea80000300800 */
[----:B------:R-:W2:Y:S04]  /*eee0*/  LDL.LU.64 R250, [R1+0x100] ;  /* 0x0001000001fa7983 */ /* 0x000ea80000300a00 */
[----:B------:R-:W2:Y:S01]  /*eef0*/  LDL.LU R241, [R1+0x88] ;  /* 0x0000880001f17983 */ /* 0x000ea20000300800 */
[----:B------:R-:W-:-:S04]  /*ef00*/  LOP3.LUT R233, R0, 0x1f, RZ, 0xfc, !PT ;  /* 0x0000001f00e97812 */ /* 0x000fc800078efcff */
[----:B----4-:R-:W-:Y:S01]  /*ef10*/  ISETP.LT.AND P5, PT, R233, UR4, !P0 ;  /* 0x00000004e9007c0c */ /* 0x010fe2000c7a1270 */
[----:B------:R-:W1:Y:S01]  /*ef20*/  LDCU UR4, c[0x0][0x39c] ;  /* 0x00007380ff0477ac */ /* 0x000e620008000800 */
[----:B------:R-:W-:-:S04]  /*ef30*/  LOP3.LUT R233, R0, 0x20, RZ, 0xfc, !PT ;  /* 0x0000002000e97812 */ /* 0x000fc800078efcff */
[----:B-1----:R-:W-:Y:S01]  /*ef40*/  ISETP.LT.AND P6, PT, R233, UR4, !P0 ;  /* 0x00000004e9007c0c */ /* 0x002fe2000c7c1270 */
[----:B------:R-:W1:Y:S01]  /*ef50*/  LDCU UR4, c[0x0][0x39c] ;  /* 0x00007380ff0477ac */ /* 0x000e620008000800 */
[C---:B------:R-:W-:Y:S01]  /*ef60*/  LOP3.LUT R233, R0.reuse, 0x21, RZ, 0xfc, !PT ;  /* 0x0000002100e97812 */ /* 0x040fe200078efcff */
[----:B-----5:R4:W-:Y:S03]  /*ef70*/  @P4 STG.E desc[UR18][R224.64], R239 ;  /* 0x000000efe0004986 */ /* 0x0209e6000c101912 */
[----:B-1----:R-:W-:Y:S01]  /*ef80*/  ISETP.LT.AND P4, PT, R233, UR4, !P0 ;  /* 0x00000004e9007c0c */ /* 0x002fe2000c781270 */
[----:B------:R-:W1:Y:S01]  /*ef90*/  LDCU UR4, c[0x0][0x39c] ;  /* 0x00007380ff0477ac */ /* 0x000e620008000800 */
[----:B------:R-:W-:Y:S01]  /*efa0*/  LOP3.LUT R233, R0, 0x22, RZ, 0xfc, !PT ;  /* 0x0000002200e97812 */ /* 0x000fe200078efcff */
[----:B----4-:R-:W4:Y:S04]  /*efb0*/  LDL.LU.64 R224, [R1+0x230] ;  /* 0x0002300001e07983 */ /* 0x010f280000300a00 */
[----:B---3--:R3:W-:Y:S01]  /*efc0*/  @P3 STG.E desc[UR18][R226.64], R246 ;  /* 0x000000f6e2003986 */ /* 0x0087e2000c101912 */
[----:B-1----:R-:W-:-:S03]  /*efd0*/  ISETP.LT.AND P3, PT, R233, UR4, !P0 ;  /* 0x00000004e9007c0c */ /* 0x002fc6000c761270 */
[----:B------:R-:W5:Y:S01]  /*efe0*/  LDL.LU R239, [R1+0x8c] ;  /* 0x00008c0001ef7983 */ /* 0x000f620000300800 */
[----:B------:R-:W1:Y:S03]  /*eff0*/  LDCU UR4, c[0x0][0x39c] ;  /* 0x00007380ff0477ac */ /* 0x000e660008000800 */
[----:B---3--:R-:W3:Y:S04]  /*f000*/  LDL.LU.64 R226, [R1+0x228] ;  /* 0x0002280001e27983 */ /* 0x008ee80000300a00 */
[----:B------:R-:W3:Y:S04]  /*f010*/  LDL.LU R246, [R1+0x220] ;  /* 0x0002200001f67983 */ /* 0x000ee80000300800 */
[----:B------:R1:W-:Y:S04]  /*f020*/  @P2 STG.E desc[UR18][R228.64], R247 ;  /* 0x000000f7e4002986 */ /* 0x0003e8000c101912 */
[----:B------:R1:W-:Y:S04]  /*f030*/  @P5 STG.E desc[UR18][R230.64], R245 ;  /* 0x000000f5e6005986 */ /* 0x0003e8000c101912 */
[----:B-1----:R-:W3:Y:S04]  /*f040*/  LDL.LU.64 R228, [R1+0x218] ;  /* 0x0002180001e47983 */ /* 0x002ee80000300a00 */
[----:B------:R-:W3:Y:S04]  /*f050*/  LDL.LU R247, [R1+0x90] ;  /* 0x0000900001f77983 */ /* 0x000ee80000300800 */
[----:B------:R-:W3:Y:S04]  /*f060*/  LDL.LU.64 R230, [R1+0x210] ;  /* 0x0002100001e67983 */ /* 0x000ee80000300a00 */
[----:B------:R-:W3:Y:S04]  /*f070*/  LDL.LU R245, [R1+0x94] ;  /* 0x0000940001f57983 */ /* 0x000ee80000300800 */
[----:B------:R1:W-:Y:S04]  /*f080*/  @P6 STG.E desc[UR18][R234.64], R243 ;  /* 0x000000f3ea006986 */ /* 0x0003e8000c101912 */
[----:B------:R1:W-:Y:S04]  /*f090*/  @P4 STG.E desc[UR18][R248.64], R237 ;  /* 0x000000edf8004986 */ /* 0x0003e8000c101912 */
[----:B-1----:R-:W3:Y:S04]  /*f0a0*/  LDL.LU R234, [R1+0x208] ;  /* 0x0002080001ea7983 */ /* 0x002ee80000300800 */
[----:B------:R-:W3:Y:S04]  /*f0b0*/  LDL.LU R243, [R1+0x98] ;  /* 0x0000980001f37983 */ /* 0x000ee80000300800 */
[----:B------:R-:W3:Y:S04]  /*f0c0*/  LDL.LU.64 R248, [R1+0x200] ;  /* 0x0002000001f87983 */ /* 0x000ee80000300a00 */
[----:B--2---:R1:W-:Y:S04]  /*f0d0*/  @P3 STG.E desc[UR18][R250.64], R241 ;  /* 0x000000f1fa003986 */ /* 0x0043e8000c101912 */
[----:B-1----:R-:W5:Y:S01]  /*f0e0*/  LDL.LU.64 R250, [R1+0x1f8] ;  /* 0x0001f80001fa7983 */ /* 0x002f620000300a00 */
[----:B------:R-:W-:-:S03]  /*f0f0*/  LOP3.LUT R233, R0, 0x23, RZ, 0xfc, !PT ;  /* 0x0000002300e97812 */ /* 0x000fc600078efcff */
[----:B------:R-:W2:Y:S01]  /*f100*/  LDL.LU R241, [R1+0x9c] ;  /* 0x00009c0001f17983 */ /* 0x000ea20000300800 */
        /* <DEDUP_REMOVED lines=18> */
[----:B---3--:R3:W-:Y:S04]  /*f230*/  @P5 STG.E desc[UR18][R248.64], R247 ;  /* 0x000000f7f8005986 */ /* 0x0087e8000c101912 */
[----:B-----5:R-:W5:Y:S04]  /*f240*/  LDL.LU R239, [R1+0xa0] ;  /* 0x0000a00001ef7983 */ /* 0x020f680000300800 */
[----:B------:R-:W2:Y:S04]  /*f250*/  LDL.LU R237, [R1+0xa4] ;  /* 0x0000a40001ed7983 */ /* 0x000ea80000300800 */
[----:B------:R-:W2:Y:S04]  /*f260*/  LDL.LU R235, [R1+0xa8] ;  /* 0x0000a80001eb7983 */ /* 0x000ea80000300800 */
[----:B------:R-:W2:Y:S04]  /*f270*/  LDL.LU R233, [R1+0xac] ;  /* 0x0000ac0001e97983 */ /* 0x000ea80000300800 */
[----:B------:R-:W2:Y:S04]  /*f280*/  LDL.LU R251, [R1+0xfc] ;  /* 0x0000fc0001fb7983 */ /* 0x000ea80000300800 */
[----:B---3--:R-:W3:Y:S01]  /*f290*/  LDL.LU R247, [R1+0x1f4] ;  /* 0x0001f40001f77983 */ /* 0x008ee20000300800 */
[----:B------:R-:W-:-:S03]  /*f2a0*/  LOP3.LUT R250, R0, 0x29, RZ, 0xfc, !PT ;  /* 0x0000002900fa7812 */ /* 0x000fc600078efcff */
[----:B------:R-:W2:Y:S01]  /*f2b0*/  LDL.LU R249, [R1+0xf8] ;  /* 0x0000f80001f97983 */ /* 0x000ea20000300800 */
[----:B-1----:R-:W-:Y:S01]  /*f2c0*/  ISETP.LT.AND P5, PT, R250, UR4, !P0 ;  /* 0x00000004fa007c0c */ /* 0x002fe2000c7a1270 */
[----:B------:R-:W1:Y:S02]  /*f2d0*/  LDCU UR4, c[0x0][0x39c] ;  /* 0x00007380ff0477ac */ /* 0x000e640008000800 */
[----:B------:R-:W2:Y:S04]  /*f2e0*/  LDL.LU R250, [R1+0xf4] ;  /* 0x0000f40001fa7983 */ /* 0x000ea80000300800 */
[----:B---3--:R3:W-:Y:S04]  /*f2f0*/  @P6 STG.E desc[UR18][R246.64], R245 ;  /* 0x000000f5f6006986 */ /* 0x0087e8000c101912 */
[----:B---3--:R-:W3:Y:S01]  /*f300*/  LDL.LU R245, [R1+0x1f0] ;  /* 0x0001f00001f57983 */ /* 0x008ee20000300800 */
[----:B------:R-:W-:-:S03]  /*f310*/  LOP3.LUT R248, R0, 0x2a, RZ, 0xfc, !PT ;  /* 0x0000002a00f87812 */ /* 0x000fc600078efcff */
[----:B------:R-:W2:Y:S01]  /*f320*/  LDL.LU R247, [R1+0xf0] ;  /* 0x0000f00001f77983 */ /* 0x000ea20000300800 */
[----:B-1----:R-:W-:Y:S01]  /*f330*/  ISETP.LT.AND P6, PT, R248, UR4, !P0 ;  /* 0x00000004f8007c0c */ /* 0x002fe2000c7c1270 */
[----:B------:R-:W1:Y:S02]  /*f340*/  LDCU UR4, c[0x0][0x39c] ;  /* 0x00007380ff0477ac */ /* 0x000e640008000800 */
[----:B------:R-:W2:Y:S04]  /*f350*/  LDL.LU R248, [R1+0xec] ;  /* 0x0000ec0001f87983 */ /* 0x000ea80000300800 */
[----:B---3--:R3:W-:Y:S04]  /*f360*/  @P4 STG.E desc[UR18][R244.64], R243 ;  /* 0x000000f3f4004986 */ /* 0x0087e8000c101912 */
[----:B---3--:R-:W2:Y:S01]  /*f370*/  LDL.LU R243, [R1+0x1ec] ;  /* 0x0001ec0001f37983 */ /* 0x008ea20000300800 */
[----:B------:R-:W-:-:S03]  /*f380*/  LOP3.LUT R246, R0, 0x2b, RZ, 0xfc, !PT ;  /* 0x0000002b00f67812 */ /* 0x000fc600078efcff */
[----:B------:R-:W3:Y:S01]  /*f390*/  LDL.LU R245, [R1+0xe8] ;  /* 0x0000e80001f57983 */ /* 0x000ee20000300800 */
[----:B-1----:R-:W-:Y:S01]  /*f3a0*/  ISETP.LT.AND P4, PT, R246, UR4, !P0 ;  /* 0x00000004f6007c0c */ /* 0x002fe2000c781270 */
[----:B------:R-:W1:Y:S02]  /*f3b0*/  LDCU UR4, c[0x0][0x39c] ;  /* 0x00007380ff0477ac */ /* 0x000e640008000800 */
[----:B------:R-:W3:Y:S04]  /*f3c0*/  LDL.LU R246, [R1+0xe4] ;  /* 0x0000e40001f67983 */ /* 0x000ee80000300800 */
[----:B--2---:R2:W-:Y:S04]  /*f3d0*/  @P3 STG.E desc[UR18][R242.64], R241 ;  /* 0x000000f1f2003986 */ /* 0x0045e8000c101912 */
[----:B--2---:R-:W5:Y:S01]  /*f3e0*/  LDL.LU R241, [R1+0x1e8] ;  /* 0x0001e80001f17983 */ /* 0x004f620000300800 */
[----:B------:R-:W-:-:S03]  /*f3f0*/  LOP3.LUT R244, R0, 0x2c, RZ, 0xfc, !PT ;  /* 0x0000002c00f47812 */ /* 0x000fc600078efcff */
[----:B------:R-:W2:Y:S01]  /*f400*/  LDL.LU R243, [R1+0xe0] ;  /* 0x0000e00001f37983 */ /* 0x000ea20000300800 */
[----:B-1----:R-:W-:Y:S01]  /*f410*/  ISETP.LT.AND P3, PT, R244, UR4, !P0 ;  /* 0x00000004f4007c0c */ /* 0x002fe2000c761270 */
[----:B------:R-:W1:Y:S02]  /*f420*/  LDCU UR4, c[0x0][0x39c] ;  /* 0x00007380ff0477ac */ /* 0x000e640008000800 */
[----:B------:R-:W2:Y:S04]  /*f430*/  LDL.LU R244, [R1+0xdc] ;  /* 0x0000dc0001f47983 */ /* 0x000ea80000300800 */
[----:B-----5:R5:W-:Y:S04]  /*f440*/  @P2 STG.E desc[UR18][R240.64], R239 ;  /* 0x000000eff0002986 */ /* 0x020be8000c101912 */
[----:B-----5:R-:W5:Y:S01]  /*f450*/  LDL.LU R239, [R1+0x1e4] ;  /* 0x0001e40001ef7983 */ /* 0x020f620000300800 */
        /* <DEDUP_REMOVED lines=11> */
[----:B------:R-:W2:Y:S01]  /*f510*/  LDL.LU R240, [R1+0xcc] ;  /* 0x0000cc0001f07983 */ /* 0x000ea20000300800 */
[----:B------:R-:W-:-:S03]  /*f520*/  LOP3.LUT R238, R0, 0x2f, RZ, 0xfc, !PT ;  /* 0x0000002f00ee7812 */ /* 0x000fc600078efcff */
[----:B-----5:R5:W-:Y:S04]  /*f530*/  @P6 STG.E desc[UR18][R236.64], R235 ;  /* 0x000000ebec006986 */ /* 0x020be8000c101912 */
[----:B-----5:R-:W5:Y:S01]  /*f540*/  LDL.LU R235, [R1+0x1dc] ;  /* 0x0001dc0001eb7983 */ /* 0x020f620000300800 */
[----:B-1----:R-:W-:Y:S01]  /*f550*/  ISETP.LT.AND P6, PT, R238, UR4, !P0 ;  /* 0x00000004ee007c0c */ /* 0x002fe2000c7c1270 */
[----:B------:R-:W1:Y:S01]  /*f560*/  LDCU UR4, c[0x0][0x39c] ;  /* 0x00007380ff0477ac */ /* 0x000e620008000800 */
[----:B------:R-:W-:Y:S01]  /*f570*/  LOP3.LUT R236, R0, 0x30, RZ, 0xfc, !PT ;  /* 0x0000003000ec7812 */ /* 0x000fe200078efcff */
[----:B------:R-:W2:Y:S04]  /*f580*/  LDL.LU R237, [R1+0xc8] ;  /* 0x0000c80001ed7983 */ /* 0x000ea80000300800 */
[----:B------:R-:W2:Y:S04]  /*f590*/  LDL.LU R238, [R1+0xc4] ;  /* 0x0000c40001ee7983 */ /* 0x000ea80000300800 */
[----:B-----5:R5:W-:Y:S01]  /*f5a0*/  @P4 STG.E desc[UR18][R234.64], R233 ;  /* 0x000000e9ea004986 */ /* 0x020be2000c101912 */
[----:B-1----:R-:W-:Y:S01]  /*f5b0*/  ISETP.LT.AND P4, PT, R236, UR4, !P0 ;  /* 0x00000004ec007c0c */ /* 0x002fe2000c781270 */
[----:B------:R-:W1:Y:S02]  /*f5c0*/  LDCU UR4, c[0x0][0x39c] ;  /* 0x00007380ff0477ac */ /* 0x000e640008000800 */
[----:B-----5:R-:W5:Y:S04]  /*f5d0*/  LDL.LU R233, [R1+0x1d8] ;  /* 0x0001d80001e97983 */ /* 0x020f680000300800 */
[----:B------:R-:W4:Y:S04]  /*f5e0*/  LDL.LU R235, [R1+0xc0] ;  /* 0x0000c00001eb7983 */ /* 0x000f280000300800 */
[----:B------:R-:W5:Y:S01]  /*f5f0*/  LDL.LU R236, [R1+0xb0] ;  /* 0x0000b00001ec7983 */ /* 0x000f620000300800 */
[----:B------:R-:W-:-:S03]  /*f600*/  LOP3.LUT R234, R0, 0x31, RZ, 0xfc, !PT ;  /* 0x0000003100ea7812 */ /* 0x000fc600078efcff */
[----:B-----5:R5:W-:Y:S01]  /*f610*/  @P3 STG.E desc[UR18][R232.64], R236 ;  /* 0x000000ece8003986 */ /* 0x020be2000c101912 */
[----:B-1----:R-:W-:Y:S01]  /*f620*/  ISETP.LT.AND P3, PT, R234, UR4, !P0 ;  /* 0x00000004ea007c0c */ /* 0x002fe2000c761270 */
[----:B------:R-:W1:Y:S02]  /*f630*/  LDCU UR4, c[0x0][0x39c] ;  /* 0x00007380ff0477ac */ /* 0x000e640008000800 */
[----:B-----5:R-:W5:Y:S04]  /*f640*/  LDL.LU R232, [R1+0xb8] ;  /* 0x0000b80001e87983 */ /* 0x020f680000300800 */
[----:B------:R-:W2:Y:S04]  /*f650*/  LDL.LU R233, [R1+0xbc] ;  /* 0x0000bc0001e97983 */ /* 0x000ea80000300800 */
[----:B------:R-:W2:Y:S01]  /*f660*/  LDL.LU R234, [R1+0xb4] ;  /* 0x0000b40001ea7983 */ /* 0x000ea20000300800 */
[----:B------:R-:W-:Y:S01]  /*f670*/  LOP3.LUT R236, R0, 0x32, RZ, 0xfc, !PT ;  /* 0x0000003200ec7812 */ /* 0x000fe200078efcff */
[----:B------:R-:W-:-:S02]  /*f680*/  VIADD R252, R252, UR5 ;  /* 0x00000005fcfc7c36 */ /* 0x000fc40008000000 */
[----:B--2---:R2:W-:Y:S01]  /*f690*/  @P2 STG.E desc[UR18][R230.64], R234 ;  /* 0x000000eae6002986 */ /* 0x0045e2000c101912 */
[----:B-1----:R-:W-:Y:S01]  /*f6a0*/  ISETP.LT.AND P2, PT, R236, UR4, !P0 ;  /* 0x00000004ec007c0c */ /* 0x002fe2000c741270 */
[----:B------:R-:W1:Y:S02]  /*f6b0*/  LDCU UR4, c[0x0][0x39c] ;  /* 0x00007380ff0477ac */ /* 0x000e640008000800 */
[----:B-----5:R5:W-:Y:S01]  /*f6c0*/  @P5 STG.E desc[UR18][R228.64], R232 ;  /* 0x000000e8e4005986 */ /* 0x020be2000c101912 */
[----:B--2---:R-:W-:-:S04]  /*f6d0*/  LOP3.LUT R234, R0, 0x33, RZ, 0xfc, !PT ;  /* 0x0000003300ea7812 */ /* 0x004fc800078efcff */
[----:B-1----:R-:W-:Y:S01]  /*f6e0*/  ISETP.LT.AND P5, PT, R234, UR4, !P0 ;  /* 0x00000004ea007c0c */ /* 0x002fe2000c7a1270 */
[----:B------:R-:W1:Y:S01]  /*f6f0*/  LDCU UR4, c[0x0][0x39c] ;  /* 0x00007380ff0477ac */ /* 0x000e620008000800 */
[C---:B-----5:R-:W-:Y:S01]  /*f700*/  LOP3.LUT R232, R0.reuse, 0x34, RZ, 0xfc, !PT ;  /* 0x0000003400e87812 */ /* 0x060fe200078efcff */
[----:B------:R2:W-:Y:S01]  /*f710*/  @P6 STG.E desc[UR18][R226.64], R233 ;  /* 0x000000e9e2006986 */ /* 0x0005e2000c101912 */
[----:B------:R-:W-:Y:S02]  /*f720*/  LOP3.LUT R230, R0, 0x35, RZ, 0xfc, !PT ;  /* 0x0000003500e67812 */ /* 0x000fe400078efcff */
[----:B-1----:R-:W-:Y:S01]  /*f730*/  ISETP.LT.AND P6, PT, R232, UR4, !P0 ;  /* 0x00000004e8007c0c */ /* 0x002fe2000c7c1270 */
[----:B------:R-:W1:Y:S01]  /*f740*/  LDCU UR4, c[0x0][0x39c] ;  /* 0x00007380ff0477ac */ /* 0x000e620008000800 */
[----:B----4-:R4:W-:Y:S01]  /*f750*/  @P4 STG.E desc[UR18][R224.64], R235 ;  /* 0x000000ebe0004986 */ /* 0x0109e2000c101912 */
[----:B------:R-:W-:Y:S02]  /*f760*/  LOP3.LUT R228, R0, 0x36, RZ, 0xfc, !PT ;  /* 0x0000003600e47812 */ /* 0x000fe400078efcff */
[----:B-1----:R-:W-:Y:S01]  /*f770*/  ISETP.LT.AND P4, PT, R230, UR4, !P0 ;  /* 0x00000004e6007c0c */ /* 0x002fe2000c781270 */
[----:B------:R-:W1:Y:S01]  /*f780*/  LDCU UR4, c[0x0][0x39c] ;  /* 0x00007380ff0477ac */ /* 0x000e620008000800 */
[----:B------:R5:W-:Y:S01]  /*f790*/  @P3 STG.E desc[UR18][R222.64], R238 ;  /* 0x000000eede003986 */ /* 0x000be2000c101912 */
[----:B--2---:R-:W-:-:S02]  /*f7a0*/  LOP3.LUT R226, R0, 0x37, RZ, 0xfc, !PT ;  /* 0x0000003700e27812 */ /* 0x004fc400078efcff */
[----:B-1----:R-:W-:Y:S01]  /*f7b0*/  ISETP.LT.AND P3, PT, R228, UR4, !P0 ;  /* 0x00000004e4007c0c */ /* 0x002fe2000c761270 */
[----:B------:R-:W1:Y:S01]  /*f7c0*/  LDCU UR4, c[0x0][0x39c] ;  /* 0x00007380ff0477ac */ /* 0x000e620008000800 */
[----:B------:R2:W-:Y:S01]  /*f7d0*/  @P2 STG.E desc[UR18][R220.64], R237 ;  /* 0x000000eddc002986 */ /* 0x0005e2000c101912 */
[----:B----4-:R-:W-:Y:S02]  /*f7e0*/  LOP3.LUT R224, R0, 0x38, RZ, 0xfc, !PT ;  /* 0x0000003800e07812 */ /* 0x010fe400078efcff */
[----:B-1----:R-:W-:Y:S01]  /*f7f0*/  ISETP.LT.AND P2, PT, R226, UR4, !P0 ;  /* 0x00000004e2007c0c */ /* 0x002fe2000c741270 */
[----:B------:R-:W1:Y:S01]  /*f800*/  LDCU UR4, c[0x0][0x39c] ;  /* 0x00007380ff0477ac */ /* 0x000e620008000800 */
[----:B------:R4:W-:Y:S01]  /*f810*/  @P5 STG.E desc[UR18][R218.64], R240 ;  /* 0x000000f0da005986 */ /* 0x0009e2000c101912 */
[----:B-----5:R-:W-:Y:S02]  /*f820*/  LOP3.LUT R222, R0, 0x39, RZ, 0xfc, !PT ;  /* 0x0000003900de7812 */ /* 0x020fe400078efcff */
        /* <DEDUP_REMOVED lines=22> */
[----:B---3--:R3:W-:Y:S01]  /*f990*/  @P6 STG.E desc[UR18][R206.64], R246 ;  /* 0x000000f6ce006986 */ /* 0x0087e2000c101912 */
[----:B-----5:R-:W-:Y:S02]  /*f9a0*/  LOP3.LUT R210, R0, 0x3f, RZ, 0xfc, !PT ;  /* 0x0000003f00d27812 */ /* 0x020fe400078efcff */
[----:B-1----:R-:W-:Y:S01]  /*f9b0*/  ISETP.LT.AND P6, PT, R212, UR4, !P0 ;  /* 0x00000004d4007c0c */ /* 0x002fe2000c7c1270 */
[----:B------:R-:W1:Y:S01]  /*f9c0*/  LDCU UR4, c[0x0][0x39c] ;  /* 0x00007380ff0477ac */ /* 0x000e620008000800 */
[----:B------:R4:W-:Y:S01]  /*f9d0*/  @P4 STG.E desc[UR18][R204.64], R245 ;  /* 0x000000f5cc004986 */ /* 0x0009e2000c101912 */
[----:B--2---:R-:W-:-:S03]  /*f9e0*/  LOP3.LUT R208, R0, 0x40, RZ, 0xfc, !PT ;  /* 0x0000004000d07812 */ /* 0x004fc600078efcff */
[----:B------:R2:W-:Y:S01]  /*f9f0*/  @P3 STG.E desc[UR18][R202.64], R248 ;  /* 0x000000f8ca003986 */ /* 0x0005e2000c101912 */
[----:B------:R-:W-:Y:S01]  /*fa00*/  ISETP.LT.AND P3, PT, R208, UR6, !P0 ;  /* 0x00000006d0007c0c */ /* 0x000fe2000c761270 */
[----:B------:R-:W5:Y:S01]  /*fa10*/  LDCU UR6, c[0x0][0x39c] ;  /* 0x00007380ff0677ac */ /* 0x000f620008000800 */
[----:B---3--:R-:W-:Y:S02]  /*fa20*/  LOP3.LUT R206, R0, 0x41, RZ, 0xfc, !PT ;  /* 0x0000004100ce7812 */ /* 0x008fe400078efcff */
[----:B-1----:R-:W-:Y:S01]  /*fa30*/  ISETP.LT.AND P4, PT, R210, UR4, !P0 ;  /* 0x00000004d2007c0c */ /* 0x002fe2000c781270 */
[----:B------:R-:W1:Y:S01]  /*fa40*/  LDCU UR4, c[0x0][0x39c] ;  /* 0x00007380ff0477ac */ /* 0x000e620008000800 */
[----:B------:R3:W-:Y:S01]  /*fa50*/  @P2 STG.E desc[UR18][R200.64], R247 ;  /* 0x000000f7c8002986 */ /* 0x0007e2000c101912 */
[----:B------:R-:W-:-:S03]  /*fa60*/  ISETP.LT.AND P2, PT, R206, UR7, !P0 ;  /* 0x00000007ce007c0c */ /* 0x000fc6000c741270 */
[----:B------:R-:W-:Y:S01]  /*fa70*/  @P5 STG.E desc[UR18][R198.64], R250 ;  /* 0x000000fac6005986 */ /* 0x000fe2000c101912 */
[CC--:B----4-:R-:W-:Y:S01]  /*fa80*/  LEA R204, P5, R252.reuse, R3.reuse, 0x2 ;  /* 0x00000003fccc7211 */ /* 0x0d0fe200078a10ff */
[----:B--2---:R-:W-:Y:S01]  /*fa90*/  VIADD R202, R252, UR5 ;  /* 0x00000005fcca7c36 */ /* 0x004fe20008000000 */
[----:B------:R-:W-:Y:S01]  /*faa0*/  LOP3.LUT R206, R0, 0x42, RZ, 0xfc, !PT ;  /* 0x0000004200ce7812 */ /* 0x000fe200078efcff */
[----:B------:R-:W2:Y:S01]  /*fab0*/  LDCU UR7, c[0x0][0x39c] ;  /* 0x00007380ff0777ac */ /* 0x000ea20008000800 */
[-C--:B------:R-:W-:Y:S01]  /*fac0*/  LEA.HI.X.SX32 R205, R252, R2.reuse, 0x2, P5 ;  /* 0x00000002fccd7211 */ /* 0x080fe200028f16ff */
[----:B------:R4:W-:Y:S01]  /*fad0*/  @P6 STG.E desc[UR18][R196.64], R249 ;  /* 0x000000f9c4006986 */ /* 0x0009e2000c101912 */
[----:B---3--:R-:W-:Y:S02]  /*fae0*/  LOP3.LUT R201, R0, 0x43, RZ, 0xfc, !PT ;  /* 0x0000004300c97812 */ /* 0x008fe400078efcff */
[----:B-1----:R-:W-:Y:S01]  /*faf0*/  ISETP.LT.AND P5, PT, R206, UR4, !P0 ;  /* 0x00000004ce007c0c */ /* 0x002fe2000c7a1270 */
[----:B------:R-:W1:Y:S01]  /*fb00*/  LDCU UR4, c[0x0][0x39c] ;  /* 0x00007380ff0477ac */ /* 0x000e620008000800 */
[C---:B------:R-:W-:Y:S01]  /*fb10*/  LEA R200, P6, R202.reuse, R3, 0x2 ;  /* 0x00000003cac87211 */ /* 0x040fe200078c10ff */
[----:B------:R3:W-:Y:S01]  /*fb20*/  @P4 STG.E desc[UR18][R204.64], R251 ;  /* 0x000000fbcc004986 */ /* 0x0007e2000c101912 */
[C---:B----4-:R-:W-:Y:S01]  /*fb30*/  VIADD R197, R202.reuse, UR5 ;  /* 0x00000005cac57c36 */ /* 0x050fe20008000000 */
[----:B-----5:R-:W-:Y:S01]  /*fb40*/  ISETP.LT.AND P4, PT, R201, UR6, !P0 ;  /* 0x00000006c9007c0c */ /* 0x020fe2000c781270 */
[----:B------:R-:W4:Y:S01]  /*fb50*/  LDCU UR6, c[0x0][0x39c] ;  /* 0x00007380ff0677ac */ /* 0x000f220008000800 */
[----:B------:R-:W-:-:S02]  /*fb60*/  LEA.HI.X.SX32 R201, R202, R2, 0x2, P6 ;  /* 0x00000002cac97211 */ /* 0x000fc400030f16ff */
[CC--:B------:R-:W-:Y:S01]  /*fb70*/  LEA R196, P6, R197.reuse, R3.reuse, 0x2 ;  /* 0x00000003c5c47211 */ /* 0x0c0fe200078c10ff */
[C---:B------:R-:W-:Y:S01]  /*fb80*/  VIADD R202, R197.reuse, UR5 ;  /* 0x00000005c5ca7c36 */ /* 0x040fe20008000000 */
[C---:B------:R-:W-:Y:S02]  /*fb90*/  LOP3.LUT R203, R0.reuse, 0x45, RZ, 0xfc, !PT ;  /* 0x0000004500cb7812 */ /* 0x040fe400078efcff */
[----:B------:R-:W-:Y:S01]  /*fba0*/  LEA.HI.X.SX32 R197, R197, R2, 0x2, P6 ;  /* 0x00000002c5c57211 */ /* 0x000fe200030f16ff */
[----:B------:R5:W-:Y:S01]  /*fbb0*/  @P3 STG.E desc[UR18][R200.64], R132 ;  /* 0x00000084c8003986 */ /* 0x000be2000c101912 */
[----:B------:R-:W-:Y:S02]  /*fbc0*/  LOP3.LUT R199, R0, 0x44, RZ, 0xfc, !PT ;  /* 0x0000004400c77812 */ /* 0x000fe400078efcff */
[----:B------:R-:W-:Y:S01]  /*fbd0*/  LEA R198, P6, R202, R3, 0x2 ;  /* 0x00000003cac67211 */ /* 0x000fe200078c10ff */
[----:B------:R4:W-:Y:S01]  /*fbe0*/  @P2 STG.E desc[UR18][R196.64], R133 ;  /* 0x00000085c4002986 */ /* 0x0009e2000c101912 */
[----:B-1----:R-:W-:Y:S01]  /*fbf0*/  ISETP.LT.AND P2, PT, R203, UR4, !P0 ;  /* 0x00000004cb007c0c */ /* 0x002fe2000c741270 */
[----:B------:R-:W1:Y:S01]  /*fc00*/  LDCU UR4, c[0x0][0x39c] ;  /* 0x00007380ff0477ac */ /* 0x000e620008000800 */
[----:B--2---:R-:W-:-:S02]  /*fc10*/  ISETP.LT.AND P3, PT, R199, UR7, !P0 ;  /* 0x00000007c7007c0c */ /* 0x004fc4000c761270 */
[CC--:B------:R-:W-:Y:S01]  /*fc20*/  LEA.HI.X.SX32 R199, R202.reuse, R2.reuse, 0x2, P6 ;  /* 0x00000002cac77211 */ /* 0x0c0fe200030f16ff */
[----:B------:R-:W-:Y:S01]  /*fc30*/  VIADD R202, R202, UR5 ;  /* 0x00000005caca7c36 */ /* 0x000fe20008000000 */
[----:B------:R-:W2:Y:S01]  /*fc40*/  LDCU UR7, c[0x0][0x39c] ;  /* 0x00007380ff0777ac */ /* 0x000ea20008000800 */
[----:B---3--:R-:W-:Y:S02]  /*fc50*/  LOP3.LUT R204, R0, 0x46, RZ, 0xfc, !PT ;  /* 0x0000004600cc7812 */ /* 0x008fe400078efcff */
[C---:B------:R-:W-:Y:S01]  /*fc60*/  VIADD R203, R202.reuse, UR5 ;  /* 0x00000005cacb7c36 */ /* 0x040fe20008000000 */
[-C--:B-----5:R-:W-:Y:S01]  /*fc70*/  LEA R200, P6, R202, R3.reuse, 0x2 ;  /* 0x00000003cac87211 */ /* 0x0a0fe200078c10ff */
[----:B------:R3:W-:Y:S01]  /*fc80*/  @P5 STG.E desc[UR18][R198.64], R134 ;  /* 0x00000086c6005986 */ /* 0x0007e2000c101912 */
[----:B----4-:R-:W-:Y:S01]  /*fc90*/  ISETP.LT.AND P5, PT, R204, UR6, !P0 ;  /* 0x00000006cc007c0c */ /* 0x010fe2000c7a1270 */
[----:B------:R-:W4:Y:S01]  /*fca0*/  LDCU UR6, c[0x0][0x39c] ;  /* 0x00007380ff0677ac */ /* 0x000f220008000800 */
[----:B------:R-:W-:Y:S01]  /*fcb0*/  LEA.HI.X.SX32 R201, R202, R2, 0x2, P6 ;  /* 0x00000002cac97211 */ /* 0x000fe200030f16ff */
[C---:B------:R-:W-:Y:S01]  /*fcc0*/  VIADD R202, R203.reuse, UR5 ;  /* 0x00000005cbca7c36 */ /* 0x040fe20008000000 */
[----:B------:R-:W-:-:S02]  /*fcd0*/  LEA R132, P6, R203, R3, 0x2 ;  /* 0x00000003cb847211 */ /* 0x000fc400078c10ff */
[----:B------:R-:W-:Y:S01]  /*fce0*/  LOP3.LUT R197, R0, 0x47, RZ, 0xfc, !PT ;  /* 0x0000004700c57812 */ /* 0x000fe200078efcff */
[----:B------:R5:W-:Y:S01]  /*fcf0*/  @P4 STG.E desc[UR18][R200.64], R135 ;  /* 0x00000087c8004986 */ /* 0x000be2000c101912 */
[-C--:B------:R-:W-:Y:S02]  /*fd00*/  LEA.HI.X.SX32 R133, R203, R2.reuse, 0x2, P6 ;  /* 0x00000002cb857211 */ /* 0x080fe400030f16ff */
[C---:B------:R-:W-:Y:S02]  /*fd10*/  LEA R196, P6, R202.reuse, R3, 0x2 ;  /* 0x00000003cac47211 */ /* 0x040fe400078c10ff */
[----:B-1----:R-:W-:Y:S01]  /*fd20*/  ISETP.LT.AND P4, PT, R197, UR4, !P0 ;  /* 0x00000004c5007c0c */ /* 0x002fe2000c781270 */
[----:B------:R-:W1:Y:S01]  /*fd30*/  LDCU UR4, c[0x0][0x39c] ;  /* 0x00007380ff0477ac */ /* 0x000e620008000800 */
[C---:B------:R-:W-:Y:S01]  /*fd40*/  LEA.HI.X.SX32 R197, R202.reuse, R2, 0x2, P6 ;  /* 0x00000002cac57211 */ /* 0x040fe200030f16ff */
[----:B------:R-:W-:Y:S01]  /*fd50*/  VIADD R202, R202, UR5 ;  /* 0x00000005caca7c36 */ /* 0x000fe20008000000 */
[C---:B---3--:R-:W-:Y:S01]  /*fd60*/  LOP3.LUT R134, R0.reuse, 0x48, RZ, 0xfc, !PT ;  /* 0x0000004800867812 */ /* 0x048fe200078efcff */
[----:B------:R3:W-:Y:S01]  /*fd70*/  @P3 STG.E desc[UR18][R132.64], R136 ;  /* 0x0000008884003986 */ /* 0x0007e2000c101912 */
[----:B------:R-:W-:-:S02]  /*fd80*/  LOP3.LUT R199, R0, 0x49, RZ, 0xfc, !PT ;  /* 0x0000004900c77812 */ /* 0x000fc400078efcff */
[----:B--2---:R-:W-:Y:S01]  /*fd90*/  ISETP.LT.AND P3, PT, R134, UR7, !P0 ;  /* 0x0000000786007c0c */ /* 0x004fe2000c761270 */
[C---:B------:R-:W-:Y:S01]  /*fda0*/  VIADD R198, R202.reuse, UR5 ;  /* 0x00000005cac67c36 */ /* 0x040fe20008000000 */
[CC--:B------:R-:W-:Y:S01]  /*fdb0*/  LEA R134, P6, R202.reuse, R3.reuse, 0x2 ;  /* 0x00000003ca867211 */ /* 0x0c0fe200078c10ff */
[----:B------:R-:W2:Y:S01]  /*fdc0*/  LDCU UR7, c[0x0][0x39c] ;  /* 0x00007380ff0777ac */ /* 0x000ea20008000800 */
[----:B------:R1:W-:Y:S01]  /*fdd0*/  @P2 STG.E desc[UR18][R196.64], R137 ;  /* 0x00000089c4002986 */ /* 0x0003e2000c101912 */
[----:B----4-:R-:W-:Y:S02]  /*fde0*/  ISETP.LT.AND P2, PT, R199, UR6, !P0 ;  /* 0x00000006c7007c0c */ /* 0x010fe4000c741270 */
[-C--:B-----5:R-:W-:Y:S01]  /*fdf0*/  LEA.HI.X.SX32 R135, R202, R2.reuse, 0x2, P6 ;  /* 0x00000002ca877211 */ /* 0x0a0fe200030f16ff */
[C---:B------:R-:W-:Y:S01]  /*fe00*/  VIADD R199, R198.reuse, UR5 ;  /* 0x00000005c6c77c36 */ /* 0x040fe20008000000 */
[-C--:B---3--:R-:W-:Y:S01]  /*fe10*/  LEA R132, P6, R198, R3.reuse, 0x2 ;  /* 0x00000003c6847211 */ /* 0x088fe200078c10ff */
[----:B------:R-:W3:Y:S01]  /*fe20*/  LDCU UR6, c[0x0][0x39c] ;  /* 0x00007380ff0677ac */ /* 0x000ee20008000800 */
[----:B------:R-:W-:Y:S01]  /*fe30*/  LOP3.LUT R136, R0, 0x4a, RZ, 0xfc, !PT ;  /* 0x0000004a00887812 */ /* 0x000fe200078efcff */
[----:B------:R4:W-:Y:S01]  /*fe40*/  @P5 STG.E desc[UR18][R134.64], R138 ;  /* 0x0000008a86005986 */ /* 0x0009e2000c101912 */
[----:B------:R-:W-:Y:S01]  /*fe50*/  LEA.HI.X.SX32 R133, R198, R2, 0x2, P6 ;  /* 0x00000002c6857211 */ /* 0x000fe200030f16ff */
[C---:B------:R-:W-:Y:S01]  /*fe60*/  VIADD R198, R199.reuse, UR5 ;  /* 0x00000005c7c67c36 */ /* 0x040fe20008000000 */
[----:B-1----:R-:W-:Y:S01]  /*fe70*/  ISETP.LT.AND P5, PT, R136, UR4, !P0 ;  /* 0x0000000488007c0c */ /* 0x002fe2000c7a1270 */
[----:B------:R-:W1:Y:S01]  /*fe80*/  LDCU UR4, c[0x0][0x39c] ;  /* 0x00007380ff0477ac */ /* 0x000e620008000800 */
[----:B------:R-:W-:-:S02]  /*fe90*/  LEA R136, P6, R199, R3, 0x2 ;  /* 0x00000003c7887211 */ /* 0x000fc400078c10ff */
[----:B------:R-:W-:Y:S02]  /*fea0*/  LOP3.LUT R197, R0, 0x4b, RZ, 0xfc, !PT ;  /* 0x0000004b00c57812 */ /* 0x000fe400078efcff */
[-C--:B------:R-:W-:Y:S02]  /*feb0*/  LEA.HI.X.SX32 R137, R199, R2.reuse, 0x2, P6 ;  /* 0x00000002c7897211 */ /* 0x080fe400030f16ff */
[CC--:B------:R-:W-:Y:S01]  /*fec0*/  LEA R196, P6, R198.reuse, R3.reuse, 0x2 ;  /* 0x00000003c6c47211 */ /* 0x0c0fe200078c10ff */
[----:B------:R5:W-:Y:S01]  /*fed0*/  @P4 STG.E desc[UR18][R132.64], R139 ;  /* 0x0000008b84004986 */ /* 0x000be2000c101912 */
[----:B--2---:R-:W-:Y:S01]  /*fee0*/  ISETP.LT.AND P4, PT, R197, UR7, !P0 ;  /* 0x00000007c5007c0c */ /* 0x004fe2000c781270 */
[----:B------:R-:W2:Y:S01]  /*fef0*/  LDCU UR7, c[0x0][0x39c] ;  /* 0x00007380ff0777ac */ /* 0x000ea20008000800 */
[C---:B------:R-:W-:Y:S01]  /*ff00*/  LEA.HI.X.SX32 R197, R198.reuse, R2, 0x2, P6 ;  /* 0x00000002c6c57211 */ /* 0x040fe200030f16ff */
[----:B------:R-:W-:Y:S01]  /*ff10*/  VIADD R198, R198, UR5 ;  /* 0x00000005c6c67c36 */ /* 0x000fe20008000000 */
[----:B------:R-:W-:Y:S01]  /*ff20*/  LOP3.LUT R199, R0, 0x4c, RZ, 0xfc, !PT ;  /* 0x0000004c00c77812 */ /* 0x000fe200078efcff */
[----:B------:R1:W-:Y:S02]  /*ff30*/  @P3 STG.E desc[UR18][R136.64], R140 ;  /* 0x0000008c88003986 */ /* 0x0003e4000c101912 */
[C---:B----4-:R-:W-:Y:S01]  /*ff40*/  VIADD R138, R198.reuse, UR5 ;  /* 0x00000005c68a7c36 */ /* 0x050fe20008000000 */
[----:B---3--:R-:W-:Y:S01]  /*ff50*/  ISETP.LT.AND P3, PT, R199, UR6, !P0 ;  /* 0x00000006c7007c0c */ /* 0x008fe2000c761270 */
[----:B------:R-:W-:Y:S01]  /*ff60*/  @P2 STG.E desc[UR18][R196.64], R141 ;  /* 0x0000008dc4002986 */ /* 0x000fe2000c101912 */
[----:B------:R-:W3:Y:S01]  /*ff70*/  LDCU UR6, c[0x0][0x39c] ;  /* 0x00007380ff0677ac */ /* 0x000ee20008000800 */
[----:B-----5:R-:W-:-:S02]  /*ff80*/  LEA R132, P2, R198, R3, 0x2 ;  /* 0x00000003c6847211 */ /* 0x020fc400078410ff */
[----:B------:R-:W-:Y:S02]  /*ff90*/  LOP3.LUT R135, R0, 0x4d, RZ, 0xfc, !PT ;  /* 0x0000004d00877812 */ /* 0x000fe400078efcff */
[----:B------:R-:W-:Y:S02]  /*ffa0*/  LEA R134, P6, R138, R3, 0x2 ;  /* 0x000000038a867211 */ /* 0x000fe400078c10ff */
[-C--:B------:R-:W-:Y:S02]  /*ffb0*/  LEA.HI.X.SX32 R133, R198, R2.reuse, 0x2, P2 ;  /* 0x00000002c6857211 */ /* 0x080fe400010f16ff */
[----:B-1----:R-:W-:Y:S01]  /*ffc0*/  ISETP.LT.AND P2, PT, R135, UR4, !P0 ;  /* 0x0000000487007c0c */ /* 0x002fe2000c741270 */
[----:B------:R-:W1:Y:S01]  /*ffd0*/  LDCU UR4, c[0x0][0x39c] ;  /* 0x00007380ff0477ac */ /* 0x000e620008000800 */
[C---:B------:R-:W-:Y:S01]  /*ffe0*/  LEA.HI.X.SX32 R135, R138.reuse, R2, 0x2, P6 ;  /* 0x000000028a877211 */ /* 0x040fe200030f16ff */
[----:B------:R-:W-:Y:S01]  /*fff0*/  VIADD R138, R138, UR5 ;  /* 0x000000058a8a7c36 */ /* 0x000fe20008000000 */
[C---:B------:R-:W-:Y:S01]  /*10000*/  LOP3.LUT R136, R0.reuse, 0x4e, RZ, 0xfc, !PT ;  /* 0x0000004e00887812 */ /* 0x040fe200078efcff */
[----:B------:R4:W-:Y:S01]  /*10010*/  @P5 STG.E desc[UR18][R132.64], R142 ;  /* 0x0000008e84005986 */ /* 0x0009e2000c101912 */
[----:B------:R-:W-:-:S02]  /*10020*/  LOP3.LUT R140, R0, 0x4f, RZ, 0xfc, !PT ;  /* 0x0000004f008c7812 */ /* 0x000fc400078efcff */
[----:B--2---:R-:W-:Y:S01]  /*10030*/  ISETP.LT.AND P5, PT, R136, UR7, !P0 ;  /* 0x0000000788007c0c */ /* 0x004fe2000c7a1270 */
[----:B------:R2:W-:Y:S01]  /*10040*/  @P4 STG.E desc[UR18][R134.64], R143 ;  /* 0x0000008f86004986 */ /* 0x0005e2000c101912 */
[C---:B------:R-:W-:Y:S01]  /*10050*/  LEA R136, P4, R138.reuse, R3, 0x2 ;  /* 0x000000038a887211 */ /* 0x040fe200078810ff */
[C---:B------:R-:W-:Y:S01]  /*10060*/  VIADD R139, R138.reuse, UR5 ;  /* 0x000000058a8b7c36 */ /* 0x040fe20008000000 */
[----:B------:R-:W5:Y:S02]  /*10070*/  LDCU UR7, c[0x0][0x39c] ;  /* 0x00007380ff0777ac */ /* 0x000f640008000800 */
[----:B------:R-:W-:Y:S02]  /*10080*/  LEA.HI.X.SX32 R137, R138, R2, 0x2, P4 ;  /* 0x000000028a897211 */ /* 0x000fe400020f16ff */
[----:B---3--:R-:W-:Y:S01]  /*10090*/  ISETP.LT.AND P4, PT, R140, UR6, !P0 ;  /* 0x000000068c007c0c */ /* 0x008fe2000c781270 */
[----:B------:R-:W3:Y:S01]  /*100a0*/  LDCU UR6, c[0x0][0x39c] ;  /* 0x00007380ff0677ac */ /* 0x000ee20008000800 */
[----:B----4-:R-:W-:-:S02]  /*100b0*/  LOP3.LUT R133, R0, 0x50, RZ, 0xfc, !PT ;  /* 0x0000005000857812 */ /* 0x010fc400078efcff */
[CC--:B------:R-:W-:Y:S01]  /*100c0*/  LEA R132, P6, R139.reuse, R3.reuse, 0x2 ;  /* 0x000000038b847211 */ /* 0x0c0fe200078c10ff */
[----:B--2---:R-:W-:Y:S01]  /*100d0*/  VIADD R135, R139, UR5 ;  /* 0x000000058b877c36 */ /* 0x004fe20008000000 */
[----:B------:R2:W-:Y:S01]  /*100e0*/  @P3 STG.E desc[UR18][R136.64], R144 ;  /* 0x0000009088003986 */ /* 0x0005e2000c101912 */
[----:B-1----:R-:W-:Y:S01]  /*100f0*/  ISETP.LT.AND P3, PT, R133, UR4, !P0 ;  /* 0x0000000485007c0c */ /* 0x002fe2000c761270 */
[----:B------:R-:W1:Y:S01]  /*10100*/  LDCU UR4, c[0x0][0x39c] ;  /* 0x00007380ff0477ac */ /* 0x000e620008000800 */
[----:B------:R-:W-:Y:S02]  /*10110*/  LEA.HI.X.SX32 R133, R139, R2, 0x2, P6 ;  /* 0x000000028b857211 */ /* 0x000fe400030f16ff */
[C---:B------:R-:W-:Y:S01]  /*10120*/  LEA R134, P6, R135.reuse, R3, 0x2 ;  /* 0x0000000387867211 */ /* 0x040fe200078c10ff */
[----:B------:R-:W-:-:S03]  /*10130*/  VIADD R140, R135, UR5 ;  /* 0x00000005878c7c36 */ /* 0x000fc60008000000 */
[----:B------:R-:W-:Y:S01]  /*10140*/  LEA.HI.X.SX32 R135, R135, R2, 0x2, P6 ;  /* 0x0000000287877211 */ /* 0x000fe200030f16ff */
[----:B------:R4:W-:Y:S01]  /*10150*/  @P2 STG.E desc[UR18][R132.64], R145 ;  /* 0x0000009184002986 */ /* 0x0009e2000c101912 */
[C---:B------:R-:W-:Y:S02]  /*10160*/  LOP3.LUT R139, R0.reuse, 0x51, RZ, 0xfc, !PT ;  /* 0x00000051008b7812 */ /* 0x040fe400078efcff */
[----:B--2---:R-:W-:Y:S01]  /*10170*/  LOP3.LUT R136, R0, 0x52, RZ, 0xfc, !PT ;  /* 0x0000005200887812 */ /* 0x004fe200078efcff */
[----:B------:R2:W-:Y:S01]  /*10180*/  @P5 STG.E desc[UR18][R134.64], R146 ;  /* 0x0000009286005986 */ /* 0x0005e2000c101912 */
[----:B------:R-:W-:Y:S02]  /*10190*/  LEA R138, P6, R140, R3, 0x2 ;  /* 0x000000038c8a7211 */ /* 0x000fe400078c10ff */
[----:B---3--:R-:W-:Y:S01]  /*101a0*/  ISETP.LT.AND P5, PT, R136, UR6, !P0 ;  /* 0x0000000688007c0c */ /* 0x008fe2000c7a1270 */
[----:B------:R-:W3:Y:S01]  /*101b0*/  LDCU UR6, c[0x0][0x39c] ;  /* 0x00007380ff0677ac */ /* 0x000ee20008000800 */
[----:B-----5:R-:W-:-:S02]  /*101c0*/  ISETP.LT.AND P2, PT, R139, UR7, !P0 ;  /* 0x000000078b007c0c */ /* 0x020fc4000c741270 */
[CC--:B------:R-:W-:Y:S01]  /*101d0*/  LEA.HI.X.SX32 R139, R140.reuse, R2.reuse, 0x2, P6 ;  /* 0x000000028c8b7211 */ /* 0x0c0fe200030f16ff */
[----:B------:R-:W-:Y:S01]  /*101e0*/  VIADD R140, R140, UR5 ;  /* 0x000000058c8c7c36 */ /* 0x000fe20008000000 */
[----:B------:R-:W-:Y:S01]  /*101f0*/  LOP3.LUT R137, R0, 0x53, RZ, 0xfc, !PT ;  /* 0x0000005300897812 */ /* 0x000fe200078efcff */
[----:B------:R-:W5:Y:S02]  /*10200*/  LDCU UR7, c[0x0][0x39c] ;  /* 0x00007380ff0777ac */ /* 0x000f640008000800 */
[C---:B------:R-:W-:Y:S01]  /*10210*/  VIADD R136, R140.reuse, UR5 ;  /* 0x000000058c887c36 */ /* 0x040fe20008000000 */
[CC--:B----4-:R-:W-:Y:S01]  /*10220*/  LEA R132, P6, R140.reuse, R3.reuse, 0x2 ;  /* 0x000000038c847211 */ /* 0x0d0fe200078c10ff */
[----:B------:R4:W-:Y:S01]  /*10230*/  @P4 STG.E desc[UR18][R138.64], R147 ;  /* 0x000000938a004986 */ /* 0x0009e2000c101912 */
[----:B-1----:R-:W-:Y:S01]  /*10240*/  ISETP.LT.AND P4, PT, R137, UR4, !P0 ;  /* 0x0000000489007c0c */ /* 0x002fe2000c781270 */
[----:B------:R-:W1:Y:S01]  /*10250*/  LDCU UR4, c[0x0][0x39c] ;  /* 0x00007380ff0477ac */ /* 0x000e620008000800 */
[----:B------:R-:W-:Y:S01]  /*10260*/  LEA.HI.X.SX32 R133, R140, R2, 0x2, P6 ;  /* 0x000000028c857211 */ /* 0x000fe200030f16ff */
[C---:B------:R-:W-:Y:S01]  /*10270*/  VIADD R140, R136.reuse, UR5 ;  /* 0x00000005888c7c36 */ /* 0x040fe20008000000 */
[----:B--2---:R-:W-:-:S02]  /*10280*/  LEA R134, P6, R136, R3, 0x2 ;  /* 0x0000000388867211 */ /* 0x004fc400078c10ff */
[----:B------:R-:W-:Y:S01]  /*10290*/  LOP3.LUT R137, R0, 0x54, RZ, 0xfc, !PT ;  /* 0x0000005400897812 */ /* 0x000fe200078efcff */
[----:B------:R2:W-:Y:S01]  /*102a0*/  @P3 STG.E desc[UR18][R132.64], R148 ;  /* 0x0000009484003986 */ /* 0x0005e2000c101912 */
[-C--:B------:R-:W-:Y:S02]  /*102b0*/  LEA.HI.X.SX32 R135, R136, R2.reuse, 0x2, P6 ;  /* 0x0000000288877211 */ /* 0x080fe400030f16ff */
[C---:B------:R-:W-:Y:S02]  /*102c0*/  LEA R136, P6, R140.reuse, R3, 0x2 ;  /* 0x000000038c887211 */ /* 0x040fe400078c10ff */
[----:B---3--:R-:W-:Y:S01]  /*102d0*/  ISETP.LT.AND P3, PT, R137, UR6, !P0 ;  /* 0x0000000689007c0c */ /* 0x008fe2000c761270 */
[----:B------:R-:W3:Y:S01]  /*102e0*/  LDCU UR6, c[0x0][0x39c] ;  /* 0x00007380ff0677ac */ /* 0x000ee20008000800 */
[C---:B------:R-:W-:Y:S01]  /*102f0*/  LEA.HI.X.SX32 R137, R140.reuse, R2, 0x2, P6 ;  /* 0x000000028c897211 */ /* 0x040fe200030f16ff */
[----:B------:R-:W-:Y:S01]  /*10300*/  VIADD R140, R140, UR5 ;  /* 0x000000058c8c7c36 */ /* 0x000fe20008000000 */
[C---:B----4-:R-:W-:Y:S01]  /*10310*/  LOP3.LUT R138, R0.reuse, 0x55, RZ, 0xfc, !PT ;  /* 0x00000055008a7812 */ /* 0x050fe200078efcff */
[----:B------:R4:W-:Y:S01]  /*10320*/  @P2 STG.E desc[UR18][R134.64], R149 ;  /* 0x0000009586002986 */ /* 0x0009e2000c101912 */
[----:B------:R-:W-:-:S02]  /*10330*/  LOP3.LUT R139, R0, 0x56, RZ, 0xfc, !PT ;  /* 0x00000056008b7812 */ /* 0x000fc400078efcff */
[----:B-----5:R-:W-:Y:S01]  /*10340*/  ISETP.LT.AND P2, PT, R138, UR7, !P0 ;  /* 0x000000078a007c0c */ /* 0x020fe2000c741270 */
[C---:B------:R-:W-:Y:S01]  /*10350*/  VIADD R138, R140.reuse, UR5 ;  /* 0x000000058c8a7c36 */ /* 0x040fe20008000000 */
[CC--:B--2---:R-:W-:Y:S01]  /*10360*/  LEA R132, P6, R140.reuse, R3.reuse, 0x2 ;  /* 0x000000038c847211 */ /* 0x0c4fe200078c10ff */
[----:B------:R-:W2:Y:S01]  /*10370*/  LDCU UR7, c[0x0][0x39c] ;  /* 0x00007380ff0777ac */ /* 0x000ea20008000800 */
[----:B------:R5:W-:Y:S01]  /*10380*/  @P5 STG.E desc[UR18][R136.64], R150 ;  /* 0x0000009688005986 */ /* 0x000be2000c101912 */
[----:B-1----:R-:W-:Y:S02]  /*10390*/  ISETP.LT.AND P5, PT, R139, UR4, !P0 ;  /* 0x000000048b007c0c */ /* 0x002fe4000c7a1270 */
[-C--:B------:R-:W-:Y:S01]  /*103a0*/  LEA.HI.X.SX32 R133, R140, R2.reuse, 0x2, P6 ;  /* 0x000000028c857211 */ /* 0x080fe200030f16ff */
[----:B------:R-:W1:Y:S01]  /*103b0*/  LDCU UR4, c[0x0][0x39c] ;  /* 0x00007380ff0477ac */ /* 0x000e620008000800 */
[C---:B----4-:R-:W-:Y:S01]  /*103c0*/  LEA R134, P6, R138.reuse, R3, 0x2 ;  /* 0x000000038a867211 */ /* 0x050fe200078c10ff */
[----:B------:R-:W-:Y:S01]  /*103d0*/  VIADD R139, R138, UR5 ;  /* 0x000000058a8b7c36 */ /* 0x000fe20008000000 */
[----:B------:R-:W-:Y:S01]  /*103e0*/  LOP3.LUT R140, R0, 0x57, RZ, 0xfc, !PT ;  /* 0x00000057008c7812 */ /* 0x000fe200078efcff */
[----:B------:R4:W-:Y:S01]  /*103f0*/  @P4 STG.E desc[UR18][R132.64], R151 ;  /* 0x0000009784004986 */ /* 0x0009e2000c101912 */
[----:B------:R-:W-:-:S02]  /*10400*/  LEA.HI.X.SX32 R135, R138, R2, 0x2, P6 ;  /* 0x000000028a877211 */ /* 0x000fc400030f16ff */
[----:B---3--:R-:W-:Y:S01]  /*10410*/  ISETP.LT.AND P4, PT, R140, UR6, !P0 ;  /* 0x000000068c007c0c */ /* 0x008fe2000c781270 */
[C---:B------:R-:W-:Y:S01]  /*10420*/  VIADD R140, R139.reuse, UR5 ;  /* 0x000000058b8c7c36 */ /* 0x040fe20008000000 */
[CC--:B-----5:R-:W-:Y:S01]  /*10430*/  LEA R136, P6, R139.reuse, R3.reuse, 0x2 ;  /* 0x000000038b887211 */ /* 0x0e0fe200078c10ff */
[----:B------:R-:W3:Y:S01]  /*10440*/  LDCU UR6, c[0x0][0x39c] ;  /* 0x00007380ff0677ac */ /* 0x000ee20008000800 */
[----:B------:R-:W-:Y:S02]  /*10450*/  LOP3.LUT R141, R0, 0x58, RZ, 0xfc, !PT ;  /* 0x00000058008d7812 */ /* 0x000fe400078efcff */
[----:B------:R-:W-:Y:S02]  /*10460*/  LEA.HI.X.SX32 R137, R139, R2, 0x2, P6 ;  /* 0x000000028b897211 */ /* 0x000fe400030f16ff */
[----:B------:R-:W-:Y:S01]  /*10470*/  LEA R138, P6, R140, R3, 0x2 ;  /* 0x000000038c8a7211 */ /* 0x000fe200078c10ff */
[----:B------:R5:W-:Y:S01]  /*10480*/  @P3 STG.E desc[UR18][R134.64], R152 ;  /* 0x0000009886003986 */ /* 0x000be2000c101912 */
[----:B--2---:R-:W-:Y:S01]  /*10490*/  ISETP.LT.AND P3, PT, R141, UR7, !P0 ;  /* 0x000000078d007c0c */ /* 0x004fe2000c761270 */
[----:B------:R-:W2:Y:S01]  /*104a0*/  LDCU UR7, c[0x0][0x39c] ;  /* 0x00007380ff0777ac */ /* 0x000ea20008000800 */
[----:B------:R-:W-:-:S02]  /*104b0*/  LOP3.LUT R141, R0, 0x59, RZ, 0xfc, !PT ;  /* 0x00000059008d7812 */ /* 0x000fc400078efcff */
[C---:B------:R-:W-:Y:S01]  /*104c0*/  LEA.HI.X.SX32 R139, R140.reuse, R2, 0x2, P6 ;  /* 0x000000028c8b7211 */ /* 0x040fe200030f16ff */
[----:B------:R-:W-:Y:S01]  /*104d0*/  VIADD R140, R140, UR5 ;  /* 0x000000058c8c7c36 */ /* 0x000fe20008000000 */
[----:B------:R2:W-:Y:S01]  /*104e0*/  @P2 STG.E desc[UR18][R136.64], R153 ;  /* 0x0000009988002986 */ /* 0x0005e2000c101912 */
[----:B-1----:R-:W-:Y:S01]  /*104f0*/  ISETP.LT.AND P2, PT, R141, UR4, !P0 ;  /* 0x000000048d007c0c */ /* 0x002fe2000c741270 */
[----:B------:R-:W1:Y:S01]  /*10500*/  LDCU UR4, c[0x0][0x39c] ;  /* 0x00007380ff0477ac */ /* 0x000e620008000800 */
[C---:B------:R-:W-:Y:S01]  /*10510*/  VIADD R141, R140.reuse, UR5 ;  /* 0x000000058c8d7c36 */ /* 0x040fe20008000000 */
[----:B------:R2:W-:Y:S01]  /*10520*/  @P5 STG.E desc[UR18][R138.64], R154 ;  /* 0x0000009a8a005986 */ /* 0x0005e2000c101912 */
[-C--:B----4-:R-:W-:Y:S02]  /*10530*/  LEA R132, P5, R140, R3.reuse, 0x2 ;  /* 0x000000038c847211 */ /* 0x090fe400078a10ff */
[----:B-----5:R-:W-:Y:S02]  /*10540*/  LOP3.LUT R135, R0, 0x5a, RZ, 0xfc, !PT ;  /* 0x0000005a00877812 */ /* 0x020fe400078efcff */
[----:B------:R-:W-:-:S02]  /*10550*/  LEA R134, P6, R141, R3, 0x2 ;  /* 0x000000038d867211 */ /* 0x000fc400078c10ff */
[-C--:B------:R-:W-:Y:S02]  /*10560*/  LEA.HI.X.SX32 R133, R140, R2.reuse, 0x2, P5 ;  /* 0x000000028c857211 */ /* 0x080fe400028f16ff */
[----:B---3--:R-:W-:Y:S01]  /*10570*/  ISETP.LT.AND P5, PT, R135, UR6, !P0 ;  /* 0x0000000687007c0c */ /* 0x008fe2000c7a1270 */
[----:B------:R-:W3:Y:S01]  /*10580*/  LDCU UR6, c[0x0][0x39c] ;  /* 0x00007380ff0677ac */ /* 0x000ee20008000800 */
[CC--:B------:R-:W-:Y:S01]  /*10590*/  LEA.HI.X.SX32 R135, R141.reuse, R2.reuse, 0x2, P6 ;  /* 0x000000028d877211 */ /* 0x0c0fe200030f16ff */
[----:B------:R-:W-:Y:S01]  /*105a0*/  VIADD R141, R141, UR5 ;  /* 0x000000058d8d7c36 */ /* 0x000fe20008000000 */
[C---:B--2---:R-:W-:Y:S01]  /*105b0*/  LOP3.LUT R136, R0.reuse, 0x5b, RZ, 0xfc, !PT ;  /* 0x0000005b00887812 */ /* 0x044fe200078efcff */
[----:B------:R2:W-:Y:S01]  /*105c0*/  @P4 STG.E desc[UR18][R132.64], R155 ;  /* 0x0000009b84004986 */ /* 0x0005e2000c101912 */
[----:B------:R-:W-:Y:S02]  /*105d0*/  LOP3.LUT R139, R0, 0x5c, RZ, 0xfc, !PT ;  /* 0x0000005c008b7812 */ /* 0x000fe400078efcff */
[----:B------:R-:W-:Y:S01]  /*105e0*/  ISETP.LT.AND P4, PT, R136, UR7, !P0 ;  /* 0x0000000788007c0c */ /* 0x000fe2000c781270 */
[----:B------:R4:W-:Y:S01]  /*105f0*/  @P3 STG.E desc[UR18][R134.64], R156 ;  /* 0x0000009c86003986 */ /* 0x0009e2000c101912 */
[C---:B------:R-:W-:Y:S01]  /*10600*/  LEA R136, P3, R141.reuse, R3, 0x2 ;  /* 0x000000038d887211 */ /* 0x040fe200078610ff */
[C---:B------:R-:W-:Y:S01]  /*10610*/  VIADD R138, R141.reuse, UR5 ;  /* 0x000000058d8a7c36 */ /* 0x040fe20008000000 */
[----:B------:R-:W5:Y:S02]  /*10620*/  LDCU UR7, c[0x0][0x39c] ;  /* 0x00007380ff0777ac */ /* 0x000f640008000800 */
[----:B------:R-:W-:-:S02]  /*10630*/  LEA.HI.X.SX32 R137, R141, R2, 0x2, P3 ;  /* 0x000000028d897211 */ /* 0x000fc400018f16ff */
[----:B-1----:R-:W-:Y:S01]  /*10640*/  ISETP.LT.AND P3, PT, R139, UR4, !P0 ;  /* 0x000000048b007c0c */ /* 0x002fe2000c761270 */
[----:B------:R-:W1:Y:S01]  /*10650*/  LDCU UR4, c[0x0][0x39c] ;  /* 0x00007380ff0477ac */ /* 0x000e620008000800 */
[----:B--2---:R-:W-:Y:S02]  /*10660*/  LOP3.LUT R133, R0, 0x5d, RZ, 0xfc, !PT ;  /* 0x0000005d00857812 */ /* 0x004fe400078efcff */
[CC--:B------:R-:W-:Y:S01]  /*10670*/  LEA R132, P6, R138.reuse, R3.reuse, 0x2 ;  /* 0x000000038a847211 */ /* 0x0c0fe200078c10ff */
[C---:B----4-:R-:W-:Y:S01]  /*10680*/  VIADD R135, R138.reuse, UR5 ;  /* 0x000000058a877c36 */ /* 0x050fe20008000000 */
[----:B------:R2:W-:Y:S01]  /*10690*/  @P2 STG.E desc[UR18][R136.64], R157 ;  /* 0x0000009d88002986 */ /* 0x0005e2000c101912 */
[----:B---3--:R-:W-:Y:S01]  /*106a0*/  ISETP.LT.AND P2, PT, R133, UR6, !P0 ;  /* 0x0000000685007c0c */ /* 0x008fe2000c741270 */
[----:B------:R-:W3:Y:S01]  /*106b0*/  LDCU UR6, c[0x0][0x39c] ;  /* 0x00007380ff0677ac */ /* 0x000ee20008000800 */
        /* <DEDUP_REMOVED lines=9> */
[----:B-1----:R-:W-:Y:S01]  /*10750*/  ISETP.LT.AND P4, PT, R136, UR4, !P0 ;  /* 0x0000000488007c0c */ /* 0x002fe2000c781270 */
[----:B------:R-:W1:Y:S01]  /*10760*/  LDCU UR4, c[0x0][0x39c] ;  /* 0x00007380ff0477ac */ /* 0x000e620008000800 */
        /* <DEDUP_REMOVED lines=8> */
[----:B---3--:R-:W-:Y:S01]  /*107f0*/  ISETP.LT.AND P3, PT, R137, UR6, !P0 ;  /* 0x0000000689007c0c */ /* 0x008fe2000c761270 */
[----:B------:R-:W3:Y:S01]  /*10800*/  LDCU UR6, c[0x0][0x39c] ;  /* 0x00007380ff0677ac */ /* 0x000ee20008000800 */
[----:B------:R-:W-:Y:S01]  /*10810*/  LEA.HI.X.SX32 R133, R140, R2, 0x2, P6 ;  /* 0x000000028c857211 */ /* 0x000fe200030f16ff */
[C---:B------:R-:W-:Y:S01]  /*10820*/  VIADD R140, R136.reuse, UR5 ;  /* 0x00000005888c7c36 */ /* 0x040fe20008000000 */
[----:B--2---:R-:W-:-:S02]  /*10830*/  LEA R134, P6, R136, R3, 0x2 ;  /* 0x0000000388867211 */ /* 0x004fc400078c10ff */
        /* <DEDUP_REMOVED lines=16> */
[----:B---3--:R-:W-:Y:S02]  /*10940*/  ISETP.LT.AND P4, PT, R139, UR6, !P0 ;  /* 0x000000068b007c0c */ /* 0x008fe4000c781270 */
[-C--:B------:R-:W-:Y:S01]  /*10950*/  LEA.HI.X.SX32 R133, R140, R2.reuse, 0x2, P6 ;  /* 0x000000028c857211 */ /* 0x080fe200030f16ff */
[----:B------:R-:W3:Y:S01]  /*10960*/  LDCU UR6, c[0x0][0x39c] ;  /* 0x00007380ff0677ac */ /* 0x000ee20008000800 */
[C---:B----4-:R-:W-:Y:S01]  /*10970*/  LEA R134, P6, R138.reuse, R3, 0x2 ;  /* 0x000000038a867211 */ /* 0x050fe200078c10ff */
[----:B------:R-:W-:Y:S01]  /*10980*/  VIADD R139, R138, UR5 ;  /* 0x000000058a8b7c36 */ /* 0x000fe20008000000 */
[----:B------:R-:W-:Y:S01]  /*10990*/  LOP3.LUT R140, R0, 0x64, RZ, 0xfc, !PT ;  /* 0x00000064008c7812 */ /* 0x000fe200078efcff */
[----:B------:R4:W-:Y:S01]  /*109a0*/  @P3 STG.E desc[UR18][R132.64], R164 ;  /* 0x000000a484003986 */ /* 0x0009e2000c101912 */
[----:B------:R-:W-:-:S02]  /*109b0*/  LEA.HI.X.SX32 R135, R138, R2, 0x2, P6 ;  /* 0x000000028a877211 */ /* 0x000fc400030f16ff */
[----:B-1----:R-:W-:Y:S01]  /*109c0*/  ISETP.LT.AND P3, PT, R140, UR4, !P0 ;  /* 0x000000048c007c0c */ /* 0x002fe2000c761270 */
[C---:B------:R-:W-:Y:S01]  /*109d0*/  VIADD R140, R139.reuse, UR5 ;  /* 0x000000058b8c7c36 */ /* 0x040fe20008000000 */
[CC--:B-----5:R-:W-:Y:S01]  /*109e0*/  LEA R136, P6, R139.reuse, R3.reuse, 0x2 ;  /* 0x000000038b887211 */ /* 0x0e0fe200078c10ff */
[----:B------:R-:W1:Y:S01]  /*109f0*/  LDCU UR4, c[0x0][0x39c] ;  /* 0x00007380ff0477ac */ /* 0x000e620008000800 */
        /* <DEDUP_REMOVED lines=10> */
[----:B---3--:R-:W-:Y:S01]  /*10aa0*/  ISETP.LT.AND P5, PT, R141, UR6, !P0 ;  /* 0x000000068d007c0c */ /* 0x008fe2000c7a1270 */
[----:B------:R-:W3:Y:S01]  /*10ab0*/  LDCU UR6, c[0x0][0x39c] ;  /* 0x00007380ff0677ac */ /* 0x000ee20008000800 */
[C---:B------:R-:W-:Y:S01]  /*10ac0*/  VIADD R141, R140.reuse, UR5 ;  /* 0x000000058c8d7c36 */ /* 0x040fe20008000000 */
[----:B------:R2:W-:Y:S01]  /*10ad0*/  @P4 STG.E desc[UR18][R138.64], R167 ;  /* 0x000000a78a004986 */ /* 0x0005e2000c101912 */
[-C--:B----4-:R-:W-:Y:S02]  /*10ae0*/  LEA R132, P4, R140, R3.reuse, 0x2 ;  /* 0x000000038c847211 */ /* 0x090fe400078810ff */
[----:B-----5:R-:W-:Y:S02]  /*10af0*/  LOP3.LUT R135, R0, 0x67, RZ, 0xfc, !PT ;  /* 0x0000006700877812 */ /* 0x020fe400078efcff */
[----:B------:R-:W-:-:S02]  /*10b00*/  LEA R134, P6, R141, R3, 0x2 ;  /* 0x000000038d867211 */ /* 0x000fc400078c10ff */
[-C--:B------:R-:W-:Y:S02]  /*10b10*/  LEA.HI.X.SX32 R133, R140, R2.reuse, 0x2, P4 ;  /* 0x000000028c857211 */ /* 0x080fe400020f16ff */
[----:B-1----:R-:W-:Y:S01]  /*10b20*/  ISETP.LT.AND P4, PT, R135, UR4, !P0 ;  /* 0x0000000487007c0c */ /* 0x002fe2000c781270 */
[----:B------:R-:W1:Y:S01]  /*10b30*/  LDCU UR4, c[0x0][0x39c] ;  /* 0x00007380ff0477ac */ /* 0x000e620008000800 */
[CC--:B------:R-:W-:Y:S01]  /*10b40*/  LEA.HI.X.SX32 R135, R141.reuse, R2.reuse, 0x2, P6 ;  /* 0x000000028d877211 */ /* 0x0c0fe200030f16ff */
[----:B------:R-:W-:Y:S01]  /*10b50*/  VIADD R141, R141, UR5 ;  /* 0x000000058d8d7c36 */ /* 0x000fe20008000000 */
[C---:B------:R-:W-:Y:S01]  /*10b60*/  LOP3.LUT R136, R0.reuse, 0x68, RZ, 0xfc, !PT ;  /* 0x0000006800887812 */ /* 0x040fe200078efcff */
[----:B------:R4:W-:Y:S01]  /*10b70*/  @P3 STG.E desc[UR18][R132.64], R168 ;  /* 0x000000a884003986 */ /* 0x0009e2000c101912 */
[----:B--2---:R-:W-:Y:S02]  /*10b80*/  LOP3.LUT R139, R0, 0x69, RZ, 0xfc, !PT ;  /* 0x00000069008b7812 */ /* 0x004fe400078efcff */
[----:B------:R-:W-:Y:S01]  /*10b90*/  ISETP.LT.AND P3, PT, R136, UR7, !P0 ;  /* 0x0000000788007c0c */ /* 0x000fe2000c761270 */
[----:B------:R2:W-:Y:S01]  /*10ba0*/  @P2 STG.E desc[UR18][R134.64], R169 ;  /* 0x000000a986002986 */ /* 0x0005e2000c101912 */
[C---:B------:R-:W-:Y:S01]  /*10bb0*/  LEA R136, P2, R141.reuse, R3, 0x2 ;  /* 0x000000038d887211 */ /* 0x040fe200078410ff */
[C---:B------:R-:W-:Y:S01]  /*10bc0*/  VIADD R138, R141.reuse, UR5 ;  /* 0x000000058d8a7c36 */ /* 0x040fe20008000000 */
[----:B------:R-:W5:Y:S02]  /*10bd0*/  LDCU UR7, c[0x0][0x39c] ;  /* 0x00007380ff0777ac */ /* 0x000f640008000800 */
[----:B------:R-:W-:-:S02]  /*10be0*/  LEA.HI.X.SX32 R137, R141, R2, 0x2, P2 ;  /* 0x000000028d897211 */ /* 0x000fc400010f16ff */
[----:B---3--:R-:W-:Y:S01]  /*10bf0*/  ISETP.LT.AND P2, PT, R139, UR6, !P0 ;  /* 0x000000068b007c0c */ /* 0x008fe2000c741270 */
[----:B------:R-:W3:Y:S01]  /*10c00*/  LDCU UR6, c[0x0][0x39c] ;  /* 0x00007380ff0677ac */ /* 0x000ee20008000800 */
[----:B----4-:R-:W-:Y:S02]  /*10c10*/  LOP3.LUT R133, R0, 0x6a, RZ, 0xfc, !PT ;  /* 0x0000006a00857812 */ /* 0x010fe400078efcff */
[CC--:B------:R-:W-:Y:S01]  /*10c20*/  LEA R132, P6, R138.reuse, R3.reuse, 0x2 ;  /* 0x000000038a847211 */ /* 0x0c0fe200078c10ff */
[C---:B--2---:R-:W-:Y:S01]  /*10c30*/  VIADD R135, R138.reuse, UR5 ;  /* 0x000000058a877c36 */ /* 0x044fe20008000000 */
        /* <DEDUP_REMOVED lines=166> */
[C---:B------:R-:W-:Y:S01]  /*116a0*/  LEA.HI.X.SX32 R135, R141.reuse, R2, 0x2, P6 ;  /* 0x000000028d877211 */ /* 0x040fe200030f16ff */
[----:B------:R-:W-:Y:S01]  /*116b0*/  VIADD R141, R141, UR5 ;  /* 0x000000058d8d7c36 */ /* 0x000fe20008000000 */
[C---:B------:R-:W-:Y:S01]  /*116c0*/  LOP3.LUT R136, R0.reuse, 0x82, RZ, 0xfc, !PT ;  /* 0x0000008200887812 */ /* 0x040fe200078efcff */
[----:B------:R4:W-:Y:S01]  /*116d0*/  @P5 STG.E desc[UR18][R132.64], R194 ;  /* 0x000000c284005986 */ /* 0x0009e2000c101912 */
[----:B--2---:R-:W-:Y:S02]  /*116e0*/  LOP3.LUT R139, R0, 0x83, RZ, 0xfc, !PT ;  /* 0x00000083008b7812 */ /* 0x004fe400078efcff */
[----:B------:R-:W-:Y:S01]  /*116f0*/  ISETP.LT.AND P5, PT, R136, UR7, !P0 ;  /* 0x0000000788007c0c */ /* 0x000fe2000c7a1270 */
[----:B------:R2:W-:Y:S01]  /*11700*/  @P4 STG.E desc[UR18][R134.64], R195 ;  /* 0x000000c386004986 */ /* 0x0005e2000c101912 */
[C---:B------:R-:W-:Y:S01]  /*11710*/  LEA R136, P4, R141.reuse, R3, 0x2 ;  /* 0x000000038d887211 */ /* 0x040fe200078810ff */
[----:B------:R-:W5:Y:S01]  /*11720*/  LDCU UR7, c[0x0][0x39c] ;  /* 0x00007380ff0777ac */ /* 0x000f620008000800 */
[----:B------:R-:W-:-:S02]  /*11730*/  VIADD R138, R141, UR5 ;  /* 0x000000058d8a7c36 */ /* 0x000fc40008000000 */
[-C--:B------:R-:W-:Y:S02]  /*11740*/  LEA.HI.X.SX32 R137, R141, R2.reuse, 0x2, P4 ;  /* 0x000000028d897211 */ /* 0x080fe400020f16ff */
        /* <DEDUP_REMOVED lines=8> */
[----:B------:R-:W-:Y:S01]  /*117d0*/  LEA.HI.X.SX32 R133, R138, R2, 0x2, P6 ;  /* 0x000000028a857211 */ /* 0x000fe200030f16ff */
[C---:B------:R-:W-:Y:S01]  /*117e0*/  VIADD R140, R135.reuse, UR5 ;  /* 0x00000005878c7c36 */ /* 0x040fe20008000000 */
[----:B------:R-:W-:-:S02]  /*117f0*/  LEA R134, P6, R135, R3, 0x2 ;  /* 0x0000000387867211 */ /* 0x000fc400078c10ff */
[----:B------:R-:W-:Y:S02]  /*11800*/  LOP3.LUT R139, R0, 0x85, RZ, 0xfc, !PT ;  /* 0x00000085008b7812 */ /* 0x000fe400078efcff */
[-C--:B------:R-:W-:Y:S02]  /*11810*/  LEA.HI.X.SX32 R135, R135, R2.reuse, 0x2, P6 ;  /* 0x0000000287877211 */ /* 0x080fe400030f16ff */
[-C--:B------:R-:W-:Y:S01]  /*11820*/  LEA R138, P6, R140, R3.reuse, 0x2 ;  /* 0x000000038c8a7211 */ /* 0x080fe200078c10ff */
[----:B------:R4:W-:Y:S01]  /*11830*/  @P2 STG.E desc[UR18][R132.64], R69 ;  /* 0x0000004584002986 */ /* 0x0009e2000c101912 */
[----:B--2---:R-:W-:Y:S02]  /*11840*/  LOP3.LUT R68, R0, 0x86, RZ, 0xfc, !PT ;  /* 0x0000008600447812 */ /* 0x004fe400078efcff */
[----:B-----5:R-:W-:Y:S01]  /*11850*/  ISETP.LT.AND P2, PT, R139, UR7, !P0 ;  /* 0x000000078b007c0c */ /* 0x020fe2000c741270 */
[----:B------:R2:W-:Y:S01]  /*11860*/  @P5 STG.E desc[UR18][R134.64], R70 ;  /* 0x0000004686005986 */ /* 0x0005e2000c101912 */
[C---:B------:R-:W-:Y:S01]  /*11870*/  LEA.HI.X.SX32 R139, R140.reuse, R2, 0x2, P6 ;  /* 0x000000028c8b7211 */ /* 0x040fe200030f16ff */
[----:B------:R-:W-:Y:S01]  /*11880*/  VIADD R140, R140, UR5 ;  /* 0x000000058c8c7c36 */ /* 0x000fe20008000000 */
[----:B---3--:R-:W-:Y:S01]  /*11890*/  ISETP.LT.AND P5, PT, R68, UR6, !P0 ;  /* 0x0000000644007c0c */ /* 0x008fe2000c7a1270 */
[----:B------:R-:W3:Y:S03]  /*118a0*/  LDCU UR6, c[0x0][0x39c] ;  /* 0x00007380ff0677ac */ /* 0x000ee60008000800 */
[C---:B------:R-:W-:Y:S01]  /*118b0*/  LEA R68, P6, R140.reuse, R3, 0x2 ;  /* 0x000000038c447211 */ /* 0x040fe200078c10ff */
[----:B----4-:R-:W-:Y:S01]  /*118c0*/  VIADD R133, R140, UR5 ;  /* 0x000000058c857c36 */ /* 0x010fe20008000000 */
[----:B------:R-:W4:Y:S01]  /*118d0*/  LDCU UR7, c[0x0][0x39c] ;  /* 0x00007380ff0777ac */ /* 0x000f220008000800 */
[----:B------:R-:W-:-:S02]  /*118e0*/  LOP3.LUT R136, R0, 0x87, RZ, 0xfc, !PT ;  /* 0x0000008700887812 */ /* 0x000fc400078efcff */
[-C--:B------:R-:W-:Y:S01]  /*118f0*/  LEA.HI.X.SX32 R69, R140, R2.reuse, 0x2, P6 ;  /* 0x000000028c457211 */ /* 0x080fe200030f16ff */
[C---:B--2---:R-:W-:Y:S01]  /*11900*/  VIADD R134, R133.reuse, UR5 ;  /* 0x0000000585867c36 */ /* 0x044fe20008000000 */
[CC--:B------:R-:W-:Y:S01]  /*11910*/  LEA R132, P6, R133.reuse, R3.reuse, 0x2 ;  /* 0x0000000385847211 */ /* 0x0c0fe200078c10ff */
[----:B------:R2:W-:Y:S01]  /*11920*/  @P4 STG.E desc[UR18][R138.64], R71 ;  /* 0x000000478a004986 */ /* 0x0005e2000c101912 */
[----:B-1----:R-:W-:Y:S01]  /*11930*/  ISETP.LT.AND P4, PT, R136, UR4, !P0 ;  /* 0x0000000488007c0c */ /* 0x002fe2000c781270 */
[----:B------:R-:W1:Y:S01]  /*11940*/  LDCU UR4, c[0x0][0x39c] ;  /* 0x00007380ff0477ac */ /* 0x000e620008000800 */
[----:B------:R-:W-:Y:S02]  /*11950*/  LEA.HI.X.SX32 R133, R133, R2, 0x2, P6 ;  /* 0x0000000285857211 */ /* 0x000fe400030f16ff */
[----:B------:R-:W-:Y:S02]  /*11960*/  LOP3.LUT R135, R0, 0x88, RZ, 0xfc, !PT ;  /* 0x0000008800877812 */ /* 0x000fe400078efcff */
[----:B------:R-:W-:Y:S01]  /*11970*/  LEA R70, P6, R134, R3, 0x2 ;  /* 0x0000000386467211 */ /* 0x000fe200078c10ff */
[----:B------:R5:W-:Y:S01]  /*11980*/  @P3 STG.E desc[UR18][R68.64], R72 ;  /* 0x0000004844003986 */ /* 0x000be2000c101912 */
[----:B---3--:R-:W-:Y:S01]  /*11990*/  ISETP.LT.AND P3, PT, R135, UR6, !P0 ;  /* 0x0000000687007c0c */ /* 0x008fe2000c761270 */
[----:B------:R-:W3:Y:S01]  /*119a0*/  LDCU UR6, c[0x0][0x39c] ;  /* 0x00007380ff0677ac */ /* 0x000ee20008000800 */
[----:B------:R-:W-:-:S02]  /*119b0*/  LOP3.LUT R135, R0, 0x89, RZ, 0xfc, !PT ;  /* 0x0000008900877812 */ /* 0x000fc400078efcff */
[CC--:B--2---:R-:W-:Y:S01]  /*119c0*/  LEA.HI.X.SX32 R71, R134.reuse, R2.reuse, 0x2, P6 ;  /* 0x0000000286477211 */ /* 0x0c4fe200030f16ff */
[----:B------:R-:W-:Y:S01]  /*119d0*/  VIADD R134, R134, UR5 ;  /* 0x0000000586867c36 */ /* 0x000fe20008000000 */
[----:B------:R2:W-:Y:S01]  /*119e0*/  @P2 STG.E desc[UR18][R132.64], R73 ;  /* 0x0000004984002986 */ /* 0x0005e2000c101912 */
[----:B----4-:R-:W-:Y:S01]  /*119f0*/  ISETP.LT.AND P2, PT, R135, UR7, !P0 ;  /* 0x0000000787007c0c */ /* 0x010fe2000c741270 */
[----:B------:R-:W4:Y:S01]  /*11a00*/  LDCU UR7, c[0x0][0x39c] ;  /* 0x00007380ff0777ac */ /* 0x000f220008000800 */
[C---:B------:R-:W-:Y:S01]  /*11a10*/  VIADD R135, R134.reuse, UR5 ;  /* 0x0000000586877c36 */ /* 0x040fe20008000000 */
[----:B-----5:R-:W-:Y:S02]  /*11a20*/  LEA R68, P6, R134, R3, 0x2 ;  /* 0x0000000386447211 */ /* 0x020fe400078c10ff */
[----:B------:R-:W-:Y:S01]  /*11a30*/  LOP3.LUT R136, R0, 0x8a, RZ, 0xfc, !PT ;  /* 0x0000008a00887812 */ /* 0x000fe200078efcff */
[----:B------:R5:W-:Y:S01]  /*11a40*/  @P5 STG.E desc[UR18][R70.64], R74 ;  /* 0x0000004a46005986 */ /* 0x000be2000c101912 */
[----:B------:R-:W-:-:S02]  /*11a50*/  LEA.HI.X.SX32 R69, R134, R2, 0x2, P6 ;  /* 0x0000000286457211 */ /* 0x000fc400030f16ff */
[CC--:B------:R-:W-:Y:S01]  /*11a60*/  LEA R72, P6, R135.reuse, R3.reuse, 0x2 ;  /* 0x0000000387487211 */ /* 0x0c0fe200078c10ff */
[C---:B--2---:R-:W-:Y:S01]  /*11a70*/  VIADD R132, R135.reuse, UR5 ;  /* 0x0000000587847c36 */ /* 0x044fe20008000000 */
[----:B-1----:R-:W-:Y:S01]  /*11a80*/  ISETP.LT.AND P5, PT, R136, UR4, !P0 ;  /* 0x0000000488007c0c */ /* 0x002fe2000c7a1270 */
[----:B------:R-:W1:Y:S01]  /*11a90*/  LDCU UR4, c[0x0][0x39c] ;  /* 0x00007380ff0477ac */ /* 0x000e620008000800 */
[----:B------:R-:W-:Y:S02]  /*11aa0*/  LOP3.LUT R133, R0, 0x8b, RZ, 0xfc, !PT ;  /* 0x0000008b00857812 */ /* 0x000fe400078efcff */
[----:B------:R-:W-:Y:S01]  /*11ab0*/  LEA.HI.X.SX32 R73, R135, R2, 0x2, P6 ;  /* 0x0000000287497211 */ /* 0x000fe200030f16ff */
[----:B------:R2:W-:Y:S01]  /*11ac0*/  @P4 STG.E desc[UR18][R68.64], R75 ;  /* 0x0000004b44004986 */ /* 0x0005e2000c101912 */
[C---:B-----5:R-:W-:Y:S01]  /*11ad0*/  LEA R70, P6, R132.reuse, R3, 0x2 ;  /* 0x0000000384467211 */ /* 0x060fe200078c10ff */
[----:B------:R-:W-:Y:S01]  /*11ae0*/  VIADD R74, R132, UR5 ;  /* 0x00000005844a7c36 */ /* 0x000fe20008000000 */
[----:B---3--:R-:W-:Y:S01]  /*11af0*/  ISETP.LT.AND P4, PT, R133, UR6, !P0 ;  /* 0x0000000685007c0c */ /* 0x008fe2000c781270 */
[----:B------:R-:W3:Y:S01]  /*11b00*/  LDCU UR6, c[0x0][0x39c] ;  /* 0x00007380ff0677ac */ /* 0x000ee20008000800 */
[----:B------:R-:W-:-:S02]  /*11b10*/  LOP3.LUT R133, R0, 0x8c, RZ, 0xfc, !PT ;  /* 0x0000008c00857812 */ /* 0x000fc400078efcff */
[-C--:B------:R-:W-:Y:S02]  /*11b20*/  LEA.HI.X.SX32 R71, R132, R2.reuse, 0x2, P6 ;  /* 0x0000000284477211 */ /* 0x080fe400030f16ff */
[CC--:B------:R-:W-:Y:S01]  /*11b30*/  LEA R132, P6, R74.reuse, R3.reuse, 0x2 ;  /* 0x000000034a847211 */ /* 0x0c0fe200078c10ff */
[----:B------:R5:W-:Y:S01]  /*11b40*/  @P3 STG.E desc[UR18][R72.64], R76 ;  /* 0x0000004c48003986 */ /* 0x000be2000c101912 */
[----:B----4-:R-:W-:Y:S01]  /*11b50*/  ISETP.LT.AND P3, PT, R133, UR7, !P0 ;  /* 0x0000000785007c0c */ /* 0x010fe2000c761270 */
[----:B------:R-:W4:Y:S01]  /*11b60*/  LDCU UR7, c[0x0][0x39c] ;  /* 0x00007380ff0777ac */ /* 0x000f220008000800 */
[C---:B------:R-:W-:Y:S01]  /*11b70*/  LEA.HI.X.SX32 R133, R74.reuse, R2, 0x2, P6 ;  /* 0x000000024a857211 */ /* 0x040fe200030f16ff */
[----:B------:R-:W-:Y:S01]  /*11b80*/  VIADD R74, R74, UR5 ;  /* 0x000000054a4a7c36 */ /* 0x000fe20008000000 */
[----:B------:R-:W-:Y:S01]  /*11b90*/  LOP3.LUT R134, R0, 0x8d, RZ, 0xfc, !PT ;  /* 0x0000008d00867812 */ /* 0x000fe200078efcff */
[----:B------:R3:W-:Y:S02]  /*11ba0*/  @P2 STG.E desc[UR18][R70.64], R77 ;  /* 0x0000004d46002986 */ /* 0x0007e4000c101912 */
[----:B--2---:R-:W-:Y:S01]  /*11bb0*/  VIADD R75, R74, UR5 ;  /* 0x000000054a4b7c36 */ /* 0x004fe20008000000 */
[----:B-1----:R-:W-:Y:S01]  /*11bc0*/  ISETP.LT.AND P2, PT, R134, UR4, !P0 ;  /* 0x0000000486007c0c */ /* 0x002fe2000c741270 */
[----:B------:R-:W-:Y:S01]  /*11bd0*/  @P5 STG.E desc[UR18][R132.64], R78 ;  /* 0x0000004e84005986 */ /* 0x000fe2000c101912 */
[----:B------:R-:W1:Y:S01]  /*11be0*/  LDCU UR4, c[0x0][0x39c] ;  /* 0x00007380ff0477ac */ /* 0x000e620008000800 */
[----:B------:R-:W-:-:S02]  /*11bf0*/  LEA R68, P5, R74, R3, 0x2 ;  /* 0x000000034a447211 */ /* 0x000fc400078a10ff */
[----:B-----5:R-:W-:Y:S02]  /*11c00*/  LOP3.LUT R73, R0, 0x8e, RZ, 0xfc, !PT ;  /* 0x0000008e00497812 */ /* 0x020fe400078efcff */
[----:B------:R-:W-:Y:S02]  /*11c10*/  LEA R72, P6, R75, R3, 0x2 ;  /* 0x000000034b487211 */ /* 0x000fe400078c10ff */
[-C--:B------:R-:W-:Y:S02]  /*11c20*/  LEA.HI.X.SX32 R69, R74, R2.reuse, 0x2, P5 ;  /* 0x000000024a457211 */ /* 0x080fe400028f16ff */
[----:B---3--:R-:W-:Y:S01]  /*11c30*/  ISETP.LT.AND P5, PT, R73, UR6, !P0 ;  /* 0x0000000649007c0c */ /* 0x008fe2000c7a1270 */
[----:B------:R-:W2:Y:S01]  /*11c40*/  LDCU UR6, c[0x0][0x39c] ;  /* 0x00007380ff0677ac */ /* 0x000ea20008000800 */
[C---:B------:R-:W-:Y:S01]  /*11c50*/  LEA.HI.X.SX32 R73, R75.reuse, R2, 0x2, P6 ;  /* 0x000000024b497211 */ /* 0x040fe200030f16ff */
[----:B------:R-:W-:Y:S01]  /*11c60*/  VIADD R75, R75, UR5 ;  /* 0x000000054b4b7c36 */ /* 0x000fe20008000000 */
[C---:B------:R-:W-:Y:S01]  /*11c70*/  LOP3.LUT R70, R0.reuse, 0x8f, RZ, 0xfc, !PT ;  /* 0x0000008f00467812 */ /* 0x040fe200078efcff */
[----:B------:R3:W-:Y:S01]  /*11c80*/  @P4 STG.E desc[UR18][R68.64], R79 ;  /* 0x0000004f44004986 */ /* 0x0007e2000c101912 */
[----:B------:R-:W-:-:S02]  /*11c90*/  LOP3.LUT R76, R0, 0x90, RZ, 0xfc, !PT ;  /* 0x00000090004c7812 */ /* 0x000fc400078efcff */
[----:B----4-:R-:W-:Y:S01]  /*11ca0*/  ISETP.LT.AND P4, PT, R70, UR7, !P0 ;  /* 0x0000000746007c0c */ /* 0x010fe2000c781270 */
[----:B------:R4:W-:Y:S01]  /*11cb0*/  @P3 STG.E desc[UR18][R72.64], R80 ;  /* 0x0000005048003986 */ /* 0x0009e2000c101912 */
[C---:B------:R-:W-:Y:S01]  /*11cc0*/  LEA R70, P3, R75.reuse, R3, 0x2 ;  /* 0x000000034b467211 */ /* 0x040fe200078610ff */
[C---:B------:R-:W-:Y:S01]  /*11cd0*/  VIADD R74, R75.reuse, UR5 ;  /* 0x000000054b4a7c36 */ /* 0x040fe20008000000 */
[----:B------:R-:W5:Y:S02]  /*11ce0*/  LDCU UR7, c[0x0][0x39c] ;  /* 0x00007380ff0777ac */ /* 0x000f640008000800 */
[----:B------:R-:W-:Y:S02]  /*11cf0*/  LEA.HI.X.SX32 R71, R75, R2, 0x2, P3 ;  /* 0x000000024b477211 */ /* 0x000fe400018f16ff */
[----:B-1----:R-:W-:Y:S01]  /*11d00*/  ISETP.LT.AND P3, PT, R76, UR4, !P0 ;  /* 0x000000044c007c0c */ /* 0x002fe2000c761270 */
[----:B------:R-:W1:Y:S01]  /*11d10*/  LDCU UR4, c[0x0][0x39c] ;  /* 0x00007380ff0477ac */ /* 0x000e620008000800 */
[----:B---3--:R-:W-:-:S02]  /*11d20*/  LOP3.LUT R69, R0, 0x91, RZ, 0xfc, !PT ;  /* 0x0000009100457812 */ /* 0x008fc400078efcff */
[CC--:B------:R-:W-:Y:S01]  /*11d30*/  LEA R68, P6, R74.reuse, R3.reuse, 0x2 ;  /* 0x000000034a447211 */ /* 0x0c0fe200078c10ff */
[C---:B----4-:R-:W-:Y:S01]  /*11d40*/  VIADD R73, R74.reuse, UR5 ;  /* 0x000000054a497c36 */ /* 0x050fe20008000000 */
[----:B------:R3:W-:Y:S01]  /*11d50*/  @P2 STG.E desc[UR18][R70.64], R81 ;  /* 0x0000005146002986 */ /* 0x0007e2000c101912 */
[----:B--2---:R-:W-:Y:S01]  /*11d60*/  ISETP.LT.AND P2, PT, R69, UR6, !P0 ;  /* 0x0000000645007c0c */ /* 0x004fe2000c741270 */
[----:B------:R-:W2:Y:S01]  /*11d70*/  LDCU UR6, c[0x0][0x39c] ;  /* 0x00007380ff0677ac */ /* 0x000ea20008000800 */
[----:B------:R-:W-:Y:S02]  /*11d80*/  LEA.HI.X.SX32 R69, R74, R2, 0x2, P6 ;  /* 0x000000024a457211 */ /* 0x000fe400030f16ff */
[C---:B------:R-:W-:Y:S01]  /*11d90*/  LEA R72, P6, R73.reuse, R3, 0x2 ;  /* 0x0000000349487211 */ /* 0x040fe200078c10ff */
[----:B------:R-:W-:-:S03]  /*11da0*/  VIADD R76, R73, UR5 ;  /* 0x00000005494c7c36 */ /* 0x000fc60008000000 */
[----:B------:R-:W-:Y:S01]  /*11db0*/  LEA.HI.X.SX32 R73, R73, R2, 0x2, P6 ;  /* 0x0000000249497211 */ /* 0x000fe200030f16ff */
[----:B------:R4:W-:Y:S01]  /*11dc0*/  @P5 STG.E desc[UR18][R68.64], R82 ;  /* 0x0000005244005986 */ /* 0x0009e2000c101912 */
[C---:B------:R-:W-:Y:S02]  /*11dd0*/  LOP3.LUT R75, R0.reuse, 0x92, RZ, 0xfc, !PT ;  /* 0x00000092004b7812 */ /* 0x040fe400078efcff */
[----:B---3--:R-:W-:Y:S01]  /*11de0*/  LOP3.LUT R70, R0, 0x93, RZ, 0xfc, !PT ;  /* 0x0000009300467812 */ /* 0x008fe200078efcff */
        /* <DEDUP_REMOVED lines=10> */
[-C--:B----4-:R-:W-:Y:S01]  /*11e90*/  LEA R68, P6, R76, R3.reuse, 0x2 ;  /* 0x000000034c447211 */ /* 0x090fe200078c10ff */
[----:B------:R4:W-:Y:S01]  /*11ea0*/  @P3 STG.E desc[UR18][R74.64], R84 ;  /* 0x000000544a003986 */ /* 0x0009e2000c101912 */
[----:B--2---:R-:W-:Y:S01]  /*11eb0*/  ISETP.LT.AND P3, PT, R70, UR6, !P0 ;  /* 0x0000000646007c0c */ /* 0x004fe2000c761270 */
[----:B------:R-:W2:Y:S01]  /*11ec0*/  LDCU UR6, c[0x0][0x39c] ;  /* 0x00007380ff0677ac */ /* 0x000ea20008000800 */
[----:B------:R-:W-:Y:S01]  /*11ed0*/  LEA.HI.X.SX32 R69, R76, R2, 0x2, P6 ;  /* 0x000000024c457211 */ /* 0x000fe200030f16ff */
[C---:B------:R-:W-:Y:S01]  /*11ee0*/  VIADD R76, R71.reuse, UR5 ;  /* 0x00000005474c7c36 */ /* 0x040fe20008000000 */
[----:B------:R-:W-:-:S02]  /*11ef0*/  LEA R70, P6, R71, R3, 0x2 ;  /* 0x0000000347467211 */ /* 0x000fc400078c10ff */
[----:B---3--:R-:W-:Y:S01]  /*11f00*/  LOP3.LUT R73, R0, 0x95, RZ, 0xfc, !PT ;  /* 0x0000009500497812 */ /* 0x008fe200078efcff */
        /* <DEDUP_REMOVED lines=12> */
[CC--:B---3--:R-:W-:Y:S01]  /*11fd0*/  LEA R68, P6, R76.reuse, R3.reuse, 0x2 ;  /* 0x000000034c447211 */ /* 0x0c8fe200078c10ff */
[----:B------:R-:W3:Y:S01]  /*11fe0*/  LDCU UR7, c[0x0][0x39c] ;  /* 0x00007380ff0777ac */ /* 0x000ee20008000800 */
[----:B------:R5:W-:Y:S01]  /*11ff0*/  @P4 STG.E desc[UR18][R72.64], R87 ;  /* 0x0000005748004986 */ /* 0x000be2000c101912 */
[----:B--2---:R-:W-:Y:S02]  /*12000*/  ISETP.LT.AND P4, PT, R75, UR6, !P0 ;  /* 0x000000064b007c0c */ /* 0x004fe4000c781270 */
[-C--:B------:R-:W-:Y:S01]  /*12010*/  LEA.HI.X.SX32 R69, R76, R2.reuse, 0x2, P6 ;  /* 0x000000024c457211 */ /* 0x080fe200030f16ff */
[----:B------:R-:W2:Y:S01]  /*12020*/  LDCU UR6, c[0x0][0x39c] ;  /* 0x00007380ff0677ac */ /* 0x000ea20008000800 */
        /* <DEDUP_REMOVED lines=13> */
[----:B---3--:R-:W-:Y:S01]  /*12100*/  ISETP.LT.AND P2, PT, R77, UR7, !P0 ;  /* 0x000000074d007c0c */ /* 0x008fe2000c741270 */
[----:B------:R-:W3:Y:S01]  /*12110*/  LDCU UR7, c[0x0][0x39c] ;  /* 0x00007380ff0777ac */ /* 0x000ee20008000800 */
[----:B------:R-:W-:-:S02]  /*12120*/  LOP3.LUT R77, R0, 0x9a, RZ, 0xfc, !PT ;  /* 0x0000009a004d7812 */ /* 0x000fc400078efcff */
[C---:B------:R-:W-:Y:S01]  /*12130*/  LEA.HI.X.SX32 R75, R76.reuse, R2, 0x2, P6 ;  /* 0x000000024c4b7211 */ /* 0x040fe200030f16ff */
[----:B------:R-:W-:Y:S01]  /*12140*/  VIADD R76, R76, UR5 ;  /* 0x000000054c4c7c36 */ /* 0x000fe20008000000 */
[----:B------:R1:W-:Y:S01]  /*12150*/  @P5 STG.E desc[UR18][R72.64], R90 ;  /* 0x0000005a48005986 */ /* 0x0003e2000c101912 */
[----:B--2---:R-:W-:Y:S01]  /*12160*/  ISETP.LT.AND P5, PT, R77, UR6, !P0 ;  /* 0x000000064d007c0c */ /* 0x004fe2000c7a1270 */
[----:B------:R-:W2:Y:S01]  /*12170*/  LDCU UR6, c[0x0][0x39c] ;  /* 0x00007380ff0677ac */ /* 0x000ea20008000800 */
        /* <DEDUP_REMOVED lines=12> */
[----:B---3--:R-:W-:Y:S02]  /*12240*/  LOP3.LUT R75, R0, 0x9d, RZ, 0xfc, !PT ;  /* 0x0000009d004b7812 */ /* 0x008fe400078efcff */
[----:B------:R-:W-:Y:S01]  /*12250*/  ISETP.LT.AND P3, PT, R72, UR7, !P0 ;  /* 0x0000000748007c0c */ /* 0x000fe2000c761270 */
[----:B------:R3:W-:Y:S01]  /*12260*/  @P2 STG.E desc[UR18][R70.64], R93 ;  /* 0x0000005d46002986 */ /* 0x0007e2000c101912 */
[C---:B------:R-:W-:Y:S01]  /*12270*/  LEA R72, P2, R77.reuse, R3, 0x2 ;  /* 0x000000034d487211 */ /* 0x040fe200078410ff */
[C---:B------:R-:W-:Y:S01]  /*12280*/  VIADD R74, R77.reuse, UR5 ;  /* 0x000000054d4a7c36 */ /* 0x040fe20008000000 */
[----:B------:R-:W5:Y:S02]  /*12290*/  LDCU UR7, c[0x0][0x39c] ;  /* 0x00007380ff0777ac */ /* 0x000f640008000800 */
[----:B------:R-:W-:-:S02]  /*122a0*/  LEA.HI.X.SX32 R73, R77, R2, 0x2, P2 ;  /* 0x000000024d497211 */ /* 0x000fc400010f16ff */
[----:B--2---:R-:W-:Y:S01]  /*122b0*/  ISETP.LT.AND P2, PT, R75, UR6, !P0 ;  /* 0x000000064b007c0c */ /* 0x004fe2000c741270 */
[----:B------:R-:W2:Y:S01]  /*122c0*/  LDCU UR6, c[0x0][0x39c] ;  /* 0x00007380ff0677ac */ /* 0x000ea20008000800 */
[----:B----4-:R-:W-:Y:S02]  /*122d0*/  LOP3.LUT R69, R0, 0x9e, RZ, 0xfc, !PT ;  /* 0x0000009e00457812 */ /* 0x010fe400078efcff */
[CC--:B------:R-:W-:Y:S01]  /*122e0*/  LEA R68, P6, R74.reuse, R3.reuse, 0x2 ;  /* 0x000000034a447211 */ /* 0x0c0fe200078c10ff */
[C---:B---3--:R-:W-:Y:S01]  /*122f0*/  VIADD R71, R74.reuse, UR5 ;  /* 0x000000054a477c36 */ /* 0x048fe20008000000 */
        /* <DEDUP_REMOVED lines=12> */
[----:B--2---:R-:W-:Y:S01]  /*123c0*/  ISETP.LT.AND P3, PT, R72, UR6, !P0 ;  /* 0x0000000648007c0c */ /* 0x004fe2000c761270 */
[----:B------:R-:W2:Y:S01]  /*123d0*/  LDCU UR6, c[0x0][0x39c] ;  /* 0x00007380ff0677ac */ /* 0x000ea20008000800 */
        /* <DEDUP_REMOVED lines=12> */
[----:B---3--:R-:W-:-:S02]  /*124a0*/  LEA R70, P6, R72, R3, 0x2 ;  /* 0x0000000348467211 */ /* 0x008fc400078c10ff */
[----:B------:R-:W-:Y:S01]  /*124b0*/  LOP3.LUT R73, R0, 0xa2, RZ, 0xfc, !PT ;  /* 0x000000a200497812 */ /* 0x000fe200078efcff */
[----:B------:R3:W-:Y:S01]  /*124c0*/  @P5 STG.E desc[UR18][R68.64], R98 ;  /* 0x0000006244005986 */ /* 0x0007e2000c101912 */
[-C--:B------:R-:W-:Y:S02]  /*124d0*/  LEA.HI.X.SX32 R71, R72, R2.reuse, 0x2, P6 ;  /* 0x0000000248477211 */ /* 0x080fe400030f16ff */
[C---:B------:R-:W-:Y:S02]  /*124e0*/  LEA R72, P6, R76.reuse, R3, 0x2 ;  /* 0x000000034c487211 */ /* 0x040fe400078c10ff */
[----:B--2---:R-:W-:Y:S01]  /*124f0*/  ISETP.LT.AND P5, PT, R73, UR6, !P0 ;  /* 0x0000000649007c0c */ /* 0x004fe2000c7a1270 */
[----:B------:R-:W2:Y:S01]  /*12500*/  LDCU UR6, c[0x0][0x39c] ;  /* 0x00007380ff0677ac */ /* 0x000ea20008000800 */
        /* <DEDUP_REMOVED lines=18> */
[----:B--2---:R-:W-:Y:S01]  /*12630*/  ISETP.LT.AND P2, PT, R76, UR6, !P0 ;  /* 0x000000064c007c0c */ /* 0x004fe2000c741270 */
[C---:B------:R-:W-:Y:S01]  /*12640*/  VIADD R76, R75.reuse, UR5 ;  /* 0x000000054b4c7c36 */ /* 0x040fe20008000000 */
[CC--:B-----5:R-:W-:Y:S01]  /*12650*/  LEA R72, P6, R75.reuse, R3.reuse, 0x2 ;  /* 0x000000034b487211 */ /* 0x0e0fe200078c10ff */
[----:B------:R-:W2:Y:S01]  /*12660*/  LDCU UR6, c[0x0][0x39c] ;  /* 0x00007380ff0677ac */ /* 0x000ea20008000800 */
        /* <DEDUP_REMOVED lines=18> */
[----:B--2---:R-:W-:Y:S01]  /*12790*/  ISETP.LT.AND P3, PT, R71, UR6, !P0 ;  /* 0x0000000647007c0c */ /* 0x004fe2000c761270 */
[----:B------:R-:W2:Y:S01]  /*127a0*/  LDCU UR6, c[0x0][0x39c] ;  /* 0x00007380ff0677ac */ /* 0x000ea20008000800 */
        /* <DEDUP_REMOVED lines=13> */
[----:B----4-:R-:W-:Y:S02]  /*12880*/  LOP3.LUT R69, R0, 0xab, RZ, 0xfc, !PT ;  /* 0x000000ab00457812 */ /* 0x010fe400078efcff */
[CC--:B------:R-:W-:Y:S01]  /*12890*/  LEA R68, P6, R74.reuse, R3.reuse, 0x2 ;  /* 0x000000034a447211 */ /* 0x0c0fe200078c10ff */
[C---:B---3--:R-:W-:Y:S01]  /*128a0*/  VIADD R71, R74.reuse, UR5 ;  /* 0x000000054a477c36 */ /* 0x048fe20008000000 */
        /* <DEDUP_REMOVED lines=22> */
[----:B--2---:R-:W-:Y:S01]  /*12a10*/  ISETP.LT.AND P5, PT, R73, UR6, !P0 ;  /* 0x0000000649007c0c */ /* 0x004fe2000c7a1270 */
[----:B------:R-:W2:Y:S01]  /*12a20*/  LDCU UR6, c[0x0][0x39c] ;  /* 0x00007380ff0677ac */ /* 0x000ea20008000800 */
[----:B------:R-:W-:Y:S01]  /*12a30*/  LEA.HI.X.SX32 R69, R76, R2, 0x2, P6 ;  /* 0x000000024c457211 */ /* 0x000fe200030f16ff */
[C---:B------:R-:W-:Y:S01]  /*12a40*/  VIADD R76, R72.reuse, UR5 ;  /* 0x00000005484c7c36 */ /* 0x040fe20008000000 */
[----:B---3--:R-:W-:-:S02]  /*12a50*/  LEA R70, P6, R72, R3, 0x2 ;  /* 0x0000000348467211 */ /* 0x008fc400078c10ff */
        /* <DEDUP_REMOVED lines=158> */
[----:B------:R-:W-:Y:S01]  /*13440*/  LEA.HI.X.SX32 R69, R74, R2, 0x2, P6 ;  /* 0x000000024a457211 */ /* 0x000fe200030f16ff */
[C---:B------:R-:W-:Y:S01]  /*13450*/  VIADD R76, R4.reuse, UR5 ;  /* 0x00000005044c7c36 */ /* 0x040fe20008000000 */
[----:B------:R-:W-:-:S02]  /*13460*/  LEA R70, P6, R4, R3, 0x2 ;  /* 0x0000000304467211 */ /* 0x000fc400078c10ff */
[----:B------:R-:W-:Y:S02]  /*13470*/  LOP3.LUT R75, R0, 0xc6, RZ, 0xfc, !PT ;  /* 0x000000c6004b7812 */ /* 0x000fe400078efcff */
[-C--:B------:R-:W-:Y:S02]  /*13480*/  LEA.HI.X.SX32 R71, R4, R2.reuse, 0x2, P6 ;  /* 0x0000000204477211 */ /* 0x080fe400030f16ff */
[-C--:B------:R-:W-:Y:S02]  /*13490*/  LEA R74, P6, R76, R3.reuse, 0x2 ;  /* 0x000000034c4a7211 */ /* 0x080fe400078c10ff */
[----:B------:R-:W-:Y:S01]  /*134a0*/  LOP3.LUT R4, R0, 0xc7, RZ, 0xfc, !PT ;  /* 0x000000c700047812 */ /* 0x000fe200078efcff */
[----:B------:R4:W-:Y:S01]  /*134b0*/  @P5 STG.E desc[UR18][R68.64], R6 ;  /* 0x0000000644005986 */ /* 0x0009e2000c101912 */
[----:B-----5:R-:W-:Y:S01]  /*134c0*/  ISETP.LT.AND P5, PT, R75, UR7, !P0 ;  /* 0x000000074b007c0c */ /* 0x020fe2000c7a1270 */
[----:B------:R-:W5:Y:S01]  /*134d0*/  LDCU UR7, c[0x0][0x39c] ;  /* 0x00007380ff0777ac */ /* 0x000f620008000800 */
[-C--:B------:R-:W-:Y:S01]  /*134e0*/  LEA.HI.X.SX32 R75, R76, R2.reuse, 0x2, P6 ;  /* 0x000000024c4b7211 */ /* 0x080fe200030f16ff */
[----:B------:R2:W-:Y:S01]  /*134f0*/  @P4 STG.E desc[UR18][R70.64], R7 ;  /* 0x0000000746004986 */ /* 0x0005e2000c101912 */
[----:B-1----:R-:W-:Y:S01]  /*13500*/  ISETP.LT.AND P4, PT, R4, UR4, !P0 ;  /* 0x0000000404007c0c */ /* 0x002fe2000c781270 */
[----:B------:R-:W1:Y:S01]  /*13510*/  LDCU UR4, c[0x0][0x39c] ;  /* 0x00007380ff0477ac */ /* 0x000e620008000800 */
[----:B------:R-:W-:Y:S01]  /*13520*/  VIADD R76, R76, UR5 ;  /* 0x000000054c4c7c36 */ /* 0x000fe20008000000 */
[----:B---3--:R-:W-:Y:S01]  /*13530*/  LOP3.LUT R5, R0, 0xc8, RZ, 0xfc, !PT ;  /* 0x000000c800057812 */ /* 0x008fe200078efcff */
[----:B------:R3:W-:Y:S03]  /*13540*/  @P3 STG.E desc[UR18][R74.64], R8 ;  /* 0x000000084a003986 */ /* 0x0007e6000c101912 */
[CC--:B------:R-:W-:Y:S01]  /*13550*/  LEA R4, P6, R76.reuse, R3.reuse, 0x2 ;  /* 0x000000034c047211 */ /* 0x0c0fe200078c10ff */
[C---:B----4-:R-:W-:Y:S01]  /*13560*/  VIADD R68, R76.reuse, UR5 ;  /* 0x000000054c447c36 */ /* 0x050fe20008000000 */
[----:B--2---:R-:W-:Y:S01]  /*13570*/  ISETP.LT.AND P3, PT, R5, UR6, !P0 ;  /* 0x0000000605007c0c */ /* 0x004fe2000c761270 */
[----:B------:R-:W2:Y:S01]  /*13580*/  LDCU UR6, c[0x0][0x39c] ;  /* 0x00007380ff0677ac */ /* 0x000ea20008000800 */
[----:B------:R-:W-:Y:S01]  /*13590*/  LEA.HI.X.SX32 R5, R76, R2, 0x2, P6 ;  /* 0x000000024c057211 */ /* 0x000fe200030f16ff */
[C---:B------:R-:W-:Y:S01]  /*135a0*/  VIADD R70, R68.reuse, UR5 ;  /* 0x0000000544467c36 */ /* 0x040fe20008000000 */
[----:B------:R-:W-:-:S02]  /*135b0*/  LEA R6, P6, R68, R3, 0x2 ;  /* 0x0000000344067211 */ /* 0x000fc400078c10ff */
[----:B------:R-:W-:Y:S02]  /*135c0*/  LOP3.LUT R69, R0, 0xc9, RZ, 0xfc, !PT ;  /* 0x000000c900457812 */ /* 0x000fe400078efcff */
[-C--:B------:R-:W-:Y:S02]  /*135d0*/  LEA.HI.X.SX32 R7, R68, R2.reuse, 0x2, P6 ;  /* 0x0000000244077211 */ /* 0x080fe400030f16ff */
[CC--:B------:R-:W-:Y:S01]  /*135e0*/  LEA R68, P6, R70.reuse, R3.reuse, 0x2 ;  /* 0x0000000346447211 */ /* 0x0c0fe200078c10ff */
[----:B------:R4:W-:Y:S01]  /*135f0*/  @P2 STG.E desc[UR18][R4.64], R9 ;  /* 0x0000000904002986 */ /* 0x0009e2000c101912 */
[----:B-1----:R-:W-:Y:S01]  /*13600*/  ISETP.LT.AND P2, PT, R69, UR4, !P0 ;  /* 0x0000000445007c0c */ /* 0x002fe2000c741270 */
[----:B------:R-:W1:Y:S01]  /*13610*/  LDCU UR4, c[0x0][0x39c] ;  /* 0x00007380ff0477ac */ /* 0x000e620008000800 */
[C---:B------:R-:W-:Y:S01]  /*13620*/  LEA.HI.X.SX32 R69, R70.reuse, R2, 0x2, P6 ;  /* 0x0000000246457211 */ /* 0x040fe200030f16ff */
[----:B------:R-:W-:Y:S01]  /*13630*/  VIADD R70, R70, UR5 ;  /* 0x0000000546467c36 */ /* 0x000fe20008000000 */
[----:B---3--:R-:W-:Y:S01]  /*13640*/  LOP3.LUT R8, R0, 0xca, RZ, 0xfc, !PT ;  /* 0x000000ca00087812 */ /* 0x008fe200078efcff */
[----:B------:R3:W-:Y:S03]  /*13650*/  @P5 STG.E desc[UR18][R6.64], R10 ;  /* 0x0000000a06005986 */ /* 0x0007e6000c101912 */
[----:B-----5:R-:W-:Y:S01]  /*13660*/  ISETP.LT.AND P5, PT, R8, UR7, !P0 ;  /* 0x0000000708007c0c */ /* 0x020fe2000c7a1270 */
[C---:B------:R-:W-:Y:S01]  /*13670*/  VIADD R8, R70.reuse, UR5 ;  /* 0x0000000546087c36 */ /* 0x040fe20008000000 */
[----:B------:R-:W5:Y:S01]  /*13680*/  LDCU UR7, c[0x0][0x39c] ;  /* 0x00007380ff0777ac */ /* 0x000f620008000800 */
[----:B----4-:R-:W-:-:S02]  /*13690*/  LEA R4, P6, R70, R3, 0x2 ;  /* 0x0000000346047211 */ /* 0x010fc400078c10ff */
[----:B------:R-:W-:Y:S01]  /*136a0*/  LOP3.LUT R71, R0, 0xcb, RZ, 0xfc, !PT ;  /* 0x000000cb00477812 */ /* 0x000fe200078efcff */
[----:B------:R4:W-:Y:S01]  /*136b0*/  @P4 STG.E desc[UR18][R68.64], R11 ;  /* 0x0000000b44004986 */ /* 0x0009e2000c101912 */
[-C--:B------:R-:W-:Y:S01]  /*136c0*/  LEA.HI.X.SX32 R5, R70, R2.reuse, 0x2, P6 ;  /* 0x0000000246057211 */ /* 0x080fe200030f16ff */
[C---:B------:R-:W-:Y:S01]  /*136d0*/  VIADD R9, R8.reuse, UR5 ;  /* 0x0000000508097c36 */ /* 0x040fe20008000000 */
[----:B---3--:R-:W-:Y:S02]  /*136e0*/  LEA R6, P6, R8, R3, 0x2 ;  /* 0x0000000308067211 */ /* 0x008fe400078c10ff */
[----:B--2---:R-:W-:Y:S01]  /*136f0*/  ISETP.LT.AND P4, PT, R71, UR6, !P0 ;  /* 0x0000000647007c0c */ /* 0x004fe2000c781270 */
[----:B------:R-:W2:Y:S01]  /*13700*/  LDCU UR6, c[0x0][0x39c] ;  /* 0x00007380ff0677ac */ /* 0x000ea20008000800 */
[----:B------:R-:W-:Y:S02]  /*13710*/  LOP3.LUT R10, R0, 0xcc, RZ, 0xfc, !PT ;  /* 0x000000cc000a7812 */ /* 0x000fe400078efcff */
[----:B------:R-:W-:-:S02]  /*13720*/  LEA.HI.X.SX32 R7, R8, R2, 0x2, P6 ;  /* 0x0000000208077211 */ /* 0x000fc400030f16ff */
[CC--:B------:R-:W-:Y:S01]  /*13730*/  LEA R8, P6, R9.reuse, R3.reuse, 0x2 ;  /* 0x0000000309087211 */ /* 0x0c0fe200078c10ff */
[C---:B----4-:R-:W-:Y:S01]  /*13740*/  VIADD R68, R9.reuse, UR5 ;  /* 0x0000000509447c36 */ /* 0x050fe20008000000 */
[----:B------:R3:W-:Y:S01]  /*13750*/  @P3 STG.E desc[UR18][R4.64], R12 ;  /* 0x0000000c04003986 */ /* 0x0007e2000c101912 */
[----:B-1----:R-:W-:Y:S01]  /*13760*/  ISETP.LT.AND P3, PT, R10, UR4, !P0 ;  /* 0x000000040a007c0c */ /* 0x002fe2000c761270 */
[----:B------:R-:W1:Y:S01]  /*13770*/  LDCU UR4, c[0x0][0x39c] ;  /* 0x00007380ff0477ac */ /* 0x000e620008000800 */
[----:B------:R-:W-:Y:S02]  /*13780*/  LOP3.LUT R11, R0, 0xcd, RZ, 0xfc, !PT ;  /* 0x000000cd000b7812 */ /* 0x000fe400078efcff */
[-C--:B------:R-:W-:Y:S02]  /*13790*/  LEA.HI.X.SX32 R9, R9, R2.reuse, 0x2, P6 ;  /* 0x0000000209097211 */ /* 0x080fe400030f16ff */
[CC--:B------:R-:W-:Y:S01]  /*137a0*/  LEA R10, P6, R68.reuse, R3.reuse, 0x2 ;  /* 0x00000003440a7211 */ /* 0x0c0fe200078c10ff */
[----:B------:R4:W-:Y:S01]  /*137b0*/  @P2 STG.E desc[UR18][R6.64], R13 ;  /* 0x0000000d06002986 */ /* 0x0009e2000c101912 */
[----:B-----5:R-:W-:Y:S01]  /*137c0*/  ISETP.LT.AND P2, PT, R11, UR7, !P0 ;  /* 0x000000070b007c0c */ /* 0x020fe2000c741270 */
[----:B------:R-:W5:Y:S01]  /*137d0*/  LDCU UR7, c[0x0][0x39c] ;  /* 0x00007380ff0777ac */ /* 0x000f620008000800 */
[C---:B------:R-:W-:Y:S01]  /*137e0*/  LEA.HI.X.SX32 R11, R68.reuse, R2, 0x2, P6 ;  /* 0x00000002440b7211 */ /* 0x040fe200030f16ff */
[----:B------:R-:W-:Y:S01]  /*137f0*/  VIADD R68, R68, UR5 ;  /* 0x0000000544447c36 */ /* 0x000fe20008000000 */
[----:B------:R-:W-:Y:S01]  /*13800*/  LOP3.LUT R69, R0, 0xce, RZ, 0xfc, !PT ;  /* 0x000000ce00457812 */ /* 0x000fe200078efcff */
[----:B------:R1:W-:Y:S02]  /*13810*/  @P5 STG.E desc[UR18][R8.64], R14 ;  /* 0x0000000e08005986 */ /* 0x0003e4000c101912 */
[C---:B---3--:R-:W-:Y:S01]  /*13820*/  VIADD R12, R68.reuse, UR5 ;  /* 0x00000005440c7c36 */ /* 0x048fe20008000000 */
[----:B--2---:R-:W-:Y:S01]  /*13830*/  ISETP.LT.AND P5, PT, R69, UR6, !P0 ;  /* 0x0000000645007c0c */ /* 0x004fe2000c7a1270 */
[----:B------:R2:W-:Y:S01]  /*13840*/  @P4 STG.E desc[UR18][R10.64], R15 ;  /* 0x0000000f0a004986 */ /* 0x0005e2000c101912 */
[----:B------:R-:W3:Y:S01]  /*13850*/  LDCU UR6, c[0x0][0x39c] ;  /* 0x00007380ff0677ac */ /* 0x000ee20008000800 */
[----:B------:R-:W-:-:S02]  /*13860*/  LEA R4, P4, R68, R3, 0x2 ;  /* 0x0000000344047211 */ /* 0x000fc400078810ff */
[----:B----4-:R-:W-:Y:S02]  /*13870*/  LOP3.LUT R7, R0, 0xcf, RZ, 0xfc, !PT ;  /* 0x000000cf00077812 */ /* 0x010fe400078efcff */
        /* <DEDUP_REMOVED lines=8> */
[----:B--2---:R-:W-:-:S02]  /*13900*/  LOP3.LUT R11, R0, 0xd1, RZ, 0xfc, !PT ;  /* 0x000000d1000b7812 */ /* 0x004fc400078efcff */
[----:B-----5:R-:W-:Y:S01]  /*13910*/  ISETP.LT.AND P3, PT, R8, UR7, !P0 ;  /* 0x0000000708007c0c */ /* 0x020fe2000c761270 */
        /* <DEDUP_REMOVED lines=267> */
[C---:B------:R-:W-:Y:S01]  /*149d0*/  LEA.HI.X.SX32 R7, R13.reuse, R2, 0x2, P6 ;  /* 0x000000020d077211 */ /* 0x040fe200030f16ff */
[----:B------:R-:W-:Y:S01]  /*149e0*/  VIADD R13, R13, UR5 ;  /* 0x000000050d0d7c36 */ /* 0x000fe20008000000 */
[C---:B--2---:R-:W-:Y:S01]  /*149f0*/  LOP3.LUT R8, R0.reuse, 0xf7, RZ, 0xfc, !PT ;  /* 0x000000f700087812 */ /* 0x044fe200078efcff */
[----:B------:R2:W-:Y:S01]  /*14a00*/  @P4 STG.E desc[UR18][R4.64], R55 ;  /* 0x0000003704004986 */ /* 0x0005e2000c101912 */
[----:B------:R-:W-:Y:S02]  /*14a10*/  LOP3.LUT R11, R0, 0xf8, RZ, 0xfc, !PT ;  /* 0x000000f8000b7812 */ /* 0x000fe400078efcff */
[----:B------:R-:W-:Y:S01]  /*14a20*/  ISETP.LT.AND P4, PT, R8, UR7, !P0 ;  /* 0x0000000708007c0c */ /* 0x000fe2000c781270 */
[----:B------:R4:W-:Y:S01]  /*14a30*/  @P3 STG.E desc[UR18][R6.64], R56 ;  /* 0x0000003806003986 */ /* 0x0009e2000c101912 */
[C---:B------:R-:W-:Y:S01]  /*14a40*/  LEA R8, P3, R13.reuse, R3, 0x2 ;  /* 0x000000030d087211 */ /* 0x040fe200078610ff */
[----:B------:R-:W5:Y:S01]  /*14a50*/  LDCU UR7, c[0x0][0x39c] ;  /* 0x00007380ff0777ac */ /* 0x000f620008000800 */
[----:B------:R-:W-:-:S02]  /*14a60*/  VIADD R10, R13, UR5 ;  /* 0x000000050d0a7c36 */ /* 0x000fc40008000000 */
[-C--:B------:R-:W-:Y:S02]  /*14a70*/  LEA.HI.X.SX32 R9, R13, R2.reuse, 0x2, P3 ;  /* 0x000000020d097211 */ /* 0x080fe400018f16ff */
[----:B-1----:R-:W-:Y:S01]  /*14a80*/  ISETP.LT.AND P3, PT, R11, UR4, !P0 ;  /* 0x000000040b007c0c */ /* 0x002fe2000c761270 */
[----:B------:R-:W1:Y:S01]  /*14a90*/  LDCU UR4, c[0x0][0x39c] ;  /* 0x00007380ff0477ac */ /* 0x000e620008000800 */
[----:B--2---:R-:W-:Y:S02]  /*14aa0*/  LOP3.LUT R5, R0, 0xf9, RZ, 0xfc, !PT ;  /* 0x000000f900057812 */ /* 0x004fe400078efcff */
[C---:B------:R-:W-:Y:S01]  /*14ab0*/  LEA R4, P6, R10.reuse, R3, 0x2 ;  /* 0x000000030a047211 */ /* 0x040fe200078c10ff */
[C---:B----4-:R-:W-:Y:S01]  /*14ac0*/  VIADD R7, R10.reuse, UR5 ;  /* 0x000000050a077c36 */ /* 0x050fe20008000000 */
[----:B------:R2:W-:Y:S01]  /*14ad0*/  @P2 STG.E desc[UR18][R8.64], R57 ;  /* 0x0000003908002986 */ /* 0x0005e2000c101912 */
[----:B---3--:R-:W-:Y:S01]  /*14ae0*/  ISETP.LT.AND P2, PT, R5, UR6, !P0 ;  /* 0x0000000605007c0c */ /* 0x008fe2000c741270 */
[----:B------:R-:W3:Y:S01]  /*14af0*/  LDCU UR6, c[0x0][0x39c] ;  /* 0x00007380ff0677ac */ /* 0x000ee20008000800 */
[----:B------:R-:W-:-:S02]  /*14b00*/  LEA.HI.X.SX32 R5, R10, R2, 0x2, P6 ;  /* 0x000000020a057211 */ /* 0x000fc400030f16ff */
[CC--:B------:R-:W-:Y:S01]  /*14b10*/  LEA R6, P6, R7.reuse, R3.reuse, 0x2 ;  /* 0x0000000307067211 */ /* 0x0c0fe200078c10ff */
[C---:B------:R-:W-:Y:S01]  /*14b20*/  VIADD R10, R7.reuse, UR5 ;  /* 0x00000005070a7c36 */ /* 0x040fe20008000000 */
[----:B------:R-:W-:Y:S01]  /*14b30*/  LOP3.LUT R11, R0, 0xfa, RZ, 0xfc, !PT ;  /* 0x000000fa000b7812 */ /* 0x000fe200078efcff */
[----:B------:R4:W-:Y:S01]  /*14b40*/  @P5 STG.E desc[UR18][R4.64], R58 ;  /* 0x0000003a04005986 */ /* 0x0009e2000c101912 */
[-C--:B------:R-:W-:Y:S02]  /*14b50*/  LEA.HI.X.SX32 R7, R7, R2.reuse, 0x2, P6 ;  /* 0x0000000207077211 */ /* 0x080fe400030f16ff */
[----:B-----5:R-:W-:Y:S01]  /*14b60*/  ISETP.LT.AND P5, PT, R11, UR7, !P0 ;  /* 0x000000070b007c0c */ /* 0x020fe2000c7a1270 */
[----:B------:R-:W-:Y:S01]  /*14b70*/  VIADD R11, R10, UR5 ;  /* 0x000000050a0b7c36 */ /* 0x000fe20008000000 */
[----:B--2---:R-:W-:Y:S02]  /*14b80*/  LOP3.LUT R9, R0, 0xfb, RZ, 0xfc, !PT ;  /* 0x000000fb00097812 */ /* 0x004fe400078efcff */
[CC--:B------:R-:W-:Y:S01]  /*14b90*/  LEA R8, P6, R10.reuse, R3.reuse, 0x2 ;  /* 0x000000030a087211 */ /* 0x0c0fe200078c10ff */
[----:B------:R2:W-:Y:S01]  /*14ba0*/  @P4 STG.E desc[UR18][R6.64], R59 ;  /* 0x0000003b06004986 */ /* 0x0005e2000c101912 */
[----:B-1----:R-:W-:Y:S01]  /*14bb0*/  ISETP.LT.AND P4, PT, R9, UR4, !P0 ;  /* 0x0000000409007c0c */ /* 0x002fe2000c781270 */
[C---:B------:R-:W-:Y:S01]  /*14bc0*/  VIADD R12, R11.reuse, UR5 ;  /* 0x000000050b0c7c36 */ /* 0x040fe20008000000 */
[-C--:B------:R-:W-:Y:S01]  /*14bd0*/  LEA.HI.X.SX32 R9, R10, R2.reuse, 0x2, P6 ;  /* 0x000000020a097211 */ /* 0x080fe200030f16ff */
[----:B------:R-:W1:Y:S01]  /*14be0*/  LDCU UR4, c[0x0][0x39c] ;  /* 0x00007380ff0477ac */ /* 0x000e620008000800 */
[----:B----4-:R-:W-:Y:S01]  /*14bf0*/  LOP3.LUT R4, R0, 0xfc, RZ, 0xfc, !PT ;  /* 0x000000fc00047812 */ /* 0x010fe200078efcff */
[----:B------:R-:W-:Y:S01]  /*14c00*/  VIADD R13, R12, UR5 ;  /* 0x000000050c0d7c36 */ /* 0x000fe20008000000 */
[----:B------:R-:W-:Y:S01]  /*14c10*/  LEA R10, P6, R11, R3, 0x2 ;  /* 0x000000030b0a7211 */ /* 0x000fe200078c10ff */
[----:B------:R4:W-:Y:S01]  /*14c20*/  @P3 STG.E desc[UR18][R8.64], R60 ;  /* 0x0000003c08003986 */ /* 0x0009e2000c101912 */
[----:B---3--:R-:W-:Y:S01]  /*14c30*/  ISETP.LT.AND P3, PT, R4, UR6, !P0 ;  /* 0x0000000604007c0c */ /* 0x008fe2000c761270 */
[----:B------:R-:W-:Y:S01]  /*14c40*/  VIADD R14, R13, UR5 ;  /* 0x000000050d0e7c36 */ /* 0x000fe20008000000 */
[----:B------:R-:W3:Y:S01]  /*14c50*/  LDCU UR6, c[0x0][0x39c] ;  /* 0x00007380ff0677ac */ /* 0x000ee20008000800 */
[----:B------:R-:W-:-:S02]  /*14c60*/  LEA.HI.X.SX32 R11, R11, R2, 0x2, P6 ;  /* 0x000000020b0b7211 */ /* 0x000fc400030f16ff */
[----:B------:R-:W-:Y:S01]  /*14c70*/  VIADD R15, R14, UR5 ;  /* 0x000000050e0f7c36 */ /* 0x000fe20008000000 */
[-C--:B--2---:R-:W-:Y:S02]  /*14c80*/  LEA R6, P6, R13, R3.reuse, 0x2 ;  /* 0x000000030d067211 */ /* 0x084fe400078c10ff */
[----:B------:R2:W-:Y:S01]  /*14c90*/  @P2 STG.E desc[UR18][R10.64], R61 ;  /* 0x0000003d0a002986 */ /* 0x0005e2000c101912 */
[CC--:B------:R-:W-:Y:S01]  /*14ca0*/  LEA R4, P2, R12.reuse, R3.reuse, 0x2 ;  /* 0x000000030c047211 */ /* 0x0c0fe200078410ff */
[----:B------:R-:W-:Y:S01]  /*14cb0*/  VIADD R16, R15, UR5 ;  /* 0x000000050f107c36 */ /* 0x000fe20008000000 */
[-C--:B------:R-:W-:Y:S02]  /*14cc0*/  LEA.HI.X.SX32 R7, R13, R2.reuse, 0x2, P6 ;  /* 0x000000020d077211 */ /* 0x080fe400030f16ff */
[----:B------:R-:W-:Y:S01]  /*14cd0*/  LEA.HI.X.SX32 R5, R12, R2, 0x2, P2 ;  /* 0x000000020c057211 */ /* 0x000fe200010f16ff */
[----:B------:R-:W-:Y:S01]  /*14ce0*/  VIADD R17, R16, UR5 ;  /* 0x0000000510117c36 */ /* 0x000fe20008000000 */
[----:B----4-:R-:W-:-:S02]  /*14cf0*/  LEA R8, P6, R14, R3, 0x2 ;  /* 0x000000030e087211 */ /* 0x010fc400078c10ff */
[CC--:B------:R-:W-:Y:S02]  /*14d00*/  LEA R12, P2, R15.reuse, R3.reuse, 0x2 ;  /* 0x000000030f0c7211 */ /* 0x0c0fe400078410ff */
[C---:B------:R-:W-:Y:S02]  /*14d10*/  LOP3.LUT R18, R0.reuse, 0xfd, RZ, 0xfc, !PT ;  /* 0x000000fd00127812 */ /* 0x040fe400078efcff */
[----:B------:R-:W-:Y:S02]  /*14d20*/  LOP3.LUT R0, R0, 0xfe, RZ, 0xfc, !PT ;  /* 0x000000fe00007812 */ /* 0x000fe400078efcff */
[-C--:B------:R-:W-:Y:S02]  /*14d30*/  LEA.HI.X.SX32 R9, R14, R2.reuse, 0x2, P6 ;  /* 0x000000020e097211 */ /* 0x080fe400030f16ff */
[----:B------:R-:W-:Y:S02]  /*14d40*/  LEA.HI.X.SX32 R13, R15, R2, 0x2, P2 ;  /* 0x000000020f0d7211 */ /* 0x000fe400010f16ff */
[----:B------:R-:W-:-:S02]  /*14d50*/  LEA R14, P6, R17, R3, 0x2 ;  /* 0x00000003110e7211 */ /* 0x000fc400078c10ff */
[----:B-1----:R-:W-:Y:S02]  /*14d60*/  ISETP.LT.AND P2, PT, R18, UR4, !P0 ;  /* 0x0000000412007c0c */ /* 0x002fe4000c741270 */
[----:B---3--:R-:W-:Y:S02]  /*14d70*/  ISETP.LT.AND P0, PT, R0, UR6, !P0 ;  /* 0x0000000600007c0c */ /* 0x008fe4000c701270 */
[-C--:B------:R-:W-:Y:S02]  /*14d80*/  LEA.HI.X.SX32 R15, R17, R2.reuse, 0x2, P6 ;  /* 0x00000002110f7211 */ /* 0x080fe400030f16ff */
[C---:B--2---:R-:W-:Y:S01]  /*14d90*/  LEA R10, P6, R16.reuse, R3, 0x2 ;  /* 0x00000003100a7211 */ /* 0x044fe200078c10ff */
[----:B------:R1:W-:Y:S03]  /*14da0*/  @P5 STG.E desc[UR18][R4.64], R62 ;  /* 0x0000003e04005986 */ /* 0x0003e6000c101912 */
[----:B------:R-:W-:Y:S01]  /*14db0*/  LEA.HI.X.SX32 R11, R16, R2, 0x2, P6 ;  /* 0x00000002100b7211 */ /* 0x000fe200030f16ff */
[----:B------:R1:W-:Y:S04]  /*14dc0*/  @P4 STG.E desc[UR18][R6.64], R63 ;  /* 0x0000003f06004986 */ /* 0x0003e8000c101912 */
[----:B------:R1:W-:Y:S04]  /*14dd0*/  @P3 STG.E desc[UR18][R8.64], R64 ;  /* 0x0000004008003986 */ /* 0x0003e8000c101912 */
[----:B------:R1:W-:Y:S04]  /*14de0*/  @P2 STG.E desc[UR18][R12.64], R65 ;  /* 0x000000410c002986 */ /* 0x0003e8000c101912 */
[----:B------:R1:W-:Y:S04]  /*14df0*/  @P0 STG.E desc[UR18][R10.64], R66 ;  /* 0x000000420a000986 */ /* 0x0003e8000c101912 */
[----:B------:R1:W-:Y:S01]  /*14e00*/  @P1 STG.E desc[UR18][R14.64], R67 ;  /* 0x000000430e001986 */ /* 0x0003e2000c101912 */
[----:B------:R-:W-:Y:S06]  /*14e10*/  BAR.SYNC.DEFER_BLOCKING 0x0 ;  /* 0x0000000000007b1d */ /* 0x000fec0000010000 */
[----:B------:R-:W-:Y:S05]  /*14e20*/  BRA.U UP0, `(.L_x_14) ;  /* 0x0000000100a07547 */ /* 0x000fea000b800000 */
[----:B------:R-:W2:Y:S01]  /*14e30*/  S2UR UR5, SR_CgaCtaId ;  /* 0x00000000000579c3 */ /* 0x000ea20000008800 */
[----:B------:R-:W-:Y:S01]  /*14e40*/  NOP ;  /* 0x0000000000007918 */ /* 0x000fe20000000000 */
[----:B------:R-:W-:Y:S01]  /*14e50*/  UMOV UR4, 0x50 ;  /* 0x0000005000047882 */ /* 0x000fe20000000000 */
[----:B------:R-:W-:Y:S02]  /*14e60*/  IMAD.U32 R0, RZ, RZ, UR20 ;  /* 0x00000014ff007e24 */ /* 0x000fe4000f8e00ff */
[----:B------:R-:W-:Y:S02]  /*14e70*/  IMAD.MOV.U32 R3, RZ, RZ, 0xffff ;  /* 0x0000ffffff037424 */ /* 0x000fe400078e00ff */
[----:B-1----:R-:W-:Y:S01]  /*14e80*/  IMAD.MOV.U32 R7, RZ, RZ, 0x1 ;  /* 0x00000001ff077424 */ /* 0x002fe200078e00ff */
[----:B------:R-:W-:-:S04]  /*14e90*/  LOP3.LUT R0, R0, 0xffff, RZ, 0xc0, !PT ;  /* 0x0000ffff00007812 */ /* 0x000fc800078ec0ff */
[----:B------:R-:W-:-:S05]  /*14ea0*/  SHF.R.U32.HI R0, RZ, 0x5, R0 ;  /* 0x00000005ff007819 */ /* 0x000fca0000011600 */
[----:B------:R-:W-:Y:S01]  /*14eb0*/  VIADD R2, R0, 0x10 ;  /* 0x0000001000027836 */ /* 0x000fe20000000000 */
[----:B------:R-:W-:Y:S01]  /*14ec0*/  SHF.L.U32 R0, R3, R0, RZ ;  /* 0x0000000003007219 */ /* 0x000fe200000006ff */
[----:B--2---:R-:W-:-:S03]  /*14ed0*/  ULEA UR6, UR5, UR4, 0x18 ;  /* 0x0000000405067291 */ /* 0x004fc6000f8ec0ff */
[----:B------:R-:W-:-:S04]  /*14ee0*/  SHF.L.U32 R3, R7, R2, RZ ;  /* 0x0000000207037219 */ /* 0x000fc800000006ff */
[----:B------:R-:W-:Y:S02]  /*14ef0*/  LOP3.LUT R0, R3, R0, RZ, 0xfc, !PT ;  /* 0x0000000003007212 */ /* 0x000fe400078efcff */
[----:B------:R-:W1:Y:S02]  /*14f00*/  LDS R5, [UR6] ;  /* 0x00000006ff057984 */ /* 0x000e640008000800 */
[C---:B------:R-:W-:Y:S02]  /*14f10*/  LOP3.LUT R2, R0.reuse, 0xffff, RZ, 0xc0, !PT ;  /* 0x0000ffff00027812 */ /* 0x040fe400078ec0ff */
[----:B-1----:R-:W-:-:S04]  /*14f20*/  LOP3.LUT R3, R0, 0xffff, R5, 0x80, !PT ;  /* 0x0000ffff00037812 */ /* 0x002fc800078e8005 */
[----:B------:R-:W-:-:S13]  /*14f30*/  ISETP.NE.AND P0, PT, R3, R2, PT ;  /* 0x000000020300720c */ /* 0x000fda0003f05270 */
[----:B------:R-:W-:Y:S05]  /*14f40*/  @P0 BRA `(.L_x_15) ;  /* 0x0000000000500947 */ /* 0x000fea0003800000 */
[----:B------:R-:W-:Y:S02]  /*14f50*/  SHF.R.U32.HI R5, RZ, 0x10, R5 ;  /* 0x00000010ff057819 */ /* 0x000fe40000011605 */
[----:B------:R-:W-:-:S04]  /*14f60*/  SHF.R.U32.HI R2, RZ, 0x10, R0 ;  /* 0x00000010ff027819 */ /* 0x000fc80000011600 */
[----:B------:R-:W-:-:S04]  /*14f70*/  LOP3.LUT R5, R5, R2, RZ, 0xc0, !PT ;  /* 0x0000000205057212 */ /* 0x000fc800078ec0ff */
[----:B------:R-:W-:-:S13]  /*14f80*/  ISETP.NE.AND P0, PT, R5, R2, PT ;  /* 0x000000020500720c */ /* 0x000fda0003f05270 */
[----:B------:R-:W-:Y:S05]  /*14f90*/  @P0 BRA `(.L_x_16) ;  /* 0x0000000000300947 */ /* 0x000fea0003800000 */
[----:B------:R-:W-:Y:S01]  /*14fa0*/  R2UR UR4, R0 ;  /* 0x00000000000472ca */ /* 0x000fe200000e0000 */
[----:B------:R-:W-:Y:S01]  /*14fb0*/  VOTEU.ANY UR5, UPT, PT ;  /* 0x0000000000057886 */ /* 0x000fe200038e0100 */
[----:B------:R-:W1:Y:S01]  /*14fc0*/  S2R R0, SR_LANEID ;  /* 0x0000000000007919 */ /* 0x000e620000000000 */
[----:B------:R-:W-:-:S10]  /*14fd0*/  UFLO.U32 UR5, UR5 ;  /* 0x00000005000572bd */ /* 0x000fd400080e0000 */
[----:B------:R-:W-:-:S06]  /*14fe0*/  ULOP3.LUT UR4, URZ, UR4, URZ, 0x33, !UPT ;  /* 0x00000004ff047292 */ /* 0x000fcc000f8e33ff */
[----:B------:R-:W-:-:S04]  /*14ff0*/  IMAD.U32 R2, RZ, RZ, UR4 ;  /* 0x00000004ff027e24 */ /* 0x000fc8000f8e00ff */
[----:B------:R-:W2:Y:S02]  /*15000*/  REDUX UR7, R2 ;  /* 0x00000000020773c4 */ /* 0x000ea40000000000 */
[----:B------:R3:W-:Y:S01]  /*15010*/  UTCATOMSWS.AND URZ, UR4 ;  /* 0x0000000400ff79e3 */ /* 0x0007e20008000000 */
[----:B-1----:R-:W-:Y:S01]  /*15020*/  ISETP.EQ.U32.AND P0, PT, R0, UR5, PT ;  /* 0x0000000500007c0c */ /* 0x002fe2000bf02070 */
[----:B--2---:R-:W-:-:S12]  /*15030*/  IMAD.U32 R0, RZ, RZ, UR7 ;  /* 0x00000007ff007e24 */ /* 0x004fd8000f8e00ff */
[----:B------:R3:W-:Y:S01]  /*15040*/  @P0 ATOMS.AND RZ, [UR6], R0 ;  /* 0x00000000ffff098c */ /* 0x0007e2000a800006 */
[----:B------:R-:W-:Y:S05]  /*15050*/  BRA `(.L_x_14) ;  /* 0x0000000000147947 */ /* 0x000fea0003800000 */
.L_x_16:
[----:B------:R-:W-:-:S07]  /*15060*/  MOV R2, 0x15080 ;  /* 0x0001508000027802 */ /* 0x000fce0000000f00 */
[----:B------:R-:W-:Y:S05]  /*15070*/  CALL.REL.NOINC `($__internal_0_$__cuda_sm10x_tcgen05_guardrail_trap_col_being_dealloced_not_returned_by_alloc) ;  /* 0x00000000002c7944 */ /* 0x000fea0003c00000 */
[----:B------:R-:W-:Y:S05]  /*15080*/  BRA `(.L_x_14) ;  /* 0x0000000000087947 */ /* 0x000fea0003800000 */
.L_x_15:
[----:B------:R-:W-:-:S07]  /*15090*/  MOV R2, 0x150b0 ;  /* 0x000150b000027802 */ /* 0x000fce0000000f00 */
[----:B------:R-:W-:Y:S05]  /*150a0*/  CALL.REL.NOINC `($__internal_2_$__cuda_sm10x_tcgen05_guardrail_trap_unallocated_columns_being_dealloced) ;  /* 0x0000000000387944 */ /* 0x000fea0003c00000 */
.L_x_14:
[----:B------:R-:W-:Y:S01]  /*150b0*/  NOP ;  /* 0x0000000000007918 */ /* 0x000fe20000000000 */
[----:B---3--:R-:W-:Y:S05]  /*150c0*/  EXIT ;  /* 0x000000000000794d */ /* 0x008fea0003800000 */
.L_x_9:
[----:B------:R-:W1:Y:S02]  /*150d0*/  SYNCS.PHASECHK.TRANS64.TRYWAIT P1, [UR12], R4 ;  /* 0x00000004ff0075a7 */ /* 0x000e64000802110c */
[----:B-1----:R-:W-:Y:S05]  /*150e0*/  @!P1 BRA `(.L_x_9) ;  /* 0xfffffffc00f89947 */ /* 0x002fea000383ffff */
[----:B------:R-:W-:Y:S05]  /*150f0*/  BRA `(.L_x_17) ;  /* 0xffffff5c00c87947 */ /* 0x000fea000383ffff */
.L_x_13:
[----:B------:R-:W1:Y:S02]  /*15100*/  SYNCS.PHASECHK.TRANS64.TRYWAIT P2, [UR12], R22 ;  /* 0x00000016ff0075a7 */ /* 0x000e64000804110c */
[----:B-1----:R-:W-:Y:S05]  /*15110*/  @!P2 BRA `(.L_x_13) ;  /* 0xfffffffc00f8a947 */ /* 0x002fea000383ffff */
[----:B------:R-:W-:Y:S05]  /*15120*/  BRA `(.L_x_12) ;  /* 0xffffff8000507947 */ /* 0x000fea000383ffff */
        .weak           $__internal_0_$__cuda_sm10x_tcgen05_guardrail_trap_col_being_dealloced_not_returned_by_alloc
        .type           $__internal_0_$__cuda_sm10x_tcgen05_guardrail_trap_col_being_dealloced_not_returned_by_alloc,@function
        .size           $__internal_0_$__cuda_sm10x_tcgen05_guardrail_trap_col_being_dealloced_not_returned_by_alloc,($__internal_1_$__cuda_sm10x_tcgen05_guardrail_trap_phase_invalid_during_alloc - $__internal_0_$__cuda_sm10x_tcgen05_guardrail_trap_col_being_dealloced_not_returned_by_alloc)
$__internal_0_$__cuda_sm10x_tcgen05_guardrail_trap_col_being_dealloced_not_returned_by_alloc:
[----:B------:R-:W-:Y:S05]  /*15130*/  BPT.TRAP 0x1 ;  /* 0x000000040000795c */ /* 0x000fea0000300000 */
[----:B------:R-:W-:-:S04]  /*15140*/  IMAD.MOV.U32 R3, RZ, RZ, 0x0 ;  /* 0x00000000ff037424 */ /* 0x000fc800078e00ff */
[----:B------:R-:W-:Y:S05]  /*15150*/  RET.REL.NODEC R2 `(matmul_kernel) ;  /* 0xfffffeac02a87950 */ /* 0x000fea0003c3ffff */
        .weak           $__internal_1_$__cuda_sm10x_tcgen05_guardrail_trap_phase_invalid_during_alloc
        .type           $__internal_1_$__cuda_sm10x_tcgen05_guardrail_trap_phase_invalid_during_alloc,@function
        .size           $__internal_1_$__cuda_sm10x_tcgen05_guardrail_trap_phase_invalid_during_alloc,($__internal_2_$__cuda_sm10x_tcgen05_guardrail_trap_unallocated_columns_being_dealloced - $__internal_1_$__cuda_sm10x_tcgen05_guardrail_trap_phase_invalid_during_alloc)
$__internal_1_$__cuda_sm10x_tcgen05_guardrail_trap_phase_invalid_during_alloc:
[----:B------:R-:W-:Y:S05]  /*15160*/  BPT.TRAP 0x1 ;  /* 0x000000040000795c */ /* 0x000fea0000300000 */
[----:B------:R-:W-:-:S04]  /*15170*/  IMAD.MOV.U32 R3, RZ, RZ, 0x0 ;  /* 0x00000000ff037424 */ /* 0x000fc800078e00ff */
[----:B------:R-:W-:Y:S05]  /*15180*/  RET.REL.NODEC R2 `(matmul_kernel) ;  /* 0xfffffeac029c7950 */ /* 0x000fea0003c3ffff */
        .weak           $__internal_2_$__cuda_sm10x_tcgen05_guardrail_trap_unallocated_columns_being_dealloced
        .type           $__internal_2_$__cuda_sm10x_tcgen05_guardrail_trap_unallocated_columns_being_dealloced,@function
        .size           $__internal_2_$__cuda_sm10x_tcgen05_guardrail_trap_unallocated_columns_being_dealloced,(.L_x_21 - $__internal_2_$__cuda_sm10x_tcgen05_guardrail_trap_unallocated_columns_being_dealloced)
$__internal_2_$__cuda_sm10x_tcgen05_guardrail_trap_unallocated_columns_being_dealloced:
[----:B------:R-:W-:Y:S05]  /*15190*/  BPT.TRAP 0x1 ;  /* 0x000000040000795c */ /* 0x000fea0000300000 */
[----:B------:R-:W-:-:S04]  /*151a0*/  IMAD.MOV.U32 R3, RZ, RZ, 0x0 ;  /* 0x00000000ff037424 */ /* 0x000fc800078e00ff */
[----:B------:R-:W-:Y:S05]  /*151b0*/  RET.REL.NODEC R2 `(matmul_kernel) ;  /* 0xfffffeac02907950 */ /* 0x000fea0003c3ffff */
.L_x_18:
[----:B------:R-:W-:-:S00]  /*151c0*/  BRA `(.L_x_18) ;  /* 0xfffffffc00fc7947 */ /* 0x000fc0000383ffff */
[----:B------:R-:W-:-:S00]  /*151d0*/  NOP ;  /* 0x0000000000007918 */ /* 0x000fc00000000000 */
        /* <DEDUP_REMOVED lines=10> */
.L_x_21:


//--------------------- .nv.shared.matmul_kernel  --------------------------
	.section	.nv.shared.matmul_kernel,"aw",@nobits
	.sectionflags	@""
	.align	16
	.zero		1024


//--------------------- .nv.shared.reserved.0     --------------------------
	.section	.nv.shared.reserved.0,"aw",@nobits
	.align	8
	.weak		__nv_reservedSMEM_offset_0_alias
	.size		__nv_reservedSMEM_offset_0_alias, 0, 64
	.other		__nv_reservedSMEM_offset_0_alias,@"STO_CUDA_RESERVED_SHARED STV_DEFAULT"
__nv_reservedSMEM_offset_0_alias:
	.zero		0
.nv.shared.reserved.0:
	.zero		64
	.weak		__nv_reservedSMEM_allocation_phase
	.type		__nv_reservedSMEM_allocation_phase,@object
	.size		__nv_reservedSMEM_allocation_phase,(.L_0 - __nv_reservedSMEM_allocation_phase)
__nv_reservedSMEM_allocation_phase:
	.zero		1
.L_0:
	.zero		7
	.weak		__nv_reservedSMEM_devtool_atexit_pc
	.type		__nv_reservedSMEM_devtool_atexit_pc,@object
	.size		__nv_reservedSMEM_devtool_atexit_pc,(__nv_reservedSMEM_allocation_mask - __nv_reservedSMEM_devtool_atexit_pc)
__nv_reservedSMEM_devtool_atexit_pc:
	.zero		8
	.weak		__nv_reservedSMEM_allocation_mask
	.type		__nv_reservedSMEM_allocation_mask,@object
	.size		__nv_reservedSMEM_allocation_mask,(.L_2 - __nv_reservedSMEM_allocation_mask)
__nv_reservedSMEM_allocation_mask:
	.zero		4
.L_2:


//--------------------- .nv.constant0.matmul_kernel --------------------------
	.section	.nv.constant0.matmul_kernel,"a",@progbits
	.sectionflags	@""
	.align	4
.nv.constant0.matmul_kernel:
	.zero		976


//--------------------- SYMBOLS --------------------------

	.type		.nv.reservedSmem.offset0,@object
	.size		.nv.reservedSmem.offset0,0x4
	.type		.nv.reservedSmem.cap,@object
	.size		.nv.reservedSmem.cap,0x4
